//
// Generated by NVIDIA NVVM Compiler
//
// Compiler Build ID: CL-36424714
// Cuda compilation tools, release 13.0, V13.0.88
// Based on NVVM 20.0.0
//

.version 9.0
.target sm_100
.address_size 64

	// .globl	_Z10LDLt_max_kPfS_i
.extern .shared .align 16 .b8 sA[];

.visible .entry _Z10LDLt_max_kPfS_i(
	.param .u64 .ptr .align 1 _Z10LDLt_max_kPfS_i_param_0,
	.param .u64 .ptr .align 1 _Z10LDLt_max_kPfS_i_param_1,
	.param .u32 _Z10LDLt_max_kPfS_i_param_2
)
{
	.reg .pred 	%p<65>;
	.reg .b16 	%rs<9>;
	.reg .b32 	%r<577>;
	.reg .b32 	%f<171>;
	.reg .b64 	%rd<37>;

	ld.param.u64 	%rd4, [_Z10LDLt_max_kPfS_i_param_0];
	ld.param.u64 	%rd3, [_Z10LDLt_max_kPfS_i_param_1];
	ld.param.u32 	%r96, [_Z10LDLt_max_kPfS_i_param_2];
	cvta.to.global.u64 	%rd1, %rd4;
	mov.u32 	%r97, %tid.x;
	div.u32 	%r98, %r97, %r96;
	mul.lo.s32 	%r99, %r98, %r96;
	sub.s32 	%r1, %r97, %r99;
	mov.u32 	%r100, %ctaid.x;
	mov.u32 	%r101, %ntid.x;
	div.u32 	%r102, %r101, %r96;
	mad.lo.s32 	%r2, %r102, %r100, %r98;
	mad.lo.s32 	%r103, %r96, %r96, %r96;
	shr.u32 	%r104, %r103, 31;
	add.s32 	%r105, %r103, %r104;
	shr.s32 	%r3, %r105, 1;
	add.s32 	%r106, %r3, %r96;
	mul.lo.s32 	%r4, %r98, %r106;
	setp.lt.s32 	%p1, %r96, 1;
	@%p1 bra 	$L__BB0_40;
	mul.lo.s32 	%r5, %r2, %r96;
	add.s32 	%r108, %r1, %r3;
	add.s32 	%r6, %r108, %r4;
	add.s32 	%r109, %r96, -1;
	and.b32  	%r7, %r96, 7;
	setp.lt.u32 	%p2, %r109, 7;
	mov.b32 	%r551, 0;
	@%p2 bra 	$L__BB0_20;
	and.b32  	%r551, %r96, 2147483640;
	mov.b32 	%r549, 0;
$L__BB0_3:
	.pragma "nounroll";
	setp.lt.u32 	%p3, %r1, %r549;
	@%p3 bra 	$L__BB0_5;
	add.s32 	%r111, %r549, %r5;
	mad.lo.s32 	%r112, %r111, %r96, %r1;
	mul.wide.s32 	%rd5, %r112, 4;
	add.s64 	%rd6, %rd1, %rd5;
	ld.global.f32 	%f14, [%rd6];
	sub.s32 	%r113, %r96, %r549;
	mad.lo.s32 	%r114, %r113, %r113, %r113;
	shr.u32 	%r115, %r114, 31;
	add.s32 	%r116, %r114, %r115;
	shr.u32 	%r117, %r116, 1;
	sub.s32 	%r118, %r6, %r549;
	sub.s32 	%r119, %r118, %r117;
	shl.b32 	%r120, %r119, 2;
	mov.u32 	%r121, sA;
	add.s32 	%r122, %r121, %r120;
	st.shared.f32 	[%r122], %f14;
$L__BB0_5:
	setp.le.u32 	%p4, %r1, %r549;
	@%p4 bra 	$L__BB0_7;
	add.s32 	%r123, %r549, 1;
	add.s32 	%r124, %r123, %r5;
	mad.lo.s32 	%r125, %r124, %r96, %r1;
	mul.wide.s32 	%rd7, %r125, 4;
	add.s64 	%rd8, %rd1, %rd7;
	ld.global.f32 	%f15, [%rd8];
	sub.s32 	%r126, %r96, %r123;
	mad.lo.s32 	%r127, %r126, %r126, %r126;
	shr.u32 	%r128, %r127, 31;
	add.s32 	%r129, %r127, %r128;
	shr.u32 	%r130, %r129, 1;
	sub.s32 	%r131, %r6, %r549;
	sub.s32 	%r132, %r131, %r130;
	shl.b32 	%r133, %r132, 2;
	mov.u32 	%r134, sA;
	add.s32 	%r135, %r134, %r133;
	st.shared.f32 	[%r135+-4], %f15;
$L__BB0_7:
	add.s32 	%r10, %r549, 2;
	setp.lt.u32 	%p5, %r1, %r10;
	@%p5 bra 	$L__BB0_9;
	add.s32 	%r136, %r10, %r5;
	mad.lo.s32 	%r137, %r136, %r96, %r1;
	mul.wide.s32 	%rd9, %r137, 4;
	add.s64 	%rd10, %rd1, %rd9;
	ld.global.f32 	%f16, [%rd10];
	sub.s32 	%r138, %r96, %r10;
	mad.lo.s32 	%r139, %r138, %r138, %r138;
	shr.u32 	%r140, %r139, 31;
	add.s32 	%r141, %r139, %r140;
	shr.u32 	%r142, %r141, 1;
	sub.s32 	%r143, %r6, %r549;
	sub.s32 	%r144, %r143, %r142;
	shl.b32 	%r145, %r144, 2;
	mov.u32 	%r146, sA;
	add.s32 	%r147, %r146, %r145;
	st.shared.f32 	[%r147+-8], %f16;
$L__BB0_9:
	add.s32 	%r11, %r549, 3;
	setp.lt.u32 	%p6, %r1, %r11;
	@%p6 bra 	$L__BB0_11;
	add.s32 	%r148, %r11, %r5;
	mad.lo.s32 	%r149, %r148, %r96, %r1;
	mul.wide.s32 	%rd11, %r149, 4;
	add.s64 	%rd12, %rd1, %rd11;
	ld.global.f32 	%f17, [%rd12];
	sub.s32 	%r150, %r96, %r11;
	mad.lo.s32 	%r151, %r150, %r150, %r150;
	shr.u32 	%r152, %r151, 31;
	add.s32 	%r153, %r151, %r152;
	shr.u32 	%r154, %r153, 1;
	sub.s32 	%r155, %r6, %r549;
	sub.s32 	%r156, %r155, %r154;
	shl.b32 	%r157, %r156, 2;
	mov.u32 	%r158, sA;
	add.s32 	%r159, %r158, %r157;
	st.shared.f32 	[%r159+-12], %f17;
$L__BB0_11:
	add.s32 	%r12, %r549, 4;
	setp.lt.u32 	%p7, %r1, %r12;
	@%p7 bra 	$L__BB0_13;
	add.s32 	%r160, %r12, %r5;
	mad.lo.s32 	%r161, %r160, %r96, %r1;
	mul.wide.s32 	%rd13, %r161, 4;
	add.s64 	%rd14, %rd1, %rd13;
	ld.global.f32 	%f18, [%rd14];
	sub.s32 	%r162, %r96, %r12;
	mad.lo.s32 	%r163, %r162, %r162, %r162;
	shr.u32 	%r164, %r163, 31;
	add.s32 	%r165, %r163, %r164;
	shr.u32 	%r166, %r165, 1;
	sub.s32 	%r167, %r6, %r549;
	sub.s32 	%r168, %r167, %r166;
	shl.b32 	%r169, %r168, 2;
	mov.u32 	%r170, sA;
	add.s32 	%r171, %r170, %r169;
	st.shared.f32 	[%r171+-16], %f18;
$L__BB0_13:
	add.s32 	%r13, %r549, 5;
	setp.lt.u32 	%p8, %r1, %r13;
	@%p8 bra 	$L__BB0_15;
	add.s32 	%r172, %r13, %r5;
	mad.lo.s32 	%r173, %r172, %r96, %r1;
	mul.wide.s32 	%rd15, %r173, 4;
	add.s64 	%rd16, %rd1, %rd15;
	ld.global.f32 	%f19, [%rd16];
	sub.s32 	%r174, %r96, %r13;
	mad.lo.s32 	%r175, %r174, %r174, %r174;
	shr.u32 	%r176, %r175, 31;
	add.s32 	%r177, %r175, %r176;
	shr.u32 	%r178, %r177, 1;
	sub.s32 	%r179, %r6, %r549;
	sub.s32 	%r180, %r179, %r178;
	shl.b32 	%r181, %r180, 2;
	mov.u32 	%r182, sA;
	add.s32 	%r183, %r182, %r181;
	st.shared.f32 	[%r183+-20], %f19;
$L__BB0_15:
	add.s32 	%r14, %r549, 6;
	setp.lt.u32 	%p9, %r1, %r14;
	@%p9 bra 	$L__BB0_17;
	add.s32 	%r184, %r14, %r5;
	mad.lo.s32 	%r185, %r184, %r96, %r1;
	mul.wide.s32 	%rd17, %r185, 4;
	add.s64 	%rd18, %rd1, %rd17;
	ld.global.f32 	%f20, [%rd18];
	sub.s32 	%r186, %r96, %r14;
	mad.lo.s32 	%r187, %r186, %r186, %r186;
	shr.u32 	%r188, %r187, 31;
	add.s32 	%r189, %r187, %r188;
	shr.u32 	%r190, %r189, 1;
	sub.s32 	%r191, %r6, %r549;
	sub.s32 	%r192, %r191, %r190;
	shl.b32 	%r193, %r192, 2;
	mov.u32 	%r194, sA;
	add.s32 	%r195, %r194, %r193;
	st.shared.f32 	[%r195+-24], %f20;
$L__BB0_17:
	add.s32 	%r15, %r549, 7;
	setp.lt.u32 	%p10, %r1, %r15;
	@%p10 bra 	$L__BB0_19;
	add.s32 	%r196, %r15, %r5;
	mad.lo.s32 	%r197, %r196, %r96, %r1;
	mul.wide.s32 	%rd19, %r197, 4;
	add.s64 	%rd20, %rd1, %rd19;
	ld.global.f32 	%f21, [%rd20];
	sub.s32 	%r198, %r96, %r15;
	mad.lo.s32 	%r199, %r198, %r198, %r198;
	shr.u32 	%r200, %r199, 31;
	add.s32 	%r201, %r199, %r200;
	shr.u32 	%r202, %r201, 1;
	sub.s32 	%r203, %r6, %r549;
	sub.s32 	%r204, %r203, %r202;
	shl.b32 	%r205, %r204, 2;
	mov.u32 	%r206, sA;
	add.s32 	%r207, %r206, %r205;
	st.shared.f32 	[%r207+-28], %f21;
$L__BB0_19:
	add.s32 	%r549, %r549, 8;
	setp.ne.s32 	%p11, %r549, %r551;
	@%p11 bra 	$L__BB0_3;
$L__BB0_20:
	setp.eq.s32 	%p12, %r7, 0;
	@%p12 bra 	$L__BB0_40;
	and.b32  	%r18, %r96, 3;
	setp.lt.u32 	%p13, %r7, 4;
	@%p13 bra 	$L__BB0_31;
	setp.lt.u32 	%p14, %r1, %r551;
	@%p14 bra 	$L__BB0_24;
	add.s32 	%r208, %r551, %r5;
	mad.lo.s32 	%r209, %r208, %r96, %r1;
	mul.wide.s32 	%rd21, %r209, 4;
	add.s64 	%rd22, %rd1, %rd21;
	ld.global.f32 	%f22, [%rd22];
	sub.s32 	%r210, %r96, %r551;
	mad.lo.s32 	%r211, %r210, %r210, %r210;
	shr.u32 	%r212, %r211, 31;
	add.s32 	%r213, %r211, %r212;
	shr.u32 	%r214, %r213, 1;
	sub.s32 	%r215, %r6, %r551;
	sub.s32 	%r216, %r215, %r214;
	shl.b32 	%r217, %r216, 2;
	mov.u32 	%r218, sA;
	add.s32 	%r219, %r218, %r217;
	st.shared.f32 	[%r219], %f22;
$L__BB0_24:
	setp.le.u32 	%p15, %r1, %r551;
	@%p15 bra 	$L__BB0_26;
	add.s32 	%r220, %r551, 1;
	add.s32 	%r221, %r220, %r5;
	mad.lo.s32 	%r222, %r221, %r96, %r1;
	mul.wide.s32 	%rd23, %r222, 4;
	add.s64 	%rd24, %rd1, %rd23;
	ld.global.f32 	%f23, [%rd24];
	sub.s32 	%r223, %r96, %r220;
	mad.lo.s32 	%r224, %r223, %r223, %r223;
	shr.u32 	%r225, %r224, 31;
	add.s32 	%r226, %r224, %r225;
	shr.u32 	%r227, %r226, 1;
	sub.s32 	%r228, %r6, %r551;
	sub.s32 	%r229, %r228, %r227;
	shl.b32 	%r230, %r229, 2;
	mov.u32 	%r231, sA;
	add.s32 	%r232, %r231, %r230;
	st.shared.f32 	[%r232+-4], %f23;
$L__BB0_26:
	add.s32 	%r19, %r551, 2;
	setp.lt.u32 	%p16, %r1, %r19;
	@%p16 bra 	$L__BB0_28;
	add.s32 	%r233, %r19, %r5;
	mad.lo.s32 	%r234, %r233, %r96, %r1;
	mul.wide.s32 	%rd25, %r234, 4;
	add.s64 	%rd26, %rd1, %rd25;
	ld.global.f32 	%f24, [%rd26];
	sub.s32 	%r235, %r96, %r19;
	mad.lo.s32 	%r236, %r235, %r235, %r235;
	shr.u32 	%r237, %r236, 31;
	add.s32 	%r238, %r236, %r237;
	shr.u32 	%r239, %r238, 1;
	sub.s32 	%r240, %r6, %r551;
	sub.s32 	%r241, %r240, %r239;
	shl.b32 	%r242, %r241, 2;
	mov.u32 	%r243, sA;
	add.s32 	%r244, %r243, %r242;
	st.shared.f32 	[%r244+-8], %f24;
$L__BB0_28:
	add.s32 	%r20, %r551, 3;
	setp.lt.u32 	%p17, %r1, %r20;
	@%p17 bra 	$L__BB0_30;
	add.s32 	%r245, %r20, %r5;
	mad.lo.s32 	%r246, %r245, %r96, %r1;
	mul.wide.s32 	%rd27, %r246, 4;
	add.s64 	%rd28, %rd1, %rd27;
	ld.global.f32 	%f25, [%rd28];
	sub.s32 	%r247, %r96, %r20;
	mad.lo.s32 	%r248, %r247, %r247, %r247;
	shr.u32 	%r249, %r248, 31;
	add.s32 	%r250, %r248, %r249;
	shr.u32 	%r251, %r250, 1;
	sub.s32 	%r252, %r6, %r551;
	sub.s32 	%r253, %r252, %r251;
	shl.b32 	%r254, %r253, 2;
	mov.u32 	%r255, sA;
	add.s32 	%r256, %r255, %r254;
	st.shared.f32 	[%r256+-12], %f25;
$L__BB0_30:
	add.s32 	%r551, %r551, 4;
$L__BB0_31:
	setp.eq.s32 	%p18, %r18, 0;
	@%p18 bra 	$L__BB0_40;
	setp.eq.s32 	%p19, %r18, 1;
	@%p19 bra 	$L__BB0_38;
	setp.lt.u32 	%p20, %r1, %r551;
	@%p20 bra 	$L__BB0_35;
	add.s32 	%r257, %r551, %r5;
	mad.lo.s32 	%r258, %r257, %r96, %r1;
	mul.wide.s32 	%rd29, %r258, 4;
	add.s64 	%rd30, %rd1, %rd29;
	ld.global.f32 	%f26, [%rd30];
	sub.s32 	%r259, %r96, %r551;
	mad.lo.s32 	%r260, %r259, %r259, %r259;
	shr.u32 	%r261, %r260, 31;
	add.s32 	%r262, %r260, %r261;
	shr.u32 	%r263, %r262, 1;
	sub.s32 	%r264, %r6, %r551;
	sub.s32 	%r265, %r264, %r263;
	shl.b32 	%r266, %r265, 2;
	mov.u32 	%r267, sA;
	add.s32 	%r268, %r267, %r266;
	st.shared.f32 	[%r268], %f26;
$L__BB0_35:
	setp.le.u32 	%p21, %r1, %r551;
	@%p21 bra 	$L__BB0_37;
	add.s32 	%r269, %r551, 1;
	add.s32 	%r270, %r269, %r5;
	mad.lo.s32 	%r271, %r270, %r96, %r1;
	mul.wide.s32 	%rd31, %r271, 4;
	add.s64 	%rd32, %rd1, %rd31;
	ld.global.f32 	%f27, [%rd32];
	sub.s32 	%r272, %r96, %r269;
	mad.lo.s32 	%r273, %r272, %r272, %r272;
	shr.u32 	%r274, %r273, 31;
	add.s32 	%r275, %r273, %r274;
	shr.u32 	%r276, %r275, 1;
	sub.s32 	%r277, %r6, %r551;
	sub.s32 	%r278, %r277, %r276;
	shl.b32 	%r279, %r278, 2;
	mov.u32 	%r280, sA;
	add.s32 	%r281, %r280, %r279;
	st.shared.f32 	[%r281+-4], %f27;
$L__BB0_37:
	add.s32 	%r551, %r551, 2;
$L__BB0_38:
	and.b32  	%r282, %r96, 1;
	setp.eq.b32 	%p22, %r282, 1;
	not.pred 	%p23, %p22;
	setp.lt.u32 	%p24, %r1, %r551;
	or.pred  	%p25, %p23, %p24;
	@%p25 bra 	$L__BB0_40;
	add.s32 	%r283, %r551, %r5;
	mad.lo.s32 	%r284, %r283, %r96, %r1;
	mul.wide.s32 	%rd33, %r284, 4;
	add.s64 	%rd34, %rd1, %rd33;
	ld.global.f32 	%f28, [%rd34];
	sub.s32 	%r285, %r96, %r551;
	mad.lo.s32 	%r286, %r285, %r285, %r285;
	shr.u32 	%r287, %r286, 31;
	add.s32 	%r288, %r286, %r287;
	shr.u32 	%r289, %r288, 1;
	sub.s32 	%r290, %r6, %r551;
	sub.s32 	%r291, %r290, %r289;
	shl.b32 	%r292, %r291, 2;
	mov.u32 	%r293, sA;
	add.s32 	%r294, %r293, %r292;
	st.shared.f32 	[%r294], %f28;
$L__BB0_40:
	setp.lt.s32 	%p26, %r96, 1;
	mad.lo.s32 	%r295, %r2, %r96, %r1;
	cvta.to.global.u64 	%rd35, %rd3;
	mul.wide.s32 	%rd36, %r295, 4;
	add.s64 	%rd2, %rd35, %rd36;
	ld.global.f32 	%f29, [%rd2];
	add.s32 	%r25, %r4, %r3;
	add.s32 	%r26, %r25, %r1;
	shl.b32 	%r296, %r26, 2;
	mov.u32 	%r297, sA;
	add.s32 	%r27, %r297, %r296;
	st.shared.f32 	[%r27], %f29;
	bar.sync 	0;
	@%p26 bra 	$L__BB0_63;
	add.s32 	%r28, %r96, 1;
	shl.b32 	%r299, %r96, 1;
	add.s32 	%r29, %r299, -2;
	mov.b32 	%r553, 0;
	mov.b16 	%rs8, 0;
	mov.u32 	%r554, %r96;
$L__BB0_42:
	mov.u32 	%r34, %r554;
	setp.ne.s32 	%p27, %r1, 0;
	add.s32 	%r35, %r553, -1;
	setp.le.s32 	%p28, %r96, %r34;
	mad.lo.s32 	%r300, %r34, %r34, %r34;
	shr.u32 	%r301, %r300, 1;
	sub.s32 	%r302, %r25, %r301;
	shl.b32 	%r303, %r302, 2;
	add.s32 	%r36, %r297, %r303;
	or.pred  	%p29, %p27, %p28;
	@%p29 bra 	$L__BB0_52;
	ld.shared.f32 	%f167, [%r36];
	setp.lt.u32 	%p30, %r35, 3;
	mov.u32 	%r560, %r96;
	@%p30 bra 	$L__BB0_47;
	and.b32  	%r305, %r553, -4;
	neg.s32 	%r555, %r305;
	mov.u32 	%r556, %r29;
	mov.u32 	%r557, %r28;
	mov.u32 	%r558, %r96;
$L__BB0_45:
	.pragma "nounroll";
	add.s32 	%r306, %r557, -1;
	add.s32 	%r307, %r557, -2;
	mul.lo.s32 	%r308, %r557, %r306;
	shr.u32 	%r309, %r308, 31;
	add.s32 	%r310, %r308, %r309;
	shr.u32 	%r311, %r310, 1;
	sub.s32 	%r312, %r25, %r311;
	shl.b32 	%r313, %r312, 2;
	add.s32 	%r315, %r297, %r313;
	ld.shared.f32 	%f30, [%r315];
	sub.s32 	%r316, %r558, %r34;
	shl.b32 	%r317, %r316, 2;
	add.s32 	%r318, %r315, %r317;
	ld.shared.f32 	%f31, [%r318];
	mul.f32 	%f32, %f30, %f31;
	mul.f32 	%f33, %f31, %f32;
	sub.f32 	%f34, %f167, %f33;
	st.shared.f32 	[%r36], %f34;
	mul.lo.s32 	%r319, %r307, %r306;
	shr.u32 	%r320, %r319, 31;
	add.s32 	%r321, %r319, %r320;
	shr.u32 	%r322, %r321, 1;
	sub.s32 	%r323, %r25, %r322;
	shl.b32 	%r324, %r323, 2;
	add.s32 	%r325, %r297, %r324;
	ld.shared.f32 	%f35, [%r325];
	add.s32 	%r326, %r325, %r317;
	ld.shared.f32 	%f36, [%r326+-4];
	mul.f32 	%f37, %f35, %f36;
	mul.f32 	%f38, %f36, %f37;
	sub.f32 	%f39, %f34, %f38;
	st.shared.f32 	[%r36], %f39;
	sub.s32 	%r327, %r319, %r556;
	shr.u32 	%r328, %r327, 31;
	add.s32 	%r329, %r327, %r328;
	shr.u32 	%r330, %r329, 1;
	sub.s32 	%r331, %r25, %r330;
	shl.b32 	%r332, %r331, 2;
	add.s32 	%r333, %r297, %r332;
	ld.shared.f32 	%f40, [%r333];
	add.s32 	%r334, %r333, %r317;
	ld.shared.f32 	%f41, [%r334+-8];
	mul.f32 	%f42, %f40, %f41;
	mul.f32 	%f43, %f41, %f42;
	sub.f32 	%f44, %f39, %f43;
	st.shared.f32 	[%r36], %f44;
	sub.s32 	%r335, %r327, %r556;
	add.s32 	%r336, %r335, 2;
	shr.u32 	%r337, %r336, 31;
	add.s32 	%r338, %r336, %r337;
	shr.u32 	%r339, %r338, 1;
	sub.s32 	%r340, %r25, %r339;
	shl.b32 	%r341, %r340, 2;
	add.s32 	%r342, %r297, %r341;
	ld.shared.f32 	%f45, [%r342];
	add.s32 	%r343, %r342, %r317;
	ld.shared.f32 	%f46, [%r343+-12];
	mul.f32 	%f47, %f45, %f46;
	mul.f32 	%f48, %f46, %f47;
	sub.f32 	%f167, %f44, %f48;
	st.shared.f32 	[%r36], %f167;
	add.s32 	%r558, %r558, -4;
	add.s32 	%r557, %r557, -4;
	add.s32 	%r556, %r556, -8;
	add.s32 	%r555, %r555, 4;
	setp.ne.s32 	%p31, %r555, 0;
	@%p31 bra 	$L__BB0_45;
	add.s32 	%r560, %r557, -1;
$L__BB0_47:
	and.b32  	%r344, %r553, 3;
	setp.eq.s32 	%p32, %r344, 0;
	@%p32 bra 	$L__BB0_52;
	and.b16  	%rs4, %rs8, 3;
	setp.eq.s16 	%p33, %rs4, 1;
	@%p33 bra 	$L__BB0_50;
	mad.lo.s32 	%r345, %r560, %r560, %r560;
	shr.u32 	%r346, %r345, 31;
	add.s32 	%r347, %r345, %r346;
	shr.u32 	%r348, %r347, 1;
	sub.s32 	%r349, %r25, %r348;
	shl.b32 	%r350, %r349, 2;
	add.s32 	%r352, %r297, %r350;
	ld.shared.f32 	%f49, [%r352];
	sub.s32 	%r353, %r560, %r34;
	shl.b32 	%r354, %r353, 2;
	add.s32 	%r355, %r352, %r354;
	ld.shared.f32 	%f50, [%r355];
	mul.f32 	%f51, %f49, %f50;
	mul.f32 	%f52, %f50, %f51;
	sub.f32 	%f53, %f167, %f52;
	st.shared.f32 	[%r36], %f53;
	add.s32 	%r356, %r560, -1;
	mul.lo.s32 	%r357, %r356, %r560;
	shr.u32 	%r358, %r357, 31;
	add.s32 	%r359, %r357, %r358;
	shr.u32 	%r360, %r359, 1;
	sub.s32 	%r361, %r25, %r360;
	shl.b32 	%r362, %r361, 2;
	add.s32 	%r363, %r297, %r362;
	ld.shared.f32 	%f54, [%r363];
	add.s32 	%r364, %r363, %r354;
	ld.shared.f32 	%f55, [%r364+-4];
	mul.f32 	%f56, %f54, %f55;
	mul.f32 	%f57, %f55, %f56;
	sub.f32 	%f167, %f53, %f57;
	st.shared.f32 	[%r36], %f167;
	add.s32 	%r560, %r560, -2;
$L__BB0_50:
	and.b16  	%rs5, %rs8, 1;
	setp.eq.b16 	%p34, %rs5, 1;
	not.pred 	%p35, %p34;
	@%p35 bra 	$L__BB0_52;
	mad.lo.s32 	%r365, %r560, %r560, %r560;
	shr.u32 	%r366, %r365, 31;
	add.s32 	%r367, %r365, %r366;
	shr.u32 	%r368, %r367, 1;
	sub.s32 	%r369, %r25, %r368;
	shl.b32 	%r370, %r369, 2;
	add.s32 	%r372, %r297, %r370;
	ld.shared.f32 	%f58, [%r372];
	sub.s32 	%r373, %r560, %r34;
	shl.b32 	%r374, %r373, 2;
	add.s32 	%r375, %r372, %r374;
	ld.shared.f32 	%f59, [%r375];
	mul.f32 	%f60, %f58, %f59;
	mul.f32 	%f61, %f59, %f60;
	sub.f32 	%f62, %f167, %f61;
	st.shared.f32 	[%r36], %f62;
$L__BB0_52:
	bar.sync 	0;
	add.s32 	%r554, %r34, -1;
	setp.ge.s32 	%p36, %r1, %r554;
	@%p36 bra 	$L__BB0_62;
	setp.le.s32 	%p37, %r96, %r34;
	shl.b32 	%r376, %r1, 2;
	add.s32 	%r51, %r36, %r376;
	ld.shared.f32 	%f63, [%r51+4];
	ld.shared.f32 	%f7, [%r36];
	div.rn.f32 	%f169, %f63, %f7;
	st.shared.f32 	[%r51+4], %f169;
	@%p37 bra 	$L__BB0_62;
	setp.lt.u32 	%p38, %r35, 3;
	mov.u32 	%r563, %r96;
	@%p38 bra 	$L__BB0_57;
	and.b32  	%r52, %r553, -4;
	mov.b32 	%r562, 0;
	mov.u32 	%r563, %r96;
$L__BB0_56:
	.pragma "nounroll";
	mad.lo.s32 	%r378, %r563, %r563, %r563;
	shr.u32 	%r379, %r378, 31;
	add.s32 	%r380, %r378, %r379;
	shr.u32 	%r381, %r380, 1;
	sub.s32 	%r382, %r25, %r381;
	shl.b32 	%r383, %r382, 2;
	add.s32 	%r385, %r297, %r383;
	ld.shared.f32 	%f64, [%r385];
	sub.s32 	%r386, %r563, %r34;
	shl.b32 	%r387, %r386, 2;
	add.s32 	%r388, %r385, %r387;
	ld.shared.f32 	%f65, [%r388];
	mul.f32 	%f66, %f64, %f65;
	sub.s32 	%r389, %r1, %r34;
	add.s32 	%r390, %r389, %r563;
	shl.b32 	%r391, %r390, 2;
	add.s32 	%r392, %r385, %r391;
	ld.shared.f32 	%f67, [%r392+4];
	mul.f32 	%f68, %f66, %f67;
	div.rn.f32 	%f69, %f68, %f7;
	sub.f32 	%f70, %f169, %f69;
	st.shared.f32 	[%r51+4], %f70;
	add.s32 	%r393, %r563, -1;
	mul.lo.s32 	%r394, %r393, %r563;
	shr.u32 	%r395, %r394, 31;
	add.s32 	%r396, %r394, %r395;
	shr.u32 	%r397, %r396, 1;
	sub.s32 	%r398, %r25, %r397;
	shl.b32 	%r399, %r398, 2;
	add.s32 	%r400, %r297, %r399;
	ld.shared.f32 	%f71, [%r400];
	add.s32 	%r401, %r400, %r387;
	ld.shared.f32 	%f72, [%r401+-4];
	mul.f32 	%f73, %f71, %f72;
	add.s32 	%r402, %r391, %r400;
	ld.shared.f32 	%f74, [%r402];
	mul.f32 	%f75, %f73, %f74;
	div.rn.f32 	%f76, %f75, %f7;
	sub.f32 	%f77, %f70, %f76;
	st.shared.f32 	[%r51+4], %f77;
	shl.b32 	%r403, %r563, 1;
	sub.s32 	%r404, %r394, %r403;
	add.s32 	%r405, %r404, 2;
	shr.u32 	%r406, %r405, 31;
	add.s32 	%r407, %r405, %r406;
	shr.u32 	%r408, %r407, 1;
	sub.s32 	%r409, %r25, %r408;
	shl.b32 	%r410, %r409, 2;
	add.s32 	%r411, %r297, %r410;
	ld.shared.f32 	%f78, [%r411];
	add.s32 	%r412, %r411, %r387;
	ld.shared.f32 	%f79, [%r412+-8];
	mul.f32 	%f80, %f78, %f79;
	add.s32 	%r413, %r391, %r411;
	ld.shared.f32 	%f81, [%r413+-4];
	mul.f32 	%f82, %f80, %f81;
	div.rn.f32 	%f83, %f82, %f7;
	sub.f32 	%f84, %f77, %f83;
	st.shared.f32 	[%r51+4], %f84;
	sub.s32 	%r414, %r405, %r403;
	add.s32 	%r415, %r414, 4;
	shr.u32 	%r416, %r415, 31;
	add.s32 	%r417, %r415, %r416;
	shr.u32 	%r418, %r417, 1;
	sub.s32 	%r419, %r25, %r418;
	shl.b32 	%r420, %r419, 2;
	add.s32 	%r421, %r297, %r420;
	ld.shared.f32 	%f85, [%r421];
	add.s32 	%r422, %r421, %r387;
	ld.shared.f32 	%f86, [%r422+-12];
	mul.f32 	%f87, %f85, %f86;
	add.s32 	%r423, %r391, %r421;
	ld.shared.f32 	%f88, [%r423+-8];
	mul.f32 	%f89, %f87, %f88;
	div.rn.f32 	%f90, %f89, %f7;
	sub.f32 	%f169, %f84, %f90;
	st.shared.f32 	[%r51+4], %f169;
	add.s32 	%r563, %r563, -4;
	add.s32 	%r562, %r562, 4;
	setp.ne.s32 	%p39, %r562, %r52;
	@%p39 bra 	$L__BB0_56;
$L__BB0_57:
	and.b32  	%r424, %r553, 3;
	setp.eq.s32 	%p40, %r424, 0;
	@%p40 bra 	$L__BB0_62;
	and.b16  	%rs6, %rs8, 3;
	setp.eq.s16 	%p41, %rs6, 1;
	@%p41 bra 	$L__BB0_60;
	mad.lo.s32 	%r425, %r563, %r563, %r563;
	shr.u32 	%r426, %r425, 31;
	add.s32 	%r427, %r425, %r426;
	shr.u32 	%r428, %r427, 1;
	sub.s32 	%r429, %r25, %r428;
	shl.b32 	%r430, %r429, 2;
	add.s32 	%r432, %r297, %r430;
	ld.shared.f32 	%f91, [%r432];
	sub.s32 	%r433, %r563, %r34;
	shl.b32 	%r434, %r433, 2;
	add.s32 	%r435, %r432, %r434;
	ld.shared.f32 	%f92, [%r435];
	mul.f32 	%f93, %f91, %f92;
	sub.s32 	%r436, %r1, %r34;
	add.s32 	%r438, %r435, %r376;
	ld.shared.f32 	%f94, [%r438+4];
	mul.f32 	%f95, %f93, %f94;
	div.rn.f32 	%f96, %f95, %f7;
	sub.f32 	%f97, %f169, %f96;
	st.shared.f32 	[%r51+4], %f97;
	add.s32 	%r439, %r563, -1;
	mul.lo.s32 	%r440, %r439, %r563;
	shr.u32 	%r441, %r440, 31;
	add.s32 	%r442, %r440, %r441;
	shr.u32 	%r443, %r442, 1;
	sub.s32 	%r444, %r25, %r443;
	shl.b32 	%r445, %r444, 2;
	add.s32 	%r446, %r297, %r445;
	ld.shared.f32 	%f98, [%r446];
	add.s32 	%r447, %r446, %r434;
	ld.shared.f32 	%f99, [%r447+-4];
	mul.f32 	%f100, %f98, %f99;
	add.s32 	%r448, %r439, %r436;
	shl.b32 	%r449, %r448, 2;
	add.s32 	%r450, %r446, %r449;
	ld.shared.f32 	%f101, [%r450+4];
	mul.f32 	%f102, %f100, %f101;
	div.rn.f32 	%f103, %f102, %f7;
	sub.f32 	%f169, %f97, %f103;
	st.shared.f32 	[%r51+4], %f169;
	add.s32 	%r563, %r563, -2;
$L__BB0_60:
	and.b16  	%rs7, %rs8, 1;
	setp.eq.b16 	%p42, %rs7, 1;
	not.pred 	%p43, %p42;
	@%p43 bra 	$L__BB0_62;
	mad.lo.s32 	%r451, %r563, %r563, %r563;
	shr.u32 	%r452, %r451, 31;
	add.s32 	%r453, %r451, %r452;
	shr.u32 	%r454, %r453, 1;
	sub.s32 	%r455, %r25, %r454;
	shl.b32 	%r456, %r455, 2;
	add.s32 	%r458, %r297, %r456;
	ld.shared.f32 	%f104, [%r458];
	sub.s32 	%r459, %r563, %r34;
	shl.b32 	%r460, %r459, 2;
	add.s32 	%r461, %r458, %r460;
	ld.shared.f32 	%f105, [%r461];
	mul.f32 	%f106, %f104, %f105;
	add.s32 	%r463, %r461, %r376;
	ld.shared.f32 	%f107, [%r463+4];
	mul.f32 	%f108, %f106, %f107;
	div.rn.f32 	%f109, %f108, %f7;
	sub.f32 	%f110, %f169, %f109;
	st.shared.f32 	[%r51+4], %f110;
$L__BB0_62:
	bar.sync 	0;
	setp.gt.u32 	%p44, %r34, 1;
	add.s32 	%r553, %r553, 1;
	add.s16 	%rs8, %rs8, 1;
	@%p44 bra 	$L__BB0_42;
$L__BB0_63:
	add.s32 	%r572, %r96, -1;
	setp.lt.s32 	%p45, %r96, 2;
	@%p45 bra 	$L__BB0_80;
	add.s32 	%r465, %r96, -2;
	and.b32  	%r31, %r572, 3;
	setp.lt.u32 	%p46, %r465, 3;
	mov.b32 	%r567, 0;
	@%p46 bra 	$L__BB0_75;
	and.b32  	%r567, %r572, -4;
	mov.b32 	%r566, 0;
	mov.u32 	%r565, %r572;
$L__BB0_66:
	setp.le.u32 	%p47, %r1, %r566;
	add.s32 	%r467, %r566, %r25;
	shl.b32 	%r468, %r467, 2;
	add.s32 	%r63, %r297, %r468;
	@%p47 bra 	$L__BB0_68;
	add.s32 	%r470, %r565, 2;
	mad.lo.s32 	%r471, %r470, %r565, %r470;
	shr.u32 	%r472, %r471, 31;
	add.s32 	%r473, %r471, %r472;
	shr.u32 	%r474, %r473, 1;
	sub.s32 	%r475, %r26, %r566;
	sub.s32 	%r476, %r475, %r474;
	shl.b32 	%r477, %r476, 2;
	add.s32 	%r479, %r297, %r477;
	ld.shared.f32 	%f111, [%r479];
	ld.shared.f32 	%f112, [%r63];
	mul.f32 	%f113, %f111, %f112;
	ld.shared.f32 	%f114, [%r27];
	sub.f32 	%f115, %f114, %f113;
	st.shared.f32 	[%r27], %f115;
$L__BB0_68:
	bar.sync 	0;
	add.s32 	%r64, %r566, 1;
	setp.le.u32 	%p48, %r1, %r64;
	@%p48 bra 	$L__BB0_70;
	mad.lo.s32 	%r480, %r565, %r565, %r565;
	shr.u32 	%r481, %r480, 31;
	add.s32 	%r482, %r480, %r481;
	shr.u32 	%r483, %r482, 1;
	sub.s32 	%r484, %r26, %r566;
	sub.s32 	%r485, %r484, %r483;
	shl.b32 	%r486, %r485, 2;
	add.s32 	%r488, %r297, %r486;
	ld.shared.f32 	%f116, [%r488+-4];
	ld.shared.f32 	%f117, [%r63+4];
	mul.f32 	%f118, %f116, %f117;
	ld.shared.f32 	%f119, [%r27];
	sub.f32 	%f120, %f119, %f118;
	st.shared.f32 	[%r27], %f120;
$L__BB0_70:
	bar.sync 	0;
	add.s32 	%r65, %r64, 1;
	setp.le.u32 	%p49, %r1, %r65;
	@%p49 bra 	$L__BB0_72;
	add.s32 	%r489, %r565, -1;
	mul.lo.s32 	%r490, %r565, %r489;
	shr.u32 	%r491, %r490, 31;
	add.s32 	%r492, %r490, %r491;
	shr.u32 	%r493, %r492, 1;
	sub.s32 	%r494, %r26, %r566;
	sub.s32 	%r495, %r494, %r493;
	shl.b32 	%r496, %r495, 2;
	add.s32 	%r498, %r297, %r496;
	ld.shared.f32 	%f121, [%r498+-8];
	ld.shared.f32 	%f122, [%r63+8];
	mul.f32 	%f123, %f121, %f122;
	ld.shared.f32 	%f124, [%r27];
	sub.f32 	%f125, %f124, %f123;
	st.shared.f32 	[%r27], %f125;
$L__BB0_72:
	bar.sync 	0;
	add.s32 	%r66, %r65, 1;
	setp.le.u32 	%p50, %r1, %r66;
	@%p50 bra 	$L__BB0_74;
	add.s32 	%r499, %r565, -2;
	add.s32 	%r500, %r565, -1;
	mul.lo.s32 	%r501, %r500, %r499;
	shr.u32 	%r502, %r501, 31;
	add.s32 	%r503, %r501, %r502;
	shr.u32 	%r504, %r503, 1;
	sub.s32 	%r505, %r26, %r566;
	sub.s32 	%r506, %r505, %r504;
	shl.b32 	%r507, %r506, 2;
	add.s32 	%r509, %r297, %r507;
	ld.shared.f32 	%f126, [%r509+-12];
	ld.shared.f32 	%f127, [%r63+12];
	mul.f32 	%f128, %f126, %f127;
	ld.shared.f32 	%f129, [%r27];
	sub.f32 	%f130, %f129, %f128;
	st.shared.f32 	[%r27], %f130;
$L__BB0_74:
	bar.sync 	0;
	add.s32 	%r565, %r565, -4;
	add.s32 	%r566, %r66, 1;
	setp.ne.s32 	%p51, %r566, %r567;
	@%p51 bra 	$L__BB0_66;
$L__BB0_75:
	setp.eq.s32 	%p52, %r31, 0;
	@%p52 bra 	$L__BB0_80;
	sub.s32 	%r510, %r96, %r567;
	add.s32 	%r569, %r510, 1;
	neg.s32 	%r568, %r31;
$L__BB0_77:
	.pragma "nounroll";
	setp.le.u32 	%p53, %r1, %r567;
	@%p53 bra 	$L__BB0_79;
	add.s32 	%r511, %r569, -1;
	mul.lo.s32 	%r512, %r569, %r511;
	shr.u32 	%r513, %r512, 31;
	add.s32 	%r514, %r512, %r513;
	shr.u32 	%r515, %r514, 1;
	sub.s32 	%r516, %r26, %r567;
	sub.s32 	%r517, %r516, %r515;
	shl.b32 	%r518, %r517, 2;
	add.s32 	%r520, %r297, %r518;
	ld.shared.f32 	%f131, [%r520];
	add.s32 	%r521, %r567, %r25;
	shl.b32 	%r522, %r521, 2;
	add.s32 	%r523, %r297, %r522;
	ld.shared.f32 	%f132, [%r523];
	mul.f32 	%f133, %f131, %f132;
	ld.shared.f32 	%f134, [%r27];
	sub.f32 	%f135, %f134, %f133;
	st.shared.f32 	[%r27], %f135;
$L__BB0_79:
	bar.sync 	0;
	add.s32 	%r567, %r567, 1;
	add.s32 	%r569, %r569, -1;
	add.s32 	%r568, %r568, 1;
	setp.ne.s32 	%p54, %r568, 0;
	@%p54 bra 	$L__BB0_77;
$L__BB0_80:
	setp.lt.s32 	%p55, %r96, 2;
	ld.shared.f32 	%f136, [%r27];
	sub.s32 	%r524, %r96, %r1;
	mad.lo.s32 	%r525, %r524, %r524, %r524;
	shr.u32 	%r526, %r525, 31;
	add.s32 	%r527, %r525, %r526;
	shr.s32 	%r528, %r527, 1;
	sub.s32 	%r78, %r25, %r528;
	shl.b32 	%r529, %r78, 2;
	add.s32 	%r531, %r297, %r529;
	ld.shared.f32 	%f137, [%r531];
	div.rn.f32 	%f138, %f136, %f137;
	st.shared.f32 	[%r27], %f138;
	bar.sync 	0;
	@%p55 bra 	$L__BB0_97;
	sub.s32 	%r79, %r78, %r1;
	and.b32  	%r80, %r572, 3;
	setp.eq.s32 	%p56, %r80, 0;
	mov.u32 	%r576, %r96;
	@%p56 bra 	$L__BB0_86;
	neg.s32 	%r571, %r80;
	mov.u32 	%r573, %r96;
$L__BB0_83:
	.pragma "nounroll";
	mov.u32 	%r576, %r572;
	setp.ge.s32 	%p57, %r1, %r576;
	@%p57 bra 	$L__BB0_85;
	add.s32 	%r532, %r79, %r573;
	shl.b32 	%r533, %r532, 2;
	add.s32 	%r535, %r297, %r533;
	ld.shared.f32 	%f139, [%r535+-4];
	add.s32 	%r536, %r573, %r25;
	shl.b32 	%r537, %r536, 2;
	add.s32 	%r538, %r297, %r537;
	ld.shared.f32 	%f140, [%r538+-4];
	mul.f32 	%f141, %f139, %f140;
	ld.shared.f32 	%f142, [%r27];
	sub.f32 	%f143, %f142, %f141;
	st.shared.f32 	[%r27], %f143;
$L__BB0_85:
	bar.sync 	0;
	add.s32 	%r572, %r576, -1;
	add.s32 	%r571, %r571, 1;
	setp.ne.s32 	%p58, %r571, 0;
	add.s32 	%r573, %r573, -1;
	@%p58 bra 	$L__BB0_83;
$L__BB0_86:
	add.s32 	%r539, %r96, -2;
	setp.lt.u32 	%p59, %r539, 3;
	@%p59 bra 	$L__BB0_97;
	add.s32 	%r575, %r576, 4;
$L__BB0_88:
	add.s32 	%r540, %r575, -5;
	setp.ge.s32 	%p60, %r1, %r540;
	add.s32 	%r541, %r79, %r576;
	shl.b32 	%r542, %r541, 2;
	add.s32 	%r92, %r297, %r542;
	add.s32 	%r544, %r576, %r25;
	shl.b32 	%r545, %r544, 2;
	add.s32 	%r93, %r297, %r545;
	@%p60 bra 	$L__BB0_90;
	ld.shared.f32 	%f144, [%r92+-4];
	ld.shared.f32 	%f145, [%r93+-4];
	mul.f32 	%f146, %f144, %f145;
	ld.shared.f32 	%f147, [%r27];
	sub.f32 	%f148, %f147, %f146;
	st.shared.f32 	[%r27], %f148;
$L__BB0_90:
	bar.sync 	0;
	add.s32 	%r546, %r575, -6;
	setp.ge.s32 	%p61, %r1, %r546;
	@%p61 bra 	$L__BB0_92;
	ld.shared.f32 	%f149, [%r92+-8];
	ld.shared.f32 	%f150, [%r93+-8];
	mul.f32 	%f151, %f149, %f150;
	ld.shared.f32 	%f152, [%r27];
	sub.f32 	%f153, %f152, %f151;
	st.shared.f32 	[%r27], %f153;
$L__BB0_92:
	bar.sync 	0;
	add.s32 	%r547, %r575, -7;
	setp.ge.s32 	%p62, %r1, %r547;
	@%p62 bra 	$L__BB0_94;
	ld.shared.f32 	%f154, [%r92+-12];
	ld.shared.f32 	%f155, [%r93+-12];
	mul.f32 	%f156, %f154, %f155;
	ld.shared.f32 	%f157, [%r27];
	sub.f32 	%f158, %f157, %f156;
	st.shared.f32 	[%r27], %f158;
$L__BB0_94:
	bar.sync 	0;
	add.s32 	%r548, %r575, -8;
	setp.ge.s32 	%p63, %r1, %r548;
	@%p63 bra 	$L__BB0_96;
	ld.shared.f32 	%f159, [%r92+-16];
	ld.shared.f32 	%f160, [%r93+-16];
	mul.f32 	%f161, %f159, %f160;
	ld.shared.f32 	%f162, [%r27];
	sub.f32 	%f163, %f162, %f161;
	st.shared.f32 	[%r27], %f163;
$L__BB0_96:
	bar.sync 	0;
	add.s32 	%r575, %r575, -4;
	add.s32 	%r576, %r576, -4;
	setp.gt.s32 	%p64, %r575, 5;
	@%p64 bra 	$L__BB0_88;
$L__BB0_97:
	ld.shared.f32 	%f164, [%r27];
	st.global.f32 	[%rd2], %f164;
	ret;

}
	// .globl	_Z14LDLt_max_col_kPfS_i
.visible .entry _Z14LDLt_max_col_kPfS_i(
	.param .u64 .ptr .align 1 _Z14LDLt_max_col_kPfS_i_param_0,
	.param .u64 .ptr .align 1 _Z14LDLt_max_col_kPfS_i_param_1,
	.param .u32 _Z14LDLt_max_col_kPfS_i_param_2
)
{
	.reg .pred 	%p<69>;
	.reg .b16 	%rs<13>;
	.reg .b32 	%r<541>;
	.reg .b32 	%f<286>;
	.reg .b64 	%rd<37>;

	ld.param.u64 	%rd4, [_Z14LDLt_max_col_kPfS_i_param_0];
	ld.param.u64 	%rd3, [_Z14LDLt_max_col_kPfS_i_param_1];
	ld.param.u32 	%r93, [_Z14LDLt_max_col_kPfS_i_param_2];
	cvta.to.global.u64 	%rd1, %rd4;
	mov.u32 	%r94, %tid.x;
	div.u32 	%r95, %r94, %r93;
	mul.lo.s32 	%r96, %r95, %r93;
	sub.s32 	%r1, %r94, %r96;
	mov.u32 	%r97, %ctaid.x;
	mov.u32 	%r98, %ntid.x;
	div.u32 	%r99, %r98, %r93;
	mad.lo.s32 	%r2, %r99, %r97, %r95;
	mad.lo.s32 	%r100, %r93, %r93, %r93;
	shr.u32 	%r101, %r100, 31;
	add.s32 	%r102, %r100, %r101;
	shr.s32 	%r3, %r102, 1;
	add.s32 	%r103, %r3, %r93;
	mul.lo.s32 	%r4, %r95, %r103;
	setp.lt.s32 	%p1, %r93, 1;
	@%p1 bra 	$L__BB1_40;
	mul.lo.s32 	%r5, %r2, %r93;
	add.s32 	%r6, %r4, %r1;
	add.s32 	%r105, %r93, -1;
	and.b32  	%r7, %r93, 7;
	setp.lt.u32 	%p2, %r105, 7;
	mov.b32 	%r520, 0;
	@%p2 bra 	$L__BB1_20;
	and.b32  	%r520, %r93, 2147483640;
	mov.b32 	%r518, 0;
$L__BB1_3:
	.pragma "nounroll";
	setp.gt.u32 	%p3, %r1, %r518;
	@%p3 bra 	$L__BB1_5;
	add.s32 	%r107, %r518, %r5;
	mad.lo.s32 	%r108, %r107, %r93, %r1;
	mul.wide.s32 	%rd5, %r108, 4;
	add.s64 	%rd6, %rd1, %rd5;
	ld.global.f32 	%f17, [%rd6];
	mad.lo.s32 	%r109, %r518, %r518, %r518;
	shr.u32 	%r110, %r109, 1;
	add.s32 	%r111, %r6, %r110;
	shl.b32 	%r112, %r111, 2;
	mov.u32 	%r113, sA;
	add.s32 	%r114, %r113, %r112;
	st.shared.f32 	[%r114], %f17;
$L__BB1_5:
	add.s32 	%r10, %r518, 1;
	setp.gt.u32 	%p4, %r1, %r10;
	@%p4 bra 	$L__BB1_7;
	add.s32 	%r115, %r10, %r5;
	mad.lo.s32 	%r116, %r115, %r93, %r1;
	mul.wide.s32 	%rd7, %r116, 4;
	add.s64 	%rd8, %rd1, %rd7;
	ld.global.f32 	%f18, [%rd8];
	add.s32 	%r117, %r518, 2;
	mul.lo.s32 	%r118, %r117, %r10;
	shr.u32 	%r119, %r118, 1;
	add.s32 	%r120, %r6, %r119;
	shl.b32 	%r121, %r120, 2;
	mov.u32 	%r122, sA;
	add.s32 	%r123, %r122, %r121;
	st.shared.f32 	[%r123], %f18;
$L__BB1_7:
	add.s32 	%r11, %r518, 2;
	setp.gt.u32 	%p5, %r1, %r11;
	@%p5 bra 	$L__BB1_9;
	add.s32 	%r124, %r11, %r5;
	mad.lo.s32 	%r125, %r124, %r93, %r1;
	mul.wide.s32 	%rd9, %r125, 4;
	add.s64 	%rd10, %rd1, %rd9;
	ld.global.f32 	%f19, [%rd10];
	add.s32 	%r126, %r518, 3;
	mul.lo.s32 	%r127, %r126, %r11;
	shr.u32 	%r128, %r127, 1;
	add.s32 	%r129, %r6, %r128;
	shl.b32 	%r130, %r129, 2;
	mov.u32 	%r131, sA;
	add.s32 	%r132, %r131, %r130;
	st.shared.f32 	[%r132], %f19;
$L__BB1_9:
	add.s32 	%r12, %r518, 3;
	setp.gt.u32 	%p6, %r1, %r12;
	@%p6 bra 	$L__BB1_11;
	add.s32 	%r133, %r12, %r5;
	mad.lo.s32 	%r134, %r133, %r93, %r1;
	mul.wide.s32 	%rd11, %r134, 4;
	add.s64 	%rd12, %rd1, %rd11;
	ld.global.f32 	%f20, [%rd12];
	add.s32 	%r135, %r518, 4;
	mul.lo.s32 	%r136, %r135, %r12;
	shr.u32 	%r137, %r136, 1;
	add.s32 	%r138, %r6, %r137;
	shl.b32 	%r139, %r138, 2;
	mov.u32 	%r140, sA;
	add.s32 	%r141, %r140, %r139;
	st.shared.f32 	[%r141], %f20;
$L__BB1_11:
	add.s32 	%r13, %r518, 4;
	setp.gt.u32 	%p7, %r1, %r13;
	@%p7 bra 	$L__BB1_13;
	add.s32 	%r142, %r13, %r5;
	mad.lo.s32 	%r143, %r142, %r93, %r1;
	mul.wide.s32 	%rd13, %r143, 4;
	add.s64 	%rd14, %rd1, %rd13;
	ld.global.f32 	%f21, [%rd14];
	add.s32 	%r144, %r518, 5;
	mul.lo.s32 	%r145, %r144, %r13;
	shr.u32 	%r146, %r145, 1;
	add.s32 	%r147, %r6, %r146;
	shl.b32 	%r148, %r147, 2;
	mov.u32 	%r149, sA;
	add.s32 	%r150, %r149, %r148;
	st.shared.f32 	[%r150], %f21;
$L__BB1_13:
	add.s32 	%r14, %r518, 5;
	setp.gt.u32 	%p8, %r1, %r14;
	@%p8 bra 	$L__BB1_15;
	add.s32 	%r151, %r14, %r5;
	mad.lo.s32 	%r152, %r151, %r93, %r1;
	mul.wide.s32 	%rd15, %r152, 4;
	add.s64 	%rd16, %rd1, %rd15;
	ld.global.f32 	%f22, [%rd16];
	add.s32 	%r153, %r518, 6;
	mul.lo.s32 	%r154, %r153, %r14;
	shr.u32 	%r155, %r154, 1;
	add.s32 	%r156, %r6, %r155;
	shl.b32 	%r157, %r156, 2;
	mov.u32 	%r158, sA;
	add.s32 	%r159, %r158, %r157;
	st.shared.f32 	[%r159], %f22;
$L__BB1_15:
	add.s32 	%r15, %r518, 6;
	setp.gt.u32 	%p9, %r1, %r15;
	@%p9 bra 	$L__BB1_17;
	add.s32 	%r160, %r15, %r5;
	mad.lo.s32 	%r161, %r160, %r93, %r1;
	mul.wide.s32 	%rd17, %r161, 4;
	add.s64 	%rd18, %rd1, %rd17;
	ld.global.f32 	%f23, [%rd18];
	add.s32 	%r162, %r518, 7;
	mul.lo.s32 	%r163, %r162, %r15;
	shr.u32 	%r164, %r163, 1;
	add.s32 	%r165, %r6, %r164;
	shl.b32 	%r166, %r165, 2;
	mov.u32 	%r167, sA;
	add.s32 	%r168, %r167, %r166;
	st.shared.f32 	[%r168], %f23;
$L__BB1_17:
	add.s32 	%r16, %r518, 7;
	setp.gt.u32 	%p10, %r1, %r16;
	@%p10 bra 	$L__BB1_19;
	add.s32 	%r169, %r16, %r5;
	mad.lo.s32 	%r170, %r169, %r93, %r1;
	mul.wide.s32 	%rd19, %r170, 4;
	add.s64 	%rd20, %rd1, %rd19;
	ld.global.f32 	%f24, [%rd20];
	add.s32 	%r171, %r518, 8;
	mul.lo.s32 	%r172, %r171, %r16;
	shr.u32 	%r173, %r172, 1;
	add.s32 	%r174, %r6, %r173;
	shl.b32 	%r175, %r174, 2;
	mov.u32 	%r176, sA;
	add.s32 	%r177, %r176, %r175;
	st.shared.f32 	[%r177], %f24;
$L__BB1_19:
	add.s32 	%r518, %r518, 8;
	setp.ne.s32 	%p11, %r518, %r520;
	@%p11 bra 	$L__BB1_3;
$L__BB1_20:
	setp.eq.s32 	%p12, %r7, 0;
	@%p12 bra 	$L__BB1_40;
	and.b32  	%r19, %r93, 3;
	setp.lt.u32 	%p13, %r7, 4;
	@%p13 bra 	$L__BB1_31;
	setp.gt.u32 	%p14, %r1, %r520;
	@%p14 bra 	$L__BB1_24;
	add.s32 	%r178, %r520, %r5;
	mad.lo.s32 	%r179, %r178, %r93, %r1;
	mul.wide.s32 	%rd21, %r179, 4;
	add.s64 	%rd22, %rd1, %rd21;
	ld.global.f32 	%f25, [%rd22];
	mad.lo.s32 	%r180, %r520, %r520, %r520;
	shr.u32 	%r181, %r180, 1;
	add.s32 	%r182, %r6, %r181;
	shl.b32 	%r183, %r182, 2;
	mov.u32 	%r184, sA;
	add.s32 	%r185, %r184, %r183;
	st.shared.f32 	[%r185], %f25;
$L__BB1_24:
	add.s32 	%r20, %r520, 1;
	setp.gt.u32 	%p15, %r1, %r20;
	@%p15 bra 	$L__BB1_26;
	add.s32 	%r186, %r20, %r5;
	mad.lo.s32 	%r187, %r186, %r93, %r1;
	mul.wide.s32 	%rd23, %r187, 4;
	add.s64 	%rd24, %rd1, %rd23;
	ld.global.f32 	%f26, [%rd24];
	add.s32 	%r188, %r520, 2;
	mul.lo.s32 	%r189, %r188, %r20;
	shr.u32 	%r190, %r189, 1;
	add.s32 	%r191, %r6, %r190;
	shl.b32 	%r192, %r191, 2;
	mov.u32 	%r193, sA;
	add.s32 	%r194, %r193, %r192;
	st.shared.f32 	[%r194], %f26;
$L__BB1_26:
	add.s32 	%r21, %r520, 2;
	setp.gt.u32 	%p16, %r1, %r21;
	@%p16 bra 	$L__BB1_28;
	add.s32 	%r195, %r21, %r5;
	mad.lo.s32 	%r196, %r195, %r93, %r1;
	mul.wide.s32 	%rd25, %r196, 4;
	add.s64 	%rd26, %rd1, %rd25;
	ld.global.f32 	%f27, [%rd26];
	add.s32 	%r197, %r520, 3;
	mul.lo.s32 	%r198, %r197, %r21;
	shr.u32 	%r199, %r198, 1;
	add.s32 	%r200, %r6, %r199;
	shl.b32 	%r201, %r200, 2;
	mov.u32 	%r202, sA;
	add.s32 	%r203, %r202, %r201;
	st.shared.f32 	[%r203], %f27;
$L__BB1_28:
	add.s32 	%r22, %r520, 3;
	setp.gt.u32 	%p17, %r1, %r22;
	@%p17 bra 	$L__BB1_30;
	add.s32 	%r204, %r22, %r5;
	mad.lo.s32 	%r205, %r204, %r93, %r1;
	mul.wide.s32 	%rd27, %r205, 4;
	add.s64 	%rd28, %rd1, %rd27;
	ld.global.f32 	%f28, [%rd28];
	add.s32 	%r206, %r520, 4;
	mul.lo.s32 	%r207, %r206, %r22;
	shr.u32 	%r208, %r207, 1;
	add.s32 	%r209, %r6, %r208;
	shl.b32 	%r210, %r209, 2;
	mov.u32 	%r211, sA;
	add.s32 	%r212, %r211, %r210;
	st.shared.f32 	[%r212], %f28;
$L__BB1_30:
	add.s32 	%r520, %r520, 4;
$L__BB1_31:
	setp.eq.s32 	%p18, %r19, 0;
	@%p18 bra 	$L__BB1_40;
	setp.eq.s32 	%p19, %r19, 1;
	@%p19 bra 	$L__BB1_38;
	setp.gt.u32 	%p20, %r1, %r520;
	@%p20 bra 	$L__BB1_35;
	add.s32 	%r213, %r520, %r5;
	mad.lo.s32 	%r214, %r213, %r93, %r1;
	mul.wide.s32 	%rd29, %r214, 4;
	add.s64 	%rd30, %rd1, %rd29;
	ld.global.f32 	%f29, [%rd30];
	mad.lo.s32 	%r215, %r520, %r520, %r520;
	shr.u32 	%r216, %r215, 1;
	add.s32 	%r217, %r6, %r216;
	shl.b32 	%r218, %r217, 2;
	mov.u32 	%r219, sA;
	add.s32 	%r220, %r219, %r218;
	st.shared.f32 	[%r220], %f29;
$L__BB1_35:
	add.s32 	%r25, %r520, 1;
	setp.gt.u32 	%p21, %r1, %r25;
	@%p21 bra 	$L__BB1_37;
	add.s32 	%r221, %r25, %r5;
	mad.lo.s32 	%r222, %r221, %r93, %r1;
	mul.wide.s32 	%rd31, %r222, 4;
	add.s64 	%rd32, %rd1, %rd31;
	ld.global.f32 	%f30, [%rd32];
	add.s32 	%r223, %r520, 2;
	mul.lo.s32 	%r224, %r223, %r25;
	shr.u32 	%r225, %r224, 1;
	add.s32 	%r226, %r6, %r225;
	shl.b32 	%r227, %r226, 2;
	mov.u32 	%r228, sA;
	add.s32 	%r229, %r228, %r227;
	st.shared.f32 	[%r229], %f30;
$L__BB1_37:
	add.s32 	%r520, %r520, 2;
$L__BB1_38:
	and.b32  	%r230, %r93, 1;
	setp.eq.b32 	%p22, %r230, 1;
	not.pred 	%p23, %p22;
	setp.gt.u32 	%p24, %r1, %r520;
	or.pred  	%p25, %p23, %p24;
	@%p25 bra 	$L__BB1_40;
	add.s32 	%r231, %r520, %r5;
	mad.lo.s32 	%r232, %r231, %r93, %r1;
	mul.wide.s32 	%rd33, %r232, 4;
	add.s64 	%rd34, %rd1, %rd33;
	ld.global.f32 	%f31, [%rd34];
	mad.lo.s32 	%r233, %r520, %r520, %r520;
	shr.u32 	%r234, %r233, 1;
	add.s32 	%r235, %r6, %r234;
	shl.b32 	%r236, %r235, 2;
	mov.u32 	%r237, sA;
	add.s32 	%r238, %r237, %r236;
	st.shared.f32 	[%r238], %f31;
$L__BB1_40:
	setp.lt.s32 	%p26, %r93, 1;
	mad.lo.s32 	%r239, %r2, %r93, %r1;
	cvta.to.global.u64 	%rd35, %rd3;
	mul.wide.s32 	%rd36, %r239, 4;
	add.s64 	%rd2, %rd35, %rd36;
	ld.global.f32 	%f32, [%rd2];
	add.s32 	%r28, %r4, %r3;
	add.s32 	%r240, %r28, %r1;
	shl.b32 	%r241, %r240, 2;
	mov.u32 	%r242, sA;
	add.s32 	%r29, %r242, %r241;
	st.shared.f32 	[%r29], %f32;
	bar.sync 	0;
	@%p26 bra 	$L__BB1_68;
	mad.lo.s32 	%r244, %r1, %r1, %r1;
	shr.u32 	%r245, %r244, 1;
	add.s32 	%r30, %r245, %r4;
	mov.b32 	%r522, 0;
	mov.b16 	%rs11, 0;
	mov.u16 	%rs12, %rs11;
$L__BB1_42:
	setp.ne.s32 	%p27, %r1, 0;
	cvt.u32.u16 	%r246, %rs12;
	and.b32  	%r36, %r246, 7;
	add.s32 	%r37, %r36, -1;
	setp.eq.s32 	%p28, %r522, 0;
	or.pred  	%p29, %p27, %p28;
	@%p29 bra 	$L__BB1_54;
	add.s32 	%r248, %r522, -1;
	mad.lo.s32 	%r249, %r522, %r522, %r522;
	shr.u32 	%r250, %r249, 1;
	add.s32 	%r38, %r250, %r4;
	add.s32 	%r251, %r38, %r522;
	shl.b32 	%r252, %r251, 2;
	add.s32 	%r39, %r242, %r252;
	ld.shared.f32 	%f279, [%r39];
	setp.lt.u32 	%p30, %r248, 7;
	mov.b32 	%r525, 0;
	@%p30 bra 	$L__BB1_46;
	and.b32  	%r525, %r522, 2147483640;
	mov.b32 	%r523, 0;
$L__BB1_45:
	.pragma "nounroll";
	add.s32 	%r255, %r523, %r38;
	shl.b32 	%r256, %r255, 2;
	add.s32 	%r258, %r242, %r256;
	ld.shared.f32 	%f33, [%r258];
	mul.f32 	%f34, %f33, %f33;
	mad.lo.s32 	%r259, %r523, %r523, %r523;
	shr.u32 	%r260, %r259, 1;
	add.s32 	%r261, %r523, %r260;
	add.s32 	%r262, %r523, %r4;
	add.s32 	%r263, %r262, %r260;
	shl.b32 	%r264, %r263, 2;
	add.s32 	%r265, %r242, %r264;
	ld.shared.f32 	%f35, [%r265];
	mul.f32 	%f36, %f34, %f35;
	sub.f32 	%f37, %f279, %f36;
	st.shared.f32 	[%r39], %f37;
	ld.shared.f32 	%f38, [%r258+4];
	mul.f32 	%f39, %f38, %f38;
	add.s32 	%r266, %r261, %r262;
	shl.b32 	%r267, %r266, 2;
	add.s32 	%r268, %r267, %r242;
	ld.shared.f32 	%f40, [%r268+8];
	mul.f32 	%f41, %f39, %f40;
	sub.f32 	%f42, %f37, %f41;
	st.shared.f32 	[%r39], %f42;
	ld.shared.f32 	%f43, [%r258+8];
	mul.f32 	%f44, %f43, %f43;
	add.s32 	%r269, %r523, 3;
	add.s32 	%r270, %r261, %r269;
	add.s32 	%r271, %r262, %r270;
	shl.b32 	%r272, %r271, 2;
	add.s32 	%r273, %r242, %r272;
	ld.shared.f32 	%f45, [%r273+8];
	mul.f32 	%f46, %f44, %f45;
	sub.f32 	%f47, %f42, %f46;
	st.shared.f32 	[%r39], %f47;
	ld.shared.f32 	%f48, [%r258+12];
	mul.f32 	%f49, %f48, %f48;
	add.s32 	%r274, %r270, %r269;
	add.s32 	%r275, %r523, %r274;
	add.s32 	%r276, %r262, %r274;
	shl.b32 	%r277, %r276, 2;
	add.s32 	%r278, %r242, %r277;
	ld.shared.f32 	%f50, [%r278+12];
	mul.f32 	%f51, %f49, %f50;
	sub.f32 	%f52, %f47, %f51;
	st.shared.f32 	[%r39], %f52;
	ld.shared.f32 	%f53, [%r258+16];
	mul.f32 	%f54, %f53, %f53;
	add.s32 	%r279, %r275, 4;
	add.s32 	%r280, %r523, %r279;
	add.s32 	%r281, %r262, %r279;
	shl.b32 	%r282, %r281, 2;
	add.s32 	%r283, %r242, %r282;
	ld.shared.f32 	%f55, [%r283+16];
	mul.f32 	%f56, %f54, %f55;
	sub.f32 	%f57, %f52, %f56;
	st.shared.f32 	[%r39], %f57;
	ld.shared.f32 	%f58, [%r258+20];
	mul.f32 	%f59, %f58, %f58;
	add.s32 	%r284, %r280, 5;
	add.s32 	%r285, %r523, %r284;
	add.s32 	%r286, %r262, %r284;
	shl.b32 	%r287, %r286, 2;
	add.s32 	%r288, %r242, %r287;
	ld.shared.f32 	%f60, [%r288+20];
	mul.f32 	%f61, %f59, %f60;
	sub.f32 	%f62, %f57, %f61;
	st.shared.f32 	[%r39], %f62;
	ld.shared.f32 	%f63, [%r258+24];
	mul.f32 	%f64, %f63, %f63;
	add.s32 	%r289, %r285, 6;
	add.s32 	%r290, %r523, %r289;
	add.s32 	%r291, %r262, %r289;
	shl.b32 	%r292, %r291, 2;
	add.s32 	%r293, %r242, %r292;
	ld.shared.f32 	%f65, [%r293+24];
	mul.f32 	%f66, %f64, %f65;
	sub.f32 	%f67, %f62, %f66;
	st.shared.f32 	[%r39], %f67;
	ld.shared.f32 	%f68, [%r258+28];
	mul.f32 	%f69, %f68, %f68;
	add.s32 	%r523, %r523, 8;
	add.s32 	%r294, %r290, %r262;
	shl.b32 	%r295, %r294, 2;
	add.s32 	%r296, %r295, %r242;
	ld.shared.f32 	%f70, [%r296+56];
	mul.f32 	%f71, %f69, %f70;
	sub.f32 	%f279, %f67, %f71;
	st.shared.f32 	[%r39], %f279;
	setp.ne.s32 	%p31, %r523, %r525;
	@%p31 bra 	$L__BB1_45;
$L__BB1_46:
	and.b32  	%r297, %r522, 7;
	setp.eq.s32 	%p32, %r297, 0;
	@%p32 bra 	$L__BB1_54;
	setp.lt.u32 	%p33, %r37, 3;
	@%p33 bra 	$L__BB1_49;
	add.s32 	%r298, %r525, %r38;
	shl.b32 	%r299, %r298, 2;
	add.s32 	%r301, %r242, %r299;
	ld.shared.f32 	%f72, [%r301];
	mul.f32 	%f73, %f72, %f72;
	mad.lo.s32 	%r302, %r525, %r525, %r525;
	shr.u32 	%r303, %r302, 1;
	add.s32 	%r304, %r525, %r303;
	add.s32 	%r305, %r525, %r4;
	add.s32 	%r306, %r305, %r303;
	shl.b32 	%r307, %r306, 2;
	add.s32 	%r308, %r242, %r307;
	ld.shared.f32 	%f74, [%r308];
	mul.f32 	%f75, %f73, %f74;
	sub.f32 	%f76, %f279, %f75;
	st.shared.f32 	[%r39], %f76;
	ld.shared.f32 	%f77, [%r301+4];
	mul.f32 	%f78, %f77, %f77;
	add.s32 	%r309, %r304, %r305;
	shl.b32 	%r310, %r309, 2;
	add.s32 	%r311, %r310, %r242;
	ld.shared.f32 	%f79, [%r311+8];
	mul.f32 	%f80, %f78, %f79;
	sub.f32 	%f81, %f76, %f80;
	st.shared.f32 	[%r39], %f81;
	ld.shared.f32 	%f82, [%r301+8];
	mul.f32 	%f83, %f82, %f82;
	add.s32 	%r312, %r525, 3;
	add.s32 	%r313, %r304, %r312;
	add.s32 	%r314, %r305, %r313;
	shl.b32 	%r315, %r314, 2;
	add.s32 	%r316, %r242, %r315;
	ld.shared.f32 	%f84, [%r316+8];
	mul.f32 	%f85, %f83, %f84;
	sub.f32 	%f86, %f81, %f85;
	st.shared.f32 	[%r39], %f86;
	ld.shared.f32 	%f87, [%r301+12];
	mul.f32 	%f88, %f87, %f87;
	add.s32 	%r525, %r525, 4;
	add.s32 	%r317, %r313, %r312;
	add.s32 	%r318, %r305, %r317;
	shl.b32 	%r319, %r318, 2;
	add.s32 	%r320, %r242, %r319;
	ld.shared.f32 	%f89, [%r320+12];
	mul.f32 	%f90, %f88, %f89;
	sub.f32 	%f279, %f86, %f90;
	st.shared.f32 	[%r39], %f279;
$L__BB1_49:
	and.b32  	%r321, %r36, 3;
	setp.eq.s32 	%p34, %r321, 0;
	@%p34 bra 	$L__BB1_54;
	and.b16  	%rs7, %rs11, 3;
	setp.eq.s16 	%p35, %rs7, 1;
	@%p35 bra 	$L__BB1_52;
	add.s32 	%r322, %r525, %r38;
	shl.b32 	%r323, %r322, 2;
	add.s32 	%r325, %r242, %r323;
	ld.shared.f32 	%f91, [%r325];
	mul.f32 	%f92, %f91, %f91;
	mad.lo.s32 	%r326, %r525, %r525, %r525;
	shr.u32 	%r327, %r326, 1;
	add.s32 	%r328, %r525, %r327;
	add.s32 	%r329, %r525, %r4;
	add.s32 	%r330, %r329, %r327;
	shl.b32 	%r331, %r330, 2;
	add.s32 	%r332, %r242, %r331;
	ld.shared.f32 	%f93, [%r332];
	mul.f32 	%f94, %f92, %f93;
	sub.f32 	%f95, %f279, %f94;
	st.shared.f32 	[%r39], %f95;
	ld.shared.f32 	%f96, [%r325+4];
	mul.f32 	%f97, %f96, %f96;
	add.s32 	%r525, %r525, 2;
	add.s32 	%r333, %r328, %r329;
	shl.b32 	%r334, %r333, 2;
	add.s32 	%r335, %r334, %r242;
	ld.shared.f32 	%f98, [%r335+8];
	mul.f32 	%f99, %f97, %f98;
	sub.f32 	%f279, %f95, %f99;
	st.shared.f32 	[%r39], %f279;
$L__BB1_52:
	and.b16  	%rs8, %rs11, 1;
	setp.eq.b16 	%p36, %rs8, 1;
	not.pred 	%p37, %p36;
	@%p37 bra 	$L__BB1_54;
	add.s32 	%r336, %r525, %r38;
	shl.b32 	%r337, %r336, 2;
	add.s32 	%r339, %r242, %r337;
	ld.shared.f32 	%f100, [%r339];
	mul.f32 	%f101, %f100, %f100;
	mad.lo.s32 	%r340, %r525, %r525, %r525;
	shr.u32 	%r341, %r340, 1;
	add.s32 	%r342, %r525, %r4;
	add.s32 	%r343, %r342, %r341;
	shl.b32 	%r344, %r343, 2;
	add.s32 	%r345, %r242, %r344;
	ld.shared.f32 	%f102, [%r345];
	mul.f32 	%f103, %f101, %f102;
	sub.f32 	%f104, %f279, %f103;
	st.shared.f32 	[%r39], %f104;
$L__BB1_54:
	bar.sync 	0;
	setp.le.u32 	%p38, %r1, %r522;
	@%p38 bra 	$L__BB1_67;
	setp.eq.s32 	%p39, %r522, 0;
	add.s32 	%r346, %r522, %r30;
	shl.b32 	%r347, %r346, 2;
	add.s32 	%r48, %r242, %r347;
	ld.shared.f32 	%f105, [%r48];
	mad.lo.s32 	%r349, %r522, %r522, %r522;
	shr.u32 	%r350, %r349, 1;
	add.s32 	%r49, %r350, %r4;
	add.s32 	%r351, %r49, %r522;
	shl.b32 	%r352, %r351, 2;
	add.s32 	%r50, %r242, %r352;
	ld.shared.f32 	%f106, [%r50];
	div.rn.f32 	%f283, %f105, %f106;
	st.shared.f32 	[%r48], %f283;
	@%p39 bra 	$L__BB1_67;
	setp.lt.u32 	%p40, %r522, 8;
	mov.b32 	%r529, 0;
	@%p40 bra 	$L__BB1_59;
	and.b32  	%r529, %r522, 2147483640;
	mov.b32 	%r527, 0;
$L__BB1_58:
	.pragma "nounroll";
	add.s32 	%r355, %r527, %r30;
	shl.b32 	%r356, %r355, 2;
	add.s32 	%r358, %r242, %r356;
	ld.shared.f32 	%f107, [%r358];
	add.s32 	%r359, %r527, %r49;
	shl.b32 	%r360, %r359, 2;
	add.s32 	%r361, %r242, %r360;
	ld.shared.f32 	%f108, [%r361];
	mul.f32 	%f109, %f107, %f108;
	mad.lo.s32 	%r362, %r527, %r527, %r527;
	shr.u32 	%r363, %r362, 1;
	add.s32 	%r364, %r527, %r363;
	add.s32 	%r365, %r527, %r4;
	add.s32 	%r366, %r365, %r363;
	shl.b32 	%r367, %r366, 2;
	add.s32 	%r368, %r242, %r367;
	ld.shared.f32 	%f110, [%r368];
	mul.f32 	%f111, %f109, %f110;
	ld.shared.f32 	%f112, [%r50];
	div.rn.f32 	%f113, %f111, %f112;
	sub.f32 	%f114, %f283, %f113;
	st.shared.f32 	[%r48], %f114;
	ld.shared.f32 	%f115, [%r358+4];
	ld.shared.f32 	%f116, [%r361+4];
	mul.f32 	%f117, %f115, %f116;
	add.s32 	%r369, %r364, %r365;
	shl.b32 	%r370, %r369, 2;
	add.s32 	%r371, %r370, %r242;
	ld.shared.f32 	%f118, [%r371+8];
	mul.f32 	%f119, %f117, %f118;
	ld.shared.f32 	%f120, [%r50];
	div.rn.f32 	%f121, %f119, %f120;
	sub.f32 	%f122, %f114, %f121;
	st.shared.f32 	[%r48], %f122;
	ld.shared.f32 	%f123, [%r358+8];
	ld.shared.f32 	%f124, [%r361+8];
	mul.f32 	%f125, %f123, %f124;
	add.s32 	%r372, %r527, 3;
	add.s32 	%r373, %r364, %r372;
	add.s32 	%r374, %r365, %r373;
	shl.b32 	%r375, %r374, 2;
	add.s32 	%r376, %r242, %r375;
	ld.shared.f32 	%f126, [%r376+8];
	mul.f32 	%f127, %f125, %f126;
	ld.shared.f32 	%f128, [%r50];
	div.rn.f32 	%f129, %f127, %f128;
	sub.f32 	%f130, %f122, %f129;
	st.shared.f32 	[%r48], %f130;
	ld.shared.f32 	%f131, [%r358+12];
	ld.shared.f32 	%f132, [%r361+12];
	mul.f32 	%f133, %f131, %f132;
	add.s32 	%r377, %r373, %r372;
	add.s32 	%r378, %r527, %r377;
	add.s32 	%r379, %r365, %r377;
	shl.b32 	%r380, %r379, 2;
	add.s32 	%r381, %r242, %r380;
	ld.shared.f32 	%f134, [%r381+12];
	mul.f32 	%f135, %f133, %f134;
	ld.shared.f32 	%f136, [%r50];
	div.rn.f32 	%f137, %f135, %f136;
	sub.f32 	%f138, %f130, %f137;
	st.shared.f32 	[%r48], %f138;
	ld.shared.f32 	%f139, [%r358+16];
	ld.shared.f32 	%f140, [%r361+16];
	mul.f32 	%f141, %f139, %f140;
	add.s32 	%r382, %r378, 4;
	add.s32 	%r383, %r527, %r382;
	add.s32 	%r384, %r365, %r382;
	shl.b32 	%r385, %r384, 2;
	add.s32 	%r386, %r242, %r385;
	ld.shared.f32 	%f142, [%r386+16];
	mul.f32 	%f143, %f141, %f142;
	ld.shared.f32 	%f144, [%r50];
	div.rn.f32 	%f145, %f143, %f144;
	sub.f32 	%f146, %f138, %f145;
	st.shared.f32 	[%r48], %f146;
	ld.shared.f32 	%f147, [%r358+20];
	ld.shared.f32 	%f148, [%r361+20];
	mul.f32 	%f149, %f147, %f148;
	add.s32 	%r387, %r383, 5;
	add.s32 	%r388, %r527, %r387;
	add.s32 	%r389, %r365, %r387;
	shl.b32 	%r390, %r389, 2;
	add.s32 	%r391, %r242, %r390;
	ld.shared.f32 	%f150, [%r391+20];
	mul.f32 	%f151, %f149, %f150;
	ld.shared.f32 	%f152, [%r50];
	div.rn.f32 	%f153, %f151, %f152;
	sub.f32 	%f154, %f146, %f153;
	st.shared.f32 	[%r48], %f154;
	ld.shared.f32 	%f155, [%r358+24];
	ld.shared.f32 	%f156, [%r361+24];
	mul.f32 	%f157, %f155, %f156;
	add.s32 	%r392, %r388, 6;
	add.s32 	%r393, %r527, %r392;
	add.s32 	%r394, %r365, %r392;
	shl.b32 	%r395, %r394, 2;
	add.s32 	%r396, %r242, %r395;
	ld.shared.f32 	%f158, [%r396+24];
	mul.f32 	%f159, %f157, %f158;
	ld.shared.f32 	%f160, [%r50];
	div.rn.f32 	%f161, %f159, %f160;
	sub.f32 	%f162, %f154, %f161;
	st.shared.f32 	[%r48], %f162;
	ld.shared.f32 	%f163, [%r358+28];
	ld.shared.f32 	%f164, [%r361+28];
	mul.f32 	%f165, %f163, %f164;
	add.s32 	%r527, %r527, 8;
	add.s32 	%r397, %r393, %r365;
	shl.b32 	%r398, %r397, 2;
	add.s32 	%r399, %r398, %r242;
	ld.shared.f32 	%f166, [%r399+56];
	mul.f32 	%f167, %f165, %f166;
	ld.shared.f32 	%f168, [%r50];
	div.rn.f32 	%f169, %f167, %f168;
	sub.f32 	%f283, %f162, %f169;
	st.shared.f32 	[%r48], %f283;
	setp.ne.s32 	%p41, %r527, %r529;
	@%p41 bra 	$L__BB1_58;
$L__BB1_59:
	and.b32  	%r400, %r522, 7;
	setp.eq.s32 	%p42, %r400, 0;
	@%p42 bra 	$L__BB1_67;
	setp.lt.u32 	%p43, %r37, 3;
	@%p43 bra 	$L__BB1_62;
	add.s32 	%r401, %r529, %r30;
	shl.b32 	%r402, %r401, 2;
	add.s32 	%r404, %r242, %r402;
	ld.shared.f32 	%f170, [%r404];
	add.s32 	%r405, %r529, %r49;
	shl.b32 	%r406, %r405, 2;
	add.s32 	%r407, %r242, %r406;
	ld.shared.f32 	%f171, [%r407];
	mul.f32 	%f172, %f170, %f171;
	mad.lo.s32 	%r408, %r529, %r529, %r529;
	shr.u32 	%r409, %r408, 1;
	add.s32 	%r410, %r529, %r409;
	add.s32 	%r411, %r529, %r4;
	add.s32 	%r412, %r411, %r409;
	shl.b32 	%r413, %r412, 2;
	add.s32 	%r414, %r242, %r413;
	ld.shared.f32 	%f173, [%r414];
	mul.f32 	%f174, %f172, %f173;
	ld.shared.f32 	%f175, [%r50];
	div.rn.f32 	%f176, %f174, %f175;
	sub.f32 	%f177, %f283, %f176;
	st.shared.f32 	[%r48], %f177;
	ld.shared.f32 	%f178, [%r404+4];
	ld.shared.f32 	%f179, [%r407+4];
	mul.f32 	%f180, %f178, %f179;
	add.s32 	%r415, %r410, %r411;
	shl.b32 	%r416, %r415, 2;
	add.s32 	%r417, %r416, %r242;
	ld.shared.f32 	%f181, [%r417+8];
	mul.f32 	%f182, %f180, %f181;
	ld.shared.f32 	%f183, [%r50];
	div.rn.f32 	%f184, %f182, %f183;
	sub.f32 	%f185, %f177, %f184;
	st.shared.f32 	[%r48], %f185;
	ld.shared.f32 	%f186, [%r404+8];
	ld.shared.f32 	%f187, [%r407+8];
	mul.f32 	%f188, %f186, %f187;
	add.s32 	%r418, %r529, 3;
	add.s32 	%r419, %r410, %r418;
	add.s32 	%r420, %r411, %r419;
	shl.b32 	%r421, %r420, 2;
	add.s32 	%r422, %r242, %r421;
	ld.shared.f32 	%f189, [%r422+8];
	mul.f32 	%f190, %f188, %f189;
	ld.shared.f32 	%f191, [%r50];
	div.rn.f32 	%f192, %f190, %f191;
	sub.f32 	%f193, %f185, %f192;
	st.shared.f32 	[%r48], %f193;
	ld.shared.f32 	%f194, [%r404+12];
	ld.shared.f32 	%f195, [%r407+12];
	mul.f32 	%f196, %f194, %f195;
	add.s32 	%r529, %r529, 4;
	add.s32 	%r423, %r419, %r418;
	add.s32 	%r424, %r411, %r423;
	shl.b32 	%r425, %r424, 2;
	add.s32 	%r426, %r242, %r425;
	ld.shared.f32 	%f197, [%r426+12];
	mul.f32 	%f198, %f196, %f197;
	ld.shared.f32 	%f199, [%r50];
	div.rn.f32 	%f200, %f198, %f199;
	sub.f32 	%f283, %f193, %f200;
	st.shared.f32 	[%r48], %f283;
$L__BB1_62:
	and.b32  	%r427, %r36, 3;
	setp.eq.s32 	%p44, %r427, 0;
	@%p44 bra 	$L__BB1_67;
	and.b16  	%rs9, %rs11, 3;
	setp.eq.s16 	%p45, %rs9, 1;
	@%p45 bra 	$L__BB1_65;
	add.s32 	%r428, %r529, %r30;
	shl.b32 	%r429, %r428, 2;
	add.s32 	%r431, %r242, %r429;
	ld.shared.f32 	%f201, [%r431];
	add.s32 	%r432, %r529, %r49;
	shl.b32 	%r433, %r432, 2;
	add.s32 	%r434, %r242, %r433;
	ld.shared.f32 	%f202, [%r434];
	mul.f32 	%f203, %f201, %f202;
	mad.lo.s32 	%r435, %r529, %r529, %r529;
	shr.u32 	%r436, %r435, 1;
	add.s32 	%r437, %r529, %r436;
	add.s32 	%r438, %r529, %r4;
	add.s32 	%r439, %r438, %r436;
	shl.b32 	%r440, %r439, 2;
	add.s32 	%r441, %r242, %r440;
	ld.shared.f32 	%f204, [%r441];
	mul.f32 	%f205, %f203, %f204;
	ld.shared.f32 	%f206, [%r50];
	div.rn.f32 	%f207, %f205, %f206;
	sub.f32 	%f208, %f283, %f207;
	st.shared.f32 	[%r48], %f208;
	ld.shared.f32 	%f209, [%r431+4];
	ld.shared.f32 	%f210, [%r434+4];
	mul.f32 	%f211, %f209, %f210;
	add.s32 	%r529, %r529, 2;
	add.s32 	%r442, %r437, %r438;
	shl.b32 	%r443, %r442, 2;
	add.s32 	%r444, %r443, %r242;
	ld.shared.f32 	%f212, [%r444+8];
	mul.f32 	%f213, %f211, %f212;
	ld.shared.f32 	%f214, [%r50];
	div.rn.f32 	%f215, %f213, %f214;
	sub.f32 	%f283, %f208, %f215;
	st.shared.f32 	[%r48], %f283;
$L__BB1_65:
	and.b16  	%rs10, %rs11, 1;
	setp.eq.b16 	%p46, %rs10, 1;
	not.pred 	%p47, %p46;
	@%p47 bra 	$L__BB1_67;
	add.s32 	%r445, %r529, %r30;
	shl.b32 	%r446, %r445, 2;
	add.s32 	%r448, %r242, %r446;
	ld.shared.f32 	%f216, [%r448];
	add.s32 	%r449, %r529, %r49;
	shl.b32 	%r450, %r449, 2;
	add.s32 	%r451, %r242, %r450;
	ld.shared.f32 	%f217, [%r451];
	mul.f32 	%f218, %f216, %f217;
	mad.lo.s32 	%r452, %r529, %r529, %r529;
	shr.u32 	%r453, %r452, 1;
	add.s32 	%r454, %r529, %r4;
	add.s32 	%r455, %r454, %r453;
	shl.b32 	%r456, %r455, 2;
	add.s32 	%r457, %r242, %r456;
	ld.shared.f32 	%f219, [%r457];
	mul.f32 	%f220, %f218, %f219;
	ld.shared.f32 	%f221, [%r50];
	div.rn.f32 	%f222, %f220, %f221;
	sub.f32 	%f223, %f283, %f222;
	st.shared.f32 	[%r48], %f223;
$L__BB1_67:
	bar.sync 	0;
	add.s32 	%r522, %r522, 1;
	setp.eq.s32 	%p48, %r522, %r93;
	add.s16 	%rs12, %rs12, 1;
	add.s16 	%rs11, %rs11, 1;
	@%p48 bra 	$L__BB1_68;
	bra.uni 	$L__BB1_42;
$L__BB1_68:
	add.s32 	%r536, %r93, -1;
	setp.lt.s32 	%p49, %r93, 2;
	@%p49 bra 	$L__BB1_85;
	mad.lo.s32 	%r459, %r1, %r1, %r1;
	shr.u32 	%r460, %r459, 1;
	add.s32 	%r32, %r460, %r4;
	add.s32 	%r461, %r93, -2;
	and.b32  	%r33, %r536, 3;
	setp.lt.u32 	%p50, %r461, 3;
	mov.b32 	%r532, 0;
	@%p50 bra 	$L__BB1_80;
	and.b32  	%r532, %r536, -4;
	mov.b32 	%r531, 0;
$L__BB1_71:
	setp.le.u32 	%p51, %r1, %r531;
	add.s32 	%r463, %r32, %r531;
	shl.b32 	%r464, %r463, 2;
	add.s32 	%r61, %r242, %r464;
	add.s32 	%r466, %r531, %r28;
	shl.b32 	%r467, %r466, 2;
	add.s32 	%r62, %r242, %r467;
	@%p51 bra 	$L__BB1_73;
	ld.shared.f32 	%f224, [%r61];
	ld.shared.f32 	%f225, [%r62];
	mul.f32 	%f226, %f224, %f225;
	ld.shared.f32 	%f227, [%r29];
	sub.f32 	%f228, %f227, %f226;
	st.shared.f32 	[%r29], %f228;
$L__BB1_73:
	bar.sync 	0;
	add.s32 	%r63, %r531, 1;
	setp.le.u32 	%p52, %r1, %r63;
	@%p52 bra 	$L__BB1_75;
	ld.shared.f32 	%f229, [%r61+4];
	ld.shared.f32 	%f230, [%r62+4];
	mul.f32 	%f231, %f229, %f230;
	ld.shared.f32 	%f232, [%r29];
	sub.f32 	%f233, %f232, %f231;
	st.shared.f32 	[%r29], %f233;
$L__BB1_75:
	bar.sync 	0;
	add.s32 	%r64, %r63, 1;
	setp.le.u32 	%p53, %r1, %r64;
	@%p53 bra 	$L__BB1_77;
	ld.shared.f32 	%f234, [%r61+8];
	ld.shared.f32 	%f235, [%r62+8];
	mul.f32 	%f236, %f234, %f235;
	ld.shared.f32 	%f237, [%r29];
	sub.f32 	%f238, %f237, %f236;
	st.shared.f32 	[%r29], %f238;
$L__BB1_77:
	bar.sync 	0;
	add.s32 	%r65, %r64, 1;
	setp.le.u32 	%p54, %r1, %r65;
	@%p54 bra 	$L__BB1_79;
	ld.shared.f32 	%f239, [%r61+12];
	ld.shared.f32 	%f240, [%r62+12];
	mul.f32 	%f241, %f239, %f240;
	ld.shared.f32 	%f242, [%r29];
	sub.f32 	%f243, %f242, %f241;
	st.shared.f32 	[%r29], %f243;
$L__BB1_79:
	bar.sync 	0;
	add.s32 	%r531, %r65, 1;
	setp.ne.s32 	%p55, %r531, %r532;
	@%p55 bra 	$L__BB1_71;
$L__BB1_80:
	setp.eq.s32 	%p56, %r33, 0;
	@%p56 bra 	$L__BB1_85;
	neg.s32 	%r533, %r33;
$L__BB1_82:
	.pragma "nounroll";
	setp.le.u32 	%p57, %r1, %r532;
	@%p57 bra 	$L__BB1_84;
	add.s32 	%r468, %r32, %r532;
	shl.b32 	%r469, %r468, 2;
	add.s32 	%r471, %r242, %r469;
	ld.shared.f32 	%f244, [%r471];
	add.s32 	%r472, %r532, %r28;
	shl.b32 	%r473, %r472, 2;
	add.s32 	%r474, %r242, %r473;
	ld.shared.f32 	%f245, [%r474];
	mul.f32 	%f246, %f244, %f245;
	ld.shared.f32 	%f247, [%r29];
	sub.f32 	%f248, %f247, %f246;
	st.shared.f32 	[%r29], %f248;
$L__BB1_84:
	bar.sync 	0;
	add.s32 	%r532, %r532, 1;
	add.s32 	%r533, %r533, 1;
	setp.ne.s32 	%p58, %r533, 0;
	@%p58 bra 	$L__BB1_82;
$L__BB1_85:
	setp.lt.s32 	%p59, %r93, 2;
	ld.shared.f32 	%f249, [%r29];
	mad.lo.s32 	%r475, %r1, %r1, %r1;
	shr.u32 	%r476, %r475, 1;
	add.s32 	%r73, %r4, %r1;
	add.s32 	%r477, %r73, %r476;
	shl.b32 	%r478, %r477, 2;
	add.s32 	%r480, %r242, %r478;
	ld.shared.f32 	%f250, [%r480];
	div.rn.f32 	%f251, %f249, %f250;
	st.shared.f32 	[%r29], %f251;
	bar.sync 	0;
	@%p59 bra 	$L__BB1_102;
	and.b32  	%r74, %r536, 3;
	setp.eq.s32 	%p60, %r74, 0;
	mov.u32 	%r540, %r93;
	@%p60 bra 	$L__BB1_91;
	neg.s32 	%r535, %r74;
	mov.u32 	%r537, %r93;
$L__BB1_88:
	.pragma "nounroll";
	mov.u32 	%r540, %r536;
	setp.ge.s32 	%p61, %r1, %r540;
	@%p61 bra 	$L__BB1_90;
	mad.lo.s32 	%r481, %r540, %r540, %r540;
	shr.u32 	%r482, %r481, 1;
	add.s32 	%r483, %r73, %r482;
	shl.b32 	%r484, %r483, 2;
	add.s32 	%r486, %r242, %r484;
	ld.shared.f32 	%f252, [%r486];
	add.s32 	%r487, %r537, %r28;
	shl.b32 	%r488, %r487, 2;
	add.s32 	%r489, %r242, %r488;
	ld.shared.f32 	%f253, [%r489+-4];
	mul.f32 	%f254, %f252, %f253;
	ld.shared.f32 	%f255, [%r29];
	sub.f32 	%f256, %f255, %f254;
	st.shared.f32 	[%r29], %f256;
$L__BB1_90:
	bar.sync 	0;
	add.s32 	%r536, %r540, -1;
	add.s32 	%r535, %r535, 1;
	setp.ne.s32 	%p62, %r535, 0;
	add.s32 	%r537, %r537, -1;
	@%p62 bra 	$L__BB1_88;
$L__BB1_91:
	add.s32 	%r490, %r93, -2;
	setp.lt.u32 	%p63, %r490, 3;
	@%p63 bra 	$L__BB1_102;
	add.s32 	%r539, %r540, 4;
$L__BB1_93:
	add.s32 	%r86, %r539, -4;
	add.s32 	%r87, %r539, -5;
	setp.ge.s32 	%p64, %r1, %r87;
	add.s32 	%r491, %r540, %r28;
	shl.b32 	%r492, %r491, 2;
	add.s32 	%r88, %r242, %r492;
	@%p64 bra 	$L__BB1_95;
	mul.lo.s32 	%r494, %r87, %r86;
	shr.u32 	%r495, %r494, 1;
	add.s32 	%r496, %r73, %r495;
	shl.b32 	%r497, %r496, 2;
	add.s32 	%r499, %r242, %r497;
	ld.shared.f32 	%f257, [%r499];
	ld.shared.f32 	%f258, [%r88+-4];
	mul.f32 	%f259, %f257, %f258;
	ld.shared.f32 	%f260, [%r29];
	sub.f32 	%f261, %f260, %f259;
	st.shared.f32 	[%r29], %f261;
$L__BB1_95:
	bar.sync 	0;
	add.s32 	%r89, %r539, -6;
	setp.ge.s32 	%p65, %r1, %r89;
	@%p65 bra 	$L__BB1_97;
	mul.lo.s32 	%r500, %r89, %r87;
	shr.u32 	%r501, %r500, 1;
	add.s32 	%r502, %r73, %r501;
	shl.b32 	%r503, %r502, 2;
	add.s32 	%r505, %r242, %r503;
	ld.shared.f32 	%f262, [%r505];
	ld.shared.f32 	%f263, [%r88+-8];
	mul.f32 	%f264, %f262, %f263;
	ld.shared.f32 	%f265, [%r29];
	sub.f32 	%f266, %f265, %f264;
	st.shared.f32 	[%r29], %f266;
$L__BB1_97:
	bar.sync 	0;
	add.s32 	%r90, %r539, -7;
	setp.ge.s32 	%p66, %r1, %r90;
	@%p66 bra 	$L__BB1_99;
	mul.lo.s32 	%r506, %r90, %r89;
	shr.u32 	%r507, %r506, 1;
	add.s32 	%r508, %r73, %r507;
	shl.b32 	%r509, %r508, 2;
	add.s32 	%r511, %r242, %r509;
	ld.shared.f32 	%f267, [%r511];
	ld.shared.f32 	%f268, [%r88+-12];
	mul.f32 	%f269, %f267, %f268;
	ld.shared.f32 	%f270, [%r29];
	sub.f32 	%f271, %f270, %f269;
	st.shared.f32 	[%r29], %f271;
$L__BB1_99:
	bar.sync 	0;
	add.s32 	%r91, %r539, -8;
	setp.ge.s32 	%p67, %r1, %r91;
	@%p67 bra 	$L__BB1_101;
	mul.lo.s32 	%r512, %r91, %r90;
	shr.u32 	%r513, %r512, 1;
	add.s32 	%r514, %r73, %r513;
	shl.b32 	%r515, %r514, 2;
	add.s32 	%r517, %r242, %r515;
	ld.shared.f32 	%f272, [%r517];
	ld.shared.f32 	%f273, [%r88+-16];
	mul.f32 	%f274, %f272, %f273;
	ld.shared.f32 	%f275, [%r29];
	sub.f32 	%f276, %f275, %f274;
	st.shared.f32 	[%r29], %f276;
$L__BB1_101:
	bar.sync 	0;
	add.s32 	%r540, %r540, -4;
	setp.gt.s32 	%p68, %r86, 5;
	mov.u32 	%r539, %r86;
	@%p68 bra 	$L__BB1_93;
$L__BB1_102:
	ld.shared.f32 	%f277, [%r29];
	st.global.f32 	[%rd2], %f277;
	ret;

}
	// .globl	_Z6LDLt_kPfS_i
.visible .entry _Z6LDLt_kPfS_i(
	.param .u64 .ptr .align 1 _Z6LDLt_kPfS_i_param_0,
	.param .u64 .ptr .align 1 _Z6LDLt_kPfS_i_param_1,
	.param .u32 _Z6LDLt_kPfS_i_param_2
)
{
	.reg .pred 	%p<68>;
	.reg .b16 	%rs<49>;
	.reg .b32 	%r<587>;
	.reg .b32 	%f<431>;
	.reg .b64 	%rd<30>;

	ld.param.u64 	%rd5, [_Z6LDLt_kPfS_i_param_0];
	ld.param.u64 	%rd6, [_Z6LDLt_kPfS_i_param_1];
	ld.param.u32 	%r108, [_Z6LDLt_kPfS_i_param_2];
	cvta.to.global.u64 	%rd1, %rd5;
	cvta.to.global.u64 	%rd2, %rd6;
	mad.lo.s32 	%r109, %r108, %r108, %r108;
	shr.u32 	%r110, %r109, 31;
	add.s32 	%r111, %r109, %r110;
	shr.s32 	%r1, %r111, 1;
	setp.lt.s32 	%p1, %r108, 1;
	@%p1 bra 	$L__BB2_93;
	mov.u32 	%r113, %tid.x;
	mov.u32 	%r114, %ntid.x;
	mov.u32 	%r115, %ctaid.x;
	mad.lo.s32 	%r116, %r115, %r114, %r113;
	mul.lo.s32 	%r2, %r108, %r116;
	add.s32 	%r117, %r1, %r108;
	mul.lo.s32 	%r3, %r117, %r113;
	mov.b32 	%r548, 0;
	mov.b16 	%rs39, 0;
	mov.u16 	%rs40, %rs39;
$L__BB2_2:
	mov.u32 	%r4, %r548;
	add.s32 	%r548, %r4, 1;
	add.s16 	%rs39, %rs39, 1;
	add.s16 	%rs40, %rs40, 1;
	add.s32 	%r119, %r4, %r2;
	mul.lo.s32 	%r6, %r119, %r108;
	mad.lo.s32 	%r120, %r4, %r4, %r4;
	shr.u32 	%r121, %r120, 1;
	add.s32 	%r7, %r121, %r3;
	setp.lt.u32 	%p2, %r4, 15;
	mov.b32 	%r550, 0;
	@%p2 bra 	$L__BB2_5;
	and.b32  	%r550, %r548, -16;
	mov.b32 	%r549, 0;
$L__BB2_4:
	.pragma "nounroll";
	add.s32 	%r123, %r549, %r6;
	mul.wide.s32 	%rd7, %r123, 4;
	add.s64 	%rd8, %rd1, %rd7;
	ld.global.f32 	%f33, [%rd8];
	add.s32 	%r124, %r7, %r549;
	shl.b32 	%r125, %r124, 2;
	mov.u32 	%r126, sA;
	add.s32 	%r127, %r126, %r125;
	st.shared.f32 	[%r127], %f33;
	ld.global.f32 	%f34, [%rd8+4];
	st.shared.f32 	[%r127+4], %f34;
	ld.global.f32 	%f35, [%rd8+8];
	st.shared.f32 	[%r127+8], %f35;
	ld.global.f32 	%f36, [%rd8+12];
	st.shared.f32 	[%r127+12], %f36;
	ld.global.f32 	%f37, [%rd8+16];
	st.shared.f32 	[%r127+16], %f37;
	ld.global.f32 	%f38, [%rd8+20];
	st.shared.f32 	[%r127+20], %f38;
	ld.global.f32 	%f39, [%rd8+24];
	st.shared.f32 	[%r127+24], %f39;
	ld.global.f32 	%f40, [%rd8+28];
	st.shared.f32 	[%r127+28], %f40;
	ld.global.f32 	%f41, [%rd8+32];
	st.shared.f32 	[%r127+32], %f41;
	ld.global.f32 	%f42, [%rd8+36];
	st.shared.f32 	[%r127+36], %f42;
	ld.global.f32 	%f43, [%rd8+40];
	st.shared.f32 	[%r127+40], %f43;
	ld.global.f32 	%f44, [%rd8+44];
	st.shared.f32 	[%r127+44], %f44;
	ld.global.f32 	%f45, [%rd8+48];
	st.shared.f32 	[%r127+48], %f45;
	ld.global.f32 	%f46, [%rd8+52];
	st.shared.f32 	[%r127+52], %f46;
	ld.global.f32 	%f47, [%rd8+56];
	st.shared.f32 	[%r127+56], %f47;
	ld.global.f32 	%f48, [%rd8+60];
	st.shared.f32 	[%r127+60], %f48;
	add.s32 	%r549, %r549, 16;
	setp.ne.s32 	%p3, %r549, %r550;
	@%p3 bra 	$L__BB2_4;
$L__BB2_5:
	and.b32  	%r128, %r548, 15;
	setp.eq.s32 	%p4, %r128, 0;
	@%p4 bra 	$L__BB2_15;
	cvt.u32.u16 	%r129, %rs40;
	and.b32  	%r15, %r129, 15;
	add.s32 	%r130, %r15, -1;
	setp.lt.u32 	%p5, %r130, 7;
	@%p5 bra 	$L__BB2_8;
	add.s32 	%r131, %r550, %r6;
	mul.wide.s32 	%rd9, %r131, 4;
	add.s64 	%rd10, %rd1, %rd9;
	ld.global.f32 	%f49, [%rd10];
	add.s32 	%r132, %r7, %r550;
	shl.b32 	%r133, %r132, 2;
	mov.u32 	%r134, sA;
	add.s32 	%r135, %r134, %r133;
	st.shared.f32 	[%r135], %f49;
	ld.global.f32 	%f50, [%rd10+4];
	st.shared.f32 	[%r135+4], %f50;
	ld.global.f32 	%f51, [%rd10+8];
	st.shared.f32 	[%r135+8], %f51;
	ld.global.f32 	%f52, [%rd10+12];
	st.shared.f32 	[%r135+12], %f52;
	ld.global.f32 	%f53, [%rd10+16];
	st.shared.f32 	[%r135+16], %f53;
	ld.global.f32 	%f54, [%rd10+20];
	st.shared.f32 	[%r135+20], %f54;
	ld.global.f32 	%f55, [%rd10+24];
	st.shared.f32 	[%r135+24], %f55;
	ld.global.f32 	%f56, [%rd10+28];
	st.shared.f32 	[%r135+28], %f56;
	add.s32 	%r550, %r550, 8;
$L__BB2_8:
	and.b32  	%r136, %r15, 7;
	setp.eq.s32 	%p6, %r136, 0;
	@%p6 bra 	$L__BB2_15;
	cvt.u32.u16 	%r137, %rs39;
	and.b32  	%r138, %r137, 7;
	and.b32  	%r18, %r137, 3;
	add.s32 	%r139, %r138, -1;
	setp.lt.u32 	%p7, %r139, 3;
	@%p7 bra 	$L__BB2_11;
	add.s32 	%r140, %r550, %r6;
	mul.wide.s32 	%rd11, %r140, 4;
	add.s64 	%rd12, %rd1, %rd11;
	ld.global.f32 	%f57, [%rd12];
	add.s32 	%r141, %r7, %r550;
	shl.b32 	%r142, %r141, 2;
	mov.u32 	%r143, sA;
	add.s32 	%r144, %r143, %r142;
	st.shared.f32 	[%r144], %f57;
	ld.global.f32 	%f58, [%rd12+4];
	st.shared.f32 	[%r144+4], %f58;
	ld.global.f32 	%f59, [%rd12+8];
	st.shared.f32 	[%r144+8], %f59;
	ld.global.f32 	%f60, [%rd12+12];
	st.shared.f32 	[%r144+12], %f60;
	add.s32 	%r550, %r550, 4;
$L__BB2_11:
	setp.eq.s32 	%p8, %r18, 0;
	@%p8 bra 	$L__BB2_15;
	add.s32 	%r145, %r550, %r6;
	mul.wide.s32 	%rd13, %r145, 4;
	add.s64 	%rd3, %rd1, %rd13;
	ld.global.f32 	%f61, [%rd3];
	add.s32 	%r146, %r7, %r550;
	shl.b32 	%r147, %r146, 2;
	mov.u32 	%r148, sA;
	add.s32 	%r21, %r148, %r147;
	st.shared.f32 	[%r21], %f61;
	setp.eq.s32 	%p9, %r18, 1;
	@%p9 bra 	$L__BB2_15;
	ld.global.f32 	%f62, [%rd3+4];
	st.shared.f32 	[%r21+4], %f62;
	setp.eq.s32 	%p10, %r18, 2;
	@%p10 bra 	$L__BB2_15;
	ld.global.f32 	%f63, [%rd3+8];
	st.shared.f32 	[%r21+8], %f63;
$L__BB2_15:
	setp.eq.s32 	%p11, %r548, %r108;
	@%p11 bra 	$L__BB2_16;
	bra.uni 	$L__BB2_2;
$L__BB2_16:
	add.s32 	%r9, %r3, %r1;
	and.b32  	%r10, %r108, 15;
	setp.lt.u32 	%p12, %r108, 16;
	mov.b32 	%r553, 0;
	@%p12 bra 	$L__BB2_19;
	and.b32  	%r553, %r108, 2147483632;
	mov.b32 	%r558, 0;
$L__BB2_18:
	.pragma "nounroll";
	add.s32 	%r151, %r558, %r2;
	mul.wide.s32 	%rd14, %r151, 4;
	add.s64 	%rd15, %rd2, %rd14;
	ld.global.f32 	%f64, [%rd15];
	add.s32 	%r152, %r9, %r558;
	shl.b32 	%r153, %r152, 2;
	mov.u32 	%r154, sA;
	add.s32 	%r155, %r154, %r153;
	st.shared.f32 	[%r155], %f64;
	ld.global.f32 	%f65, [%rd15+4];
	st.shared.f32 	[%r155+4], %f65;
	ld.global.f32 	%f66, [%rd15+8];
	st.shared.f32 	[%r155+8], %f66;
	ld.global.f32 	%f67, [%rd15+12];
	st.shared.f32 	[%r155+12], %f67;
	ld.global.f32 	%f68, [%rd15+16];
	st.shared.f32 	[%r155+16], %f68;
	ld.global.f32 	%f69, [%rd15+20];
	st.shared.f32 	[%r155+20], %f69;
	ld.global.f32 	%f70, [%rd15+24];
	st.shared.f32 	[%r155+24], %f70;
	ld.global.f32 	%f71, [%rd15+28];
	st.shared.f32 	[%r155+28], %f71;
	ld.global.f32 	%f72, [%rd15+32];
	st.shared.f32 	[%r155+32], %f72;
	ld.global.f32 	%f73, [%rd15+36];
	st.shared.f32 	[%r155+36], %f73;
	ld.global.f32 	%f74, [%rd15+40];
	st.shared.f32 	[%r155+40], %f74;
	ld.global.f32 	%f75, [%rd15+44];
	st.shared.f32 	[%r155+44], %f75;
	ld.global.f32 	%f76, [%rd15+48];
	st.shared.f32 	[%r155+48], %f76;
	ld.global.f32 	%f77, [%rd15+52];
	st.shared.f32 	[%r155+52], %f77;
	ld.global.f32 	%f78, [%rd15+56];
	st.shared.f32 	[%r155+56], %f78;
	ld.global.f32 	%f79, [%rd15+60];
	st.shared.f32 	[%r155+60], %f79;
	add.s32 	%r558, %r558, 16;
	setp.eq.s32 	%p13, %r558, %r553;
	@%p13 bra 	$L__BB2_19;
	bra.uni 	$L__BB2_18;
$L__BB2_19:
	setp.eq.s32 	%p14, %r10, 0;
	@%p14 bra 	$L__BB2_28;
	and.b32  	%r23, %r108, 7;
	setp.lt.u32 	%p15, %r10, 8;
	@%p15 bra 	$L__BB2_22;
	add.s32 	%r156, %r553, %r2;
	mul.wide.s32 	%rd16, %r156, 4;
	add.s64 	%rd17, %rd2, %rd16;
	ld.global.f32 	%f80, [%rd17];
	add.s32 	%r157, %r9, %r553;
	shl.b32 	%r158, %r157, 2;
	mov.u32 	%r159, sA;
	add.s32 	%r160, %r159, %r158;
	st.shared.f32 	[%r160], %f80;
	ld.global.f32 	%f81, [%rd17+4];
	st.shared.f32 	[%r160+4], %f81;
	ld.global.f32 	%f82, [%rd17+8];
	st.shared.f32 	[%r160+8], %f82;
	ld.global.f32 	%f83, [%rd17+12];
	st.shared.f32 	[%r160+12], %f83;
	ld.global.f32 	%f84, [%rd17+16];
	st.shared.f32 	[%r160+16], %f84;
	ld.global.f32 	%f85, [%rd17+20];
	st.shared.f32 	[%r160+20], %f85;
	ld.global.f32 	%f86, [%rd17+24];
	st.shared.f32 	[%r160+24], %f86;
	ld.global.f32 	%f87, [%rd17+28];
	st.shared.f32 	[%r160+28], %f87;
	add.s32 	%r553, %r553, 8;
$L__BB2_22:
	setp.eq.s32 	%p16, %r23, 0;
	@%p16 bra 	$L__BB2_28;
	and.b32  	%r26, %r108, 3;
	setp.lt.u32 	%p17, %r23, 4;
	@%p17 bra 	$L__BB2_25;
	add.s32 	%r161, %r553, %r2;
	mul.wide.s32 	%rd18, %r161, 4;
	add.s64 	%rd19, %rd2, %rd18;
	ld.global.f32 	%f88, [%rd19];
	add.s32 	%r162, %r9, %r553;
	shl.b32 	%r163, %r162, 2;
	mov.u32 	%r164, sA;
	add.s32 	%r165, %r164, %r163;
	st.shared.f32 	[%r165], %f88;
	ld.global.f32 	%f89, [%rd19+4];
	st.shared.f32 	[%r165+4], %f89;
	ld.global.f32 	%f90, [%rd19+8];
	st.shared.f32 	[%r165+8], %f90;
	ld.global.f32 	%f91, [%rd19+12];
	st.shared.f32 	[%r165+12], %f91;
	add.s32 	%r553, %r553, 4;
$L__BB2_25:
	setp.eq.s32 	%p18, %r26, 0;
	@%p18 bra 	$L__BB2_28;
	mov.b32 	%r557, 0;
	mov.u32 	%r170, sA;
$L__BB2_27:
	.pragma "nounroll";
	add.s32 	%r167, %r553, %r2;
	mul.wide.s32 	%rd20, %r167, 4;
	add.s64 	%rd21, %rd2, %rd20;
	ld.global.f32 	%f92, [%rd21];
	add.s32 	%r168, %r9, %r553;
	shl.b32 	%r169, %r168, 2;
	add.s32 	%r171, %r170, %r169;
	st.shared.f32 	[%r171], %f92;
	add.s32 	%r553, %r553, 1;
	add.s32 	%r557, %r557, 1;
	setp.ne.s32 	%p19, %r557, %r26;
	@%p19 bra 	$L__BB2_27;
$L__BB2_28:
	mov.b32 	%r559, 0;
	mov.b16 	%rs41, 0;
	mov.u32 	%r179, sA;
	mov.u16 	%rs42, %rs41;
$L__BB2_29:
	setp.eq.s32 	%p20, %r559, 0;
	@%p20 bra 	$L__BB2_55;
	mad.lo.s32 	%r174, %r559, %r559, %r559;
	shr.u32 	%r175, %r174, 1;
	add.s32 	%r36, %r175, %r3;
	mov.b32 	%r563, 0;
	mov.b16 	%rs43, 0;
	mov.u16 	%rs44, %rs43;
$L__BB2_31:
	mov.u32 	%r44, %r563;
	cvt.u32.u16 	%r176, %rs44;
	and.b32  	%r45, %r176, 7;
	add.s32 	%r177, %r44, %r36;
	shl.b32 	%r178, %r177, 2;
	add.s32 	%r46, %r179, %r178;
	ld.shared.f32 	%f93, [%r46];
	add.s32 	%r563, %r44, 1;
	mad.lo.s32 	%r180, %r44, %r44, %r44;
	shr.u32 	%r181, %r180, 1;
	add.s32 	%r48, %r181, %r3;
	add.s32 	%r182, %r48, %r44;
	shl.b32 	%r183, %r182, 2;
	add.s32 	%r49, %r179, %r183;
	ld.shared.f32 	%f94, [%r49];
	div.rn.f32 	%f418, %f93, %f94;
	st.shared.f32 	[%r46], %f418;
	setp.eq.s32 	%p21, %r44, 0;
	@%p21 bra 	$L__BB2_41;
	setp.lt.u32 	%p22, %r44, 8;
	mov.b32 	%r561, 0;
	@%p22 bra 	$L__BB2_33;
	bra.uni 	$L__BB2_53;
$L__BB2_33:
	and.b32  	%r231, %r44, 7;
	setp.eq.s32 	%p24, %r231, 0;
	@%p24 bra 	$L__BB2_41;
	add.s32 	%r232, %r45, -1;
	setp.lt.u32 	%p25, %r232, 3;
	@%p25 bra 	$L__BB2_36;
	add.s32 	%r233, %r561, %r36;
	shl.b32 	%r234, %r233, 2;
	add.s32 	%r236, %r179, %r234;
	ld.shared.f32 	%f158, [%r236];
	add.s32 	%r237, %r561, %r48;
	shl.b32 	%r238, %r237, 2;
	add.s32 	%r239, %r179, %r238;
	ld.shared.f32 	%f159, [%r239];
	mul.f32 	%f160, %f158, %f159;
	mad.lo.s32 	%r240, %r561, %r561, %r561;
	shr.u32 	%r241, %r240, 1;
	add.s32 	%r242, %r561, %r241;
	add.s32 	%r243, %r561, %r3;
	add.s32 	%r244, %r243, %r241;
	shl.b32 	%r245, %r244, 2;
	add.s32 	%r246, %r179, %r245;
	ld.shared.f32 	%f161, [%r246];
	mul.f32 	%f162, %f160, %f161;
	ld.shared.f32 	%f163, [%r49];
	div.rn.f32 	%f164, %f162, %f163;
	sub.f32 	%f165, %f418, %f164;
	st.shared.f32 	[%r46], %f165;
	ld.shared.f32 	%f166, [%r236+4];
	ld.shared.f32 	%f167, [%r239+4];
	mul.f32 	%f168, %f166, %f167;
	add.s32 	%r247, %r242, %r243;
	shl.b32 	%r248, %r247, 2;
	add.s32 	%r249, %r248, %r179;
	ld.shared.f32 	%f169, [%r249+8];
	mul.f32 	%f170, %f168, %f169;
	ld.shared.f32 	%f171, [%r49];
	div.rn.f32 	%f172, %f170, %f171;
	sub.f32 	%f173, %f165, %f172;
	st.shared.f32 	[%r46], %f173;
	ld.shared.f32 	%f174, [%r236+8];
	ld.shared.f32 	%f175, [%r239+8];
	mul.f32 	%f176, %f174, %f175;
	add.s32 	%r250, %r561, 3;
	add.s32 	%r251, %r242, %r250;
	add.s32 	%r252, %r243, %r251;
	shl.b32 	%r253, %r252, 2;
	add.s32 	%r254, %r179, %r253;
	ld.shared.f32 	%f177, [%r254+8];
	mul.f32 	%f178, %f176, %f177;
	ld.shared.f32 	%f179, [%r49];
	div.rn.f32 	%f180, %f178, %f179;
	sub.f32 	%f181, %f173, %f180;
	st.shared.f32 	[%r46], %f181;
	ld.shared.f32 	%f182, [%r236+12];
	ld.shared.f32 	%f183, [%r239+12];
	mul.f32 	%f184, %f182, %f183;
	add.s32 	%r561, %r561, 4;
	add.s32 	%r255, %r251, %r250;
	add.s32 	%r256, %r243, %r255;
	shl.b32 	%r257, %r256, 2;
	add.s32 	%r258, %r179, %r257;
	ld.shared.f32 	%f185, [%r258+12];
	mul.f32 	%f186, %f184, %f185;
	ld.shared.f32 	%f187, [%r49];
	div.rn.f32 	%f188, %f186, %f187;
	sub.f32 	%f418, %f181, %f188;
	st.shared.f32 	[%r46], %f418;
$L__BB2_36:
	and.b32  	%r259, %r45, 3;
	setp.eq.s32 	%p26, %r259, 0;
	@%p26 bra 	$L__BB2_41;
	and.b16  	%rs27, %rs43, 3;
	setp.eq.s16 	%p27, %rs27, 1;
	@%p27 bra 	$L__BB2_39;
	add.s32 	%r260, %r561, %r36;
	shl.b32 	%r261, %r260, 2;
	add.s32 	%r263, %r179, %r261;
	ld.shared.f32 	%f189, [%r263];
	add.s32 	%r264, %r561, %r48;
	shl.b32 	%r265, %r264, 2;
	add.s32 	%r266, %r179, %r265;
	ld.shared.f32 	%f190, [%r266];
	mul.f32 	%f191, %f189, %f190;
	mad.lo.s32 	%r267, %r561, %r561, %r561;
	shr.u32 	%r268, %r267, 1;
	add.s32 	%r269, %r561, %r268;
	add.s32 	%r270, %r561, %r3;
	add.s32 	%r271, %r270, %r268;
	shl.b32 	%r272, %r271, 2;
	add.s32 	%r273, %r179, %r272;
	ld.shared.f32 	%f192, [%r273];
	mul.f32 	%f193, %f191, %f192;
	ld.shared.f32 	%f194, [%r49];
	div.rn.f32 	%f195, %f193, %f194;
	sub.f32 	%f196, %f418, %f195;
	st.shared.f32 	[%r46], %f196;
	ld.shared.f32 	%f197, [%r263+4];
	ld.shared.f32 	%f198, [%r266+4];
	mul.f32 	%f199, %f197, %f198;
	add.s32 	%r561, %r561, 2;
	add.s32 	%r274, %r269, %r270;
	shl.b32 	%r275, %r274, 2;
	add.s32 	%r276, %r275, %r179;
	ld.shared.f32 	%f200, [%r276+8];
	mul.f32 	%f201, %f199, %f200;
	ld.shared.f32 	%f202, [%r49];
	div.rn.f32 	%f203, %f201, %f202;
	sub.f32 	%f418, %f196, %f203;
	st.shared.f32 	[%r46], %f418;
$L__BB2_39:
	and.b16  	%rs28, %rs43, 1;
	setp.eq.b16 	%p28, %rs28, 1;
	not.pred 	%p29, %p28;
	@%p29 bra 	$L__BB2_41;
	add.s32 	%r277, %r561, %r36;
	shl.b32 	%r278, %r277, 2;
	add.s32 	%r280, %r179, %r278;
	ld.shared.f32 	%f204, [%r280];
	add.s32 	%r281, %r561, %r48;
	shl.b32 	%r282, %r281, 2;
	add.s32 	%r283, %r179, %r282;
	ld.shared.f32 	%f205, [%r283];
	mul.f32 	%f206, %f204, %f205;
	mad.lo.s32 	%r284, %r561, %r561, %r561;
	shr.u32 	%r285, %r284, 1;
	add.s32 	%r286, %r561, %r3;
	add.s32 	%r287, %r286, %r285;
	shl.b32 	%r288, %r287, 2;
	add.s32 	%r289, %r179, %r288;
	ld.shared.f32 	%f207, [%r289];
	mul.f32 	%f208, %f206, %f207;
	ld.shared.f32 	%f209, [%r49];
	div.rn.f32 	%f210, %f208, %f209;
	sub.f32 	%f211, %f418, %f210;
	st.shared.f32 	[%r46], %f211;
$L__BB2_41:
	setp.ne.s32 	%p30, %r563, %r559;
	add.s16 	%rs44, %rs44, 1;
	add.s16 	%rs43, %rs43, 1;
	@%p30 bra 	$L__BB2_31;
	add.s32 	%r291, %r36, %r559;
	shl.b32 	%r292, %r291, 2;
	add.s32 	%r42, %r179, %r292;
	ld.shared.f32 	%f420, [%r42];
	setp.lt.u32 	%p31, %r559, 8;
	mov.b32 	%r566, 0;
	@%p31 bra 	$L__BB2_45;
	and.b32  	%r566, %r559, 2147483640;
	mov.b32 	%r565, 0;
$L__BB2_44:
	.pragma "nounroll";
	add.s32 	%r295, %r565, %r36;
	shl.b32 	%r296, %r295, 2;
	add.s32 	%r298, %r179, %r296;
	ld.shared.f32 	%f212, [%r298];
	mul.f32 	%f213, %f212, %f212;
	mad.lo.s32 	%r299, %r565, %r565, %r565;
	shr.u32 	%r300, %r299, 1;
	add.s32 	%r301, %r565, %r300;
	add.s32 	%r302, %r565, %r3;
	add.s32 	%r303, %r302, %r300;
	shl.b32 	%r304, %r303, 2;
	add.s32 	%r305, %r179, %r304;
	ld.shared.f32 	%f214, [%r305];
	mul.f32 	%f215, %f213, %f214;
	sub.f32 	%f216, %f420, %f215;
	st.shared.f32 	[%r42], %f216;
	ld.shared.f32 	%f217, [%r298+4];
	mul.f32 	%f218, %f217, %f217;
	add.s32 	%r306, %r301, %r302;
	shl.b32 	%r307, %r306, 2;
	add.s32 	%r308, %r307, %r179;
	ld.shared.f32 	%f219, [%r308+8];
	mul.f32 	%f220, %f218, %f219;
	sub.f32 	%f221, %f216, %f220;
	st.shared.f32 	[%r42], %f221;
	ld.shared.f32 	%f222, [%r298+8];
	mul.f32 	%f223, %f222, %f222;
	add.s32 	%r309, %r565, 3;
	add.s32 	%r310, %r301, %r309;
	add.s32 	%r311, %r302, %r310;
	shl.b32 	%r312, %r311, 2;
	add.s32 	%r313, %r179, %r312;
	ld.shared.f32 	%f224, [%r313+8];
	mul.f32 	%f225, %f223, %f224;
	sub.f32 	%f226, %f221, %f225;
	st.shared.f32 	[%r42], %f226;
	ld.shared.f32 	%f227, [%r298+12];
	mul.f32 	%f228, %f227, %f227;
	add.s32 	%r314, %r310, %r309;
	add.s32 	%r315, %r565, %r314;
	add.s32 	%r316, %r302, %r314;
	shl.b32 	%r317, %r316, 2;
	add.s32 	%r318, %r179, %r317;
	ld.shared.f32 	%f229, [%r318+12];
	mul.f32 	%f230, %f228, %f229;
	sub.f32 	%f231, %f226, %f230;
	st.shared.f32 	[%r42], %f231;
	ld.shared.f32 	%f232, [%r298+16];
	mul.f32 	%f233, %f232, %f232;
	add.s32 	%r319, %r315, 4;
	add.s32 	%r320, %r565, %r319;
	add.s32 	%r321, %r302, %r319;
	shl.b32 	%r322, %r321, 2;
	add.s32 	%r323, %r179, %r322;
	ld.shared.f32 	%f234, [%r323+16];
	mul.f32 	%f235, %f233, %f234;
	sub.f32 	%f236, %f231, %f235;
	st.shared.f32 	[%r42], %f236;
	ld.shared.f32 	%f237, [%r298+20];
	mul.f32 	%f238, %f237, %f237;
	add.s32 	%r324, %r320, 5;
	add.s32 	%r325, %r565, %r324;
	add.s32 	%r326, %r302, %r324;
	shl.b32 	%r327, %r326, 2;
	add.s32 	%r328, %r179, %r327;
	ld.shared.f32 	%f239, [%r328+20];
	mul.f32 	%f240, %f238, %f239;
	sub.f32 	%f241, %f236, %f240;
	st.shared.f32 	[%r42], %f241;
	ld.shared.f32 	%f242, [%r298+24];
	mul.f32 	%f243, %f242, %f242;
	add.s32 	%r329, %r325, 6;
	add.s32 	%r330, %r565, %r329;
	add.s32 	%r331, %r302, %r329;
	shl.b32 	%r332, %r331, 2;
	add.s32 	%r333, %r179, %r332;
	ld.shared.f32 	%f244, [%r333+24];
	mul.f32 	%f245, %f243, %f244;
	sub.f32 	%f246, %f241, %f245;
	st.shared.f32 	[%r42], %f246;
	ld.shared.f32 	%f247, [%r298+28];
	mul.f32 	%f248, %f247, %f247;
	add.s32 	%r565, %r565, 8;
	add.s32 	%r334, %r330, %r302;
	shl.b32 	%r335, %r334, 2;
	add.s32 	%r336, %r335, %r179;
	ld.shared.f32 	%f249, [%r336+56];
	mul.f32 	%f250, %f248, %f249;
	sub.f32 	%f420, %f246, %f250;
	st.shared.f32 	[%r42], %f420;
	setp.ne.s32 	%p32, %r565, %r566;
	@%p32 bra 	$L__BB2_44;
$L__BB2_45:
	and.b32  	%r337, %r559, 7;
	setp.eq.s32 	%p33, %r337, 0;
	@%p33 bra 	$L__BB2_55;
	cvt.u32.u16 	%r338, %rs42;
	and.b32  	%r56, %r338, 7;
	add.s32 	%r339, %r56, -1;
	setp.lt.u32 	%p34, %r339, 3;
	@%p34 bra 	$L__BB2_48;
	add.s32 	%r340, %r566, %r36;
	shl.b32 	%r341, %r340, 2;
	add.s32 	%r343, %r179, %r341;
	ld.shared.f32 	%f251, [%r343];
	mul.f32 	%f252, %f251, %f251;
	mad.lo.s32 	%r344, %r566, %r566, %r566;
	shr.u32 	%r345, %r344, 1;
	add.s32 	%r346, %r566, %r345;
	add.s32 	%r347, %r566, %r3;
	add.s32 	%r348, %r347, %r345;
	shl.b32 	%r349, %r348, 2;
	add.s32 	%r350, %r179, %r349;
	ld.shared.f32 	%f253, [%r350];
	mul.f32 	%f254, %f252, %f253;
	sub.f32 	%f255, %f420, %f254;
	st.shared.f32 	[%r42], %f255;
	ld.shared.f32 	%f256, [%r343+4];
	mul.f32 	%f257, %f256, %f256;
	add.s32 	%r351, %r346, %r347;
	shl.b32 	%r352, %r351, 2;
	add.s32 	%r353, %r352, %r179;
	ld.shared.f32 	%f258, [%r353+8];
	mul.f32 	%f259, %f257, %f258;
	sub.f32 	%f260, %f255, %f259;
	st.shared.f32 	[%r42], %f260;
	ld.shared.f32 	%f261, [%r343+8];
	mul.f32 	%f262, %f261, %f261;
	add.s32 	%r354, %r566, 3;
	add.s32 	%r355, %r346, %r354;
	add.s32 	%r356, %r347, %r355;
	shl.b32 	%r357, %r356, 2;
	add.s32 	%r358, %r179, %r357;
	ld.shared.f32 	%f263, [%r358+8];
	mul.f32 	%f264, %f262, %f263;
	sub.f32 	%f265, %f260, %f264;
	st.shared.f32 	[%r42], %f265;
	ld.shared.f32 	%f266, [%r343+12];
	mul.f32 	%f267, %f266, %f266;
	add.s32 	%r566, %r566, 4;
	add.s32 	%r359, %r355, %r354;
	add.s32 	%r360, %r347, %r359;
	shl.b32 	%r361, %r360, 2;
	add.s32 	%r362, %r179, %r361;
	ld.shared.f32 	%f268, [%r362+12];
	mul.f32 	%f269, %f267, %f268;
	sub.f32 	%f420, %f265, %f269;
	st.shared.f32 	[%r42], %f420;
$L__BB2_48:
	and.b32  	%r363, %r56, 3;
	setp.eq.s32 	%p35, %r363, 0;
	@%p35 bra 	$L__BB2_55;
	and.b16  	%rs29, %rs41, 3;
	setp.eq.s16 	%p36, %rs29, 1;
	@%p36 bra 	$L__BB2_51;
	add.s32 	%r364, %r566, %r36;
	shl.b32 	%r365, %r364, 2;
	add.s32 	%r367, %r179, %r365;
	ld.shared.f32 	%f270, [%r367];
	mul.f32 	%f271, %f270, %f270;
	mad.lo.s32 	%r368, %r566, %r566, %r566;
	shr.u32 	%r369, %r368, 1;
	add.s32 	%r370, %r566, %r369;
	add.s32 	%r371, %r566, %r3;
	add.s32 	%r372, %r371, %r369;
	shl.b32 	%r373, %r372, 2;
	add.s32 	%r374, %r179, %r373;
	ld.shared.f32 	%f272, [%r374];
	mul.f32 	%f273, %f271, %f272;
	sub.f32 	%f274, %f420, %f273;
	st.shared.f32 	[%r42], %f274;
	ld.shared.f32 	%f275, [%r367+4];
	mul.f32 	%f276, %f275, %f275;
	add.s32 	%r566, %r566, 2;
	add.s32 	%r375, %r370, %r371;
	shl.b32 	%r376, %r375, 2;
	add.s32 	%r377, %r376, %r179;
	ld.shared.f32 	%f277, [%r377+8];
	mul.f32 	%f278, %f276, %f277;
	sub.f32 	%f420, %f274, %f278;
	st.shared.f32 	[%r42], %f420;
$L__BB2_51:
	and.b16  	%rs30, %rs41, 1;
	setp.eq.b16 	%p37, %rs30, 1;
	not.pred 	%p38, %p37;
	@%p38 bra 	$L__BB2_55;
	add.s32 	%r378, %r566, %r36;
	shl.b32 	%r379, %r378, 2;
	add.s32 	%r381, %r179, %r379;
	ld.shared.f32 	%f279, [%r381];
	mul.f32 	%f280, %f279, %f279;
	mad.lo.s32 	%r382, %r566, %r566, %r566;
	shr.u32 	%r383, %r382, 1;
	add.s32 	%r384, %r566, %r3;
	add.s32 	%r385, %r384, %r383;
	shl.b32 	%r386, %r385, 2;
	add.s32 	%r387, %r179, %r386;
	ld.shared.f32 	%f281, [%r387];
	mul.f32 	%f282, %f280, %f281;
	sub.f32 	%f283, %f420, %f282;
	st.shared.f32 	[%r42], %f283;
	bra.uni 	$L__BB2_55;
$L__BB2_53:
	and.b32  	%r561, %r44, 2147483640;
	mov.b32 	%r564, 0;
$L__BB2_54:
	.pragma "nounroll";
	add.s32 	%r186, %r564, %r36;
	shl.b32 	%r187, %r186, 2;
	add.s32 	%r189, %r179, %r187;
	ld.shared.f32 	%f95, [%r189];
	add.s32 	%r190, %r564, %r48;
	shl.b32 	%r191, %r190, 2;
	add.s32 	%r192, %r179, %r191;
	ld.shared.f32 	%f96, [%r192];
	mul.f32 	%f97, %f95, %f96;
	mad.lo.s32 	%r193, %r564, %r564, %r564;
	shr.u32 	%r194, %r193, 1;
	add.s32 	%r195, %r564, %r194;
	add.s32 	%r196, %r564, %r3;
	add.s32 	%r197, %r196, %r194;
	shl.b32 	%r198, %r197, 2;
	add.s32 	%r199, %r179, %r198;
	ld.shared.f32 	%f98, [%r199];
	mul.f32 	%f99, %f97, %f98;
	ld.shared.f32 	%f100, [%r49];
	div.rn.f32 	%f101, %f99, %f100;
	sub.f32 	%f102, %f418, %f101;
	st.shared.f32 	[%r46], %f102;
	ld.shared.f32 	%f103, [%r189+4];
	ld.shared.f32 	%f104, [%r192+4];
	mul.f32 	%f105, %f103, %f104;
	add.s32 	%r200, %r195, %r196;
	shl.b32 	%r201, %r200, 2;
	add.s32 	%r202, %r201, %r179;
	ld.shared.f32 	%f106, [%r202+8];
	mul.f32 	%f107, %f105, %f106;
	ld.shared.f32 	%f108, [%r49];
	div.rn.f32 	%f109, %f107, %f108;
	sub.f32 	%f110, %f102, %f109;
	st.shared.f32 	[%r46], %f110;
	ld.shared.f32 	%f111, [%r189+8];
	ld.shared.f32 	%f112, [%r192+8];
	mul.f32 	%f113, %f111, %f112;
	add.s32 	%r203, %r564, 3;
	add.s32 	%r204, %r195, %r203;
	add.s32 	%r205, %r196, %r204;
	shl.b32 	%r206, %r205, 2;
	add.s32 	%r207, %r179, %r206;
	ld.shared.f32 	%f114, [%r207+8];
	mul.f32 	%f115, %f113, %f114;
	ld.shared.f32 	%f116, [%r49];
	div.rn.f32 	%f117, %f115, %f116;
	sub.f32 	%f118, %f110, %f117;
	st.shared.f32 	[%r46], %f118;
	ld.shared.f32 	%f119, [%r189+12];
	ld.shared.f32 	%f120, [%r192+12];
	mul.f32 	%f121, %f119, %f120;
	add.s32 	%r208, %r204, %r203;
	add.s32 	%r209, %r564, %r208;
	add.s32 	%r210, %r196, %r208;
	shl.b32 	%r211, %r210, 2;
	add.s32 	%r212, %r179, %r211;
	ld.shared.f32 	%f122, [%r212+12];
	mul.f32 	%f123, %f121, %f122;
	ld.shared.f32 	%f124, [%r49];
	div.rn.f32 	%f125, %f123, %f124;
	sub.f32 	%f126, %f118, %f125;
	st.shared.f32 	[%r46], %f126;
	ld.shared.f32 	%f127, [%r189+16];
	ld.shared.f32 	%f128, [%r192+16];
	mul.f32 	%f129, %f127, %f128;
	add.s32 	%r213, %r209, 4;
	add.s32 	%r214, %r564, %r213;
	add.s32 	%r215, %r196, %r213;
	shl.b32 	%r216, %r215, 2;
	add.s32 	%r217, %r179, %r216;
	ld.shared.f32 	%f130, [%r217+16];
	mul.f32 	%f131, %f129, %f130;
	ld.shared.f32 	%f132, [%r49];
	div.rn.f32 	%f133, %f131, %f132;
	sub.f32 	%f134, %f126, %f133;
	st.shared.f32 	[%r46], %f134;
	ld.shared.f32 	%f135, [%r189+20];
	ld.shared.f32 	%f136, [%r192+20];
	mul.f32 	%f137, %f135, %f136;
	add.s32 	%r218, %r214, 5;
	add.s32 	%r219, %r564, %r218;
	add.s32 	%r220, %r196, %r218;
	shl.b32 	%r221, %r220, 2;
	add.s32 	%r222, %r179, %r221;
	ld.shared.f32 	%f138, [%r222+20];
	mul.f32 	%f139, %f137, %f138;
	ld.shared.f32 	%f140, [%r49];
	div.rn.f32 	%f141, %f139, %f140;
	sub.f32 	%f142, %f134, %f141;
	st.shared.f32 	[%r46], %f142;
	ld.shared.f32 	%f143, [%r189+24];
	ld.shared.f32 	%f144, [%r192+24];
	mul.f32 	%f145, %f143, %f144;
	add.s32 	%r223, %r219, 6;
	add.s32 	%r224, %r564, %r223;
	add.s32 	%r225, %r196, %r223;
	shl.b32 	%r226, %r225, 2;
	add.s32 	%r227, %r179, %r226;
	ld.shared.f32 	%f146, [%r227+24];
	mul.f32 	%f147, %f145, %f146;
	ld.shared.f32 	%f148, [%r49];
	div.rn.f32 	%f149, %f147, %f148;
	sub.f32 	%f150, %f142, %f149;
	st.shared.f32 	[%r46], %f150;
	ld.shared.f32 	%f151, [%r189+28];
	ld.shared.f32 	%f152, [%r192+28];
	mul.f32 	%f153, %f151, %f152;
	add.s32 	%r564, %r564, 8;
	add.s32 	%r228, %r224, %r196;
	shl.b32 	%r229, %r228, 2;
	add.s32 	%r230, %r229, %r179;
	ld.shared.f32 	%f154, [%r230+56];
	mul.f32 	%f155, %f153, %f154;
	ld.shared.f32 	%f156, [%r49];
	div.rn.f32 	%f157, %f155, %f156;
	sub.f32 	%f418, %f150, %f157;
	st.shared.f32 	[%r46], %f418;
	setp.eq.s32 	%p23, %r564, %r561;
	@%p23 bra 	$L__BB2_33;
	bra.uni 	$L__BB2_54;
$L__BB2_55:
	add.s32 	%r559, %r559, 1;
	setp.eq.s32 	%p39, %r559, %r108;
	add.s16 	%rs42, %rs42, 1;
	add.s16 	%rs41, %rs41, 1;
	@%p39 bra 	$L__BB2_56;
	bra.uni 	$L__BB2_29;
$L__BB2_56:
	mov.b32 	%r569, 0;
	mov.b16 	%rs45, 0;
	mov.u16 	%rs46, %rs45;
$L__BB2_57:
	setp.eq.s32 	%p40, %r569, 0;
	@%p40 bra 	$L__BB2_69;
	mad.lo.s32 	%r390, %r569, %r569, %r569;
	shr.u32 	%r391, %r390, 1;
	add.s32 	%r63, %r391, %r3;
	add.s32 	%r392, %r569, %r9;
	shl.b32 	%r393, %r392, 2;
	add.s32 	%r64, %r179, %r393;
	ld.shared.f32 	%f424, [%r64];
	setp.lt.u32 	%p41, %r569, 8;
	mov.b32 	%r571, 0;
	@%p41 bra 	$L__BB2_61;
	and.b32  	%r571, %r569, 2147483640;
	mov.b32 	%r570, 0;
$L__BB2_60:
	.pragma "nounroll";
	add.s32 	%r396, %r63, %r570;
	shl.b32 	%r397, %r396, 2;
	add.s32 	%r399, %r179, %r397;
	ld.shared.f32 	%f284, [%r399];
	add.s32 	%r400, %r570, %r9;
	shl.b32 	%r401, %r400, 2;
	add.s32 	%r402, %r179, %r401;
	ld.shared.f32 	%f285, [%r402];
	mul.f32 	%f286, %f284, %f285;
	sub.f32 	%f287, %f424, %f286;
	st.shared.f32 	[%r64], %f287;
	ld.shared.f32 	%f288, [%r399+4];
	ld.shared.f32 	%f289, [%r402+4];
	mul.f32 	%f290, %f288, %f289;
	sub.f32 	%f291, %f287, %f290;
	st.shared.f32 	[%r64], %f291;
	ld.shared.f32 	%f292, [%r399+8];
	ld.shared.f32 	%f293, [%r402+8];
	mul.f32 	%f294, %f292, %f293;
	sub.f32 	%f295, %f291, %f294;
	st.shared.f32 	[%r64], %f295;
	ld.shared.f32 	%f296, [%r399+12];
	ld.shared.f32 	%f297, [%r402+12];
	mul.f32 	%f298, %f296, %f297;
	sub.f32 	%f299, %f295, %f298;
	st.shared.f32 	[%r64], %f299;
	ld.shared.f32 	%f300, [%r399+16];
	ld.shared.f32 	%f301, [%r402+16];
	mul.f32 	%f302, %f300, %f301;
	sub.f32 	%f303, %f299, %f302;
	st.shared.f32 	[%r64], %f303;
	ld.shared.f32 	%f304, [%r399+20];
	ld.shared.f32 	%f305, [%r402+20];
	mul.f32 	%f306, %f304, %f305;
	sub.f32 	%f307, %f303, %f306;
	st.shared.f32 	[%r64], %f307;
	ld.shared.f32 	%f308, [%r399+24];
	ld.shared.f32 	%f309, [%r402+24];
	mul.f32 	%f310, %f308, %f309;
	sub.f32 	%f311, %f307, %f310;
	st.shared.f32 	[%r64], %f311;
	ld.shared.f32 	%f312, [%r399+28];
	ld.shared.f32 	%f313, [%r402+28];
	mul.f32 	%f314, %f312, %f313;
	sub.f32 	%f424, %f311, %f314;
	st.shared.f32 	[%r64], %f424;
	add.s32 	%r570, %r570, 8;
	setp.ne.s32 	%p42, %r570, %r571;
	@%p42 bra 	$L__BB2_60;
$L__BB2_61:
	and.b32  	%r403, %r569, 7;
	setp.eq.s32 	%p43, %r403, 0;
	@%p43 bra 	$L__BB2_69;
	cvt.u32.u16 	%r404, %rs46;
	and.b32  	%r69, %r404, 7;
	add.s32 	%r405, %r69, -1;
	setp.lt.u32 	%p44, %r405, 3;
	@%p44 bra 	$L__BB2_64;
	add.s32 	%r406, %r63, %r571;
	shl.b32 	%r407, %r406, 2;
	add.s32 	%r409, %r179, %r407;
	ld.shared.f32 	%f315, [%r409];
	add.s32 	%r410, %r571, %r9;
	shl.b32 	%r411, %r410, 2;
	add.s32 	%r412, %r179, %r411;
	ld.shared.f32 	%f316, [%r412];
	mul.f32 	%f317, %f315, %f316;
	sub.f32 	%f318, %f424, %f317;
	st.shared.f32 	[%r64], %f318;
	ld.shared.f32 	%f319, [%r409+4];
	ld.shared.f32 	%f320, [%r412+4];
	mul.f32 	%f321, %f319, %f320;
	sub.f32 	%f322, %f318, %f321;
	st.shared.f32 	[%r64], %f322;
	ld.shared.f32 	%f323, [%r409+8];
	ld.shared.f32 	%f324, [%r412+8];
	mul.f32 	%f325, %f323, %f324;
	sub.f32 	%f326, %f322, %f325;
	st.shared.f32 	[%r64], %f326;
	ld.shared.f32 	%f327, [%r409+12];
	ld.shared.f32 	%f328, [%r412+12];
	mul.f32 	%f329, %f327, %f328;
	sub.f32 	%f424, %f326, %f329;
	st.shared.f32 	[%r64], %f424;
	add.s32 	%r571, %r571, 4;
$L__BB2_64:
	and.b32  	%r413, %r69, 3;
	setp.eq.s32 	%p45, %r413, 0;
	@%p45 bra 	$L__BB2_69;
	and.b16  	%rs33, %rs45, 3;
	setp.eq.s16 	%p46, %rs33, 1;
	@%p46 bra 	$L__BB2_67;
	add.s32 	%r414, %r63, %r571;
	shl.b32 	%r415, %r414, 2;
	add.s32 	%r417, %r179, %r415;
	ld.shared.f32 	%f330, [%r417];
	add.s32 	%r418, %r571, %r9;
	shl.b32 	%r419, %r418, 2;
	add.s32 	%r420, %r179, %r419;
	ld.shared.f32 	%f331, [%r420];
	mul.f32 	%f332, %f330, %f331;
	sub.f32 	%f333, %f424, %f332;
	st.shared.f32 	[%r64], %f333;
	ld.shared.f32 	%f334, [%r417+4];
	ld.shared.f32 	%f335, [%r420+4];
	mul.f32 	%f336, %f334, %f335;
	sub.f32 	%f424, %f333, %f336;
	st.shared.f32 	[%r64], %f424;
	add.s32 	%r571, %r571, 2;
$L__BB2_67:
	and.b16  	%rs34, %rs45, 1;
	setp.eq.b16 	%p47, %rs34, 1;
	not.pred 	%p48, %p47;
	@%p48 bra 	$L__BB2_69;
	add.s32 	%r421, %r63, %r571;
	shl.b32 	%r422, %r421, 2;
	add.s32 	%r424, %r179, %r422;
	ld.shared.f32 	%f337, [%r424];
	add.s32 	%r425, %r571, %r9;
	shl.b32 	%r426, %r425, 2;
	add.s32 	%r427, %r179, %r426;
	ld.shared.f32 	%f338, [%r427];
	mul.f32 	%f339, %f337, %f338;
	sub.f32 	%f340, %f424, %f339;
	st.shared.f32 	[%r64], %f340;
$L__BB2_69:
	add.s32 	%r569, %r569, 1;
	setp.eq.s32 	%p49, %r569, %r108;
	add.s16 	%rs46, %rs46, 1;
	add.s16 	%rs45, %rs45, 1;
	@%p49 bra 	$L__BB2_70;
	bra.uni 	$L__BB2_57;
$L__BB2_70:
	mov.b32 	%r577, 0;
	mov.b16 	%rs47, 0;
	mov.u16 	%rs48, %rs47;
	mov.u32 	%r578, %r108;
$L__BB2_71:
	mov.u32 	%r86, %r578;
	cvt.u32.u16 	%r429, %rs48;
	and.b32  	%r87, %r429, 7;
	add.s32 	%r578, %r86, -1;
	add.s32 	%r430, %r86, %r9;
	shl.b32 	%r431, %r430, 2;
	add.s32 	%r89, %r179, %r431;
	ld.shared.f32 	%f341, [%r89+-4];
	mul.lo.s32 	%r433, %r578, %r86;
	shr.u32 	%r434, %r433, 1;
	add.s32 	%r90, %r86, %r3;
	add.s32 	%r435, %r90, %r434;
	shl.b32 	%r436, %r435, 2;
	add.s32 	%r437, %r179, %r436;
	ld.shared.f32 	%f342, [%r437+-4];
	div.rn.f32 	%f430, %f341, %f342;
	st.shared.f32 	[%r89+-4], %f430;
	setp.ge.s32 	%p50, %r86, %r108;
	@%p50 bra 	$L__BB2_81;
	add.s32 	%r438, %r577, -1;
	setp.lt.u32 	%p51, %r438, 7;
	mov.u32 	%r579, %r86;
	@%p51 bra 	$L__BB2_73;
	bra.uni 	$L__BB2_94;
$L__BB2_73:
	and.b32  	%r481, %r577, 7;
	setp.eq.s32 	%p53, %r481, 0;
	@%p53 bra 	$L__BB2_81;
	add.s32 	%r482, %r87, -1;
	setp.lt.u32 	%p54, %r482, 3;
	@%p54 bra 	$L__BB2_76;
	mad.lo.s32 	%r483, %r579, %r579, %r579;
	shr.u32 	%r484, %r483, 1;
	add.s32 	%r485, %r579, %r484;
	add.s32 	%r486, %r90, %r484;
	shl.b32 	%r487, %r486, 2;
	add.s32 	%r489, %r179, %r487;
	ld.shared.f32 	%f374, [%r489+-4];
	add.s32 	%r490, %r579, %r9;
	shl.b32 	%r491, %r490, 2;
	add.s32 	%r492, %r179, %r491;
	ld.shared.f32 	%f375, [%r492];
	mul.f32 	%f376, %f374, %f375;
	sub.f32 	%f377, %f430, %f376;
	st.shared.f32 	[%r89+-4], %f377;
	add.s32 	%r493, %r485, %r90;
	shl.b32 	%r494, %r493, 2;
	add.s32 	%r495, %r494, %r179;
	ld.shared.f32 	%f378, [%r495];
	ld.shared.f32 	%f379, [%r492+4];
	mul.f32 	%f380, %f378, %f379;
	sub.f32 	%f381, %f377, %f380;
	st.shared.f32 	[%r89+-4], %f381;
	add.s32 	%r496, %r579, 3;
	add.s32 	%r497, %r485, %r496;
	add.s32 	%r498, %r90, %r497;
	shl.b32 	%r499, %r498, 2;
	add.s32 	%r500, %r179, %r499;
	ld.shared.f32 	%f382, [%r500+-4];
	ld.shared.f32 	%f383, [%r492+8];
	mul.f32 	%f384, %f382, %f383;
	sub.f32 	%f385, %f381, %f384;
	st.shared.f32 	[%r89+-4], %f385;
	add.s32 	%r579, %r579, 4;
	add.s32 	%r501, %r497, %r496;
	add.s32 	%r502, %r90, %r501;
	shl.b32 	%r503, %r502, 2;
	add.s32 	%r504, %r179, %r503;
	ld.shared.f32 	%f386, [%r504+-4];
	ld.shared.f32 	%f387, [%r492+12];
	mul.f32 	%f388, %f386, %f387;
	sub.f32 	%f430, %f385, %f388;
	st.shared.f32 	[%r89+-4], %f430;
$L__BB2_76:
	and.b32  	%r505, %r87, 3;
	setp.eq.s32 	%p55, %r505, 0;
	@%p55 bra 	$L__BB2_81;
	and.b16  	%rs37, %rs47, 3;
	setp.eq.s16 	%p56, %rs37, 1;
	@%p56 bra 	$L__BB2_79;
	mad.lo.s32 	%r506, %r579, %r579, %r579;
	shr.u32 	%r507, %r506, 1;
	add.s32 	%r508, %r579, %r507;
	add.s32 	%r509, %r90, %r507;
	shl.b32 	%r510, %r509, 2;
	add.s32 	%r512, %r179, %r510;
	ld.shared.f32 	%f389, [%r512+-4];
	add.s32 	%r513, %r579, %r9;
	shl.b32 	%r514, %r513, 2;
	add.s32 	%r515, %r179, %r514;
	ld.shared.f32 	%f390, [%r515];
	mul.f32 	%f391, %f389, %f390;
	sub.f32 	%f392, %f430, %f391;
	st.shared.f32 	[%r89+-4], %f392;
	add.s32 	%r579, %r579, 2;
	add.s32 	%r516, %r508, %r90;
	shl.b32 	%r517, %r516, 2;
	add.s32 	%r518, %r517, %r179;
	ld.shared.f32 	%f393, [%r518];
	ld.shared.f32 	%f394, [%r515+4];
	mul.f32 	%f395, %f393, %f394;
	sub.f32 	%f430, %f392, %f395;
	st.shared.f32 	[%r89+-4], %f430;
$L__BB2_79:
	and.b16  	%rs38, %rs47, 1;
	setp.eq.b16 	%p57, %rs38, 1;
	not.pred 	%p58, %p57;
	@%p58 bra 	$L__BB2_81;
	mad.lo.s32 	%r519, %r579, %r579, %r579;
	shr.u32 	%r520, %r519, 1;
	add.s32 	%r521, %r90, %r520;
	shl.b32 	%r522, %r521, 2;
	add.s32 	%r524, %r179, %r522;
	ld.shared.f32 	%f396, [%r524+-4];
	add.s32 	%r525, %r579, %r9;
	shl.b32 	%r526, %r525, 2;
	add.s32 	%r527, %r179, %r526;
	ld.shared.f32 	%f397, [%r527];
	mul.f32 	%f398, %f396, %f397;
	sub.f32 	%f399, %f430, %f398;
	st.shared.f32 	[%r89+-4], %f399;
$L__BB2_81:
	setp.gt.u32 	%p59, %r86, 1;
	add.s32 	%r577, %r577, 1;
	add.s16 	%rs48, %rs48, 1;
	add.s16 	%rs47, %rs47, 1;
	@%p59 bra 	$L__BB2_71;
	and.b32  	%r81, %r108, 7;
	setp.lt.u32 	%p60, %r108, 8;
	mov.b32 	%r584, 0;
	@%p60 bra 	$L__BB2_85;
	and.b32  	%r584, %r108, 2147483640;
	neg.s32 	%r583, %r584;
	shl.b32 	%r529, %r9, 2;
	add.s32 	%r531, %r529, %r179;
	add.s32 	%r582, %r531, 16;
	add.s64 	%rd4, %rd2, 16;
	mov.u32 	%r581, %r2;
$L__BB2_84:
	.pragma "nounroll";
	mul.wide.s32 	%rd22, %r581, 4;
	add.s64 	%rd23, %rd4, %rd22;
	ld.shared.f32 	%f400, [%r582+-16];
	st.global.f32 	[%rd23+-16], %f400;
	ld.shared.f32 	%f401, [%r582+-12];
	st.global.f32 	[%rd23+-12], %f401;
	ld.shared.f32 	%f402, [%r582+-8];
	st.global.f32 	[%rd23+-8], %f402;
	ld.shared.f32 	%f403, [%r582+-4];
	st.global.f32 	[%rd23+-4], %f403;
	ld.shared.f32 	%f404, [%r582];
	st.global.f32 	[%rd23], %f404;
	ld.shared.f32 	%f405, [%r582+4];
	st.global.f32 	[%rd23+4], %f405;
	ld.shared.f32 	%f406, [%r582+8];
	st.global.f32 	[%rd23+8], %f406;
	ld.shared.f32 	%f407, [%r582+12];
	st.global.f32 	[%rd23+12], %f407;
	add.s32 	%r583, %r583, 8;
	add.s32 	%r582, %r582, 32;
	add.s32 	%r581, %r581, 8;
	setp.ne.s32 	%p61, %r583, 0;
	@%p61 bra 	$L__BB2_84;
$L__BB2_85:
	setp.eq.s32 	%p62, %r81, 0;
	@%p62 bra 	$L__BB2_93;
	and.b32  	%r103, %r108, 3;
	setp.lt.u32 	%p63, %r81, 4;
	@%p63 bra 	$L__BB2_88;
	add.s32 	%r532, %r9, %r584;
	shl.b32 	%r533, %r532, 2;
	add.s32 	%r535, %r179, %r533;
	ld.shared.f32 	%f408, [%r535];
	add.s32 	%r536, %r584, %r2;
	mul.wide.s32 	%rd24, %r536, 4;
	add.s64 	%rd25, %rd2, %rd24;
	st.global.f32 	[%rd25], %f408;
	ld.shared.f32 	%f409, [%r535+4];
	st.global.f32 	[%rd25+4], %f409;
	ld.shared.f32 	%f410, [%r535+8];
	st.global.f32 	[%rd25+8], %f410;
	ld.shared.f32 	%f411, [%r535+12];
	st.global.f32 	[%rd25+12], %f411;
	add.s32 	%r584, %r584, 4;
$L__BB2_88:
	setp.eq.s32 	%p64, %r103, 0;
	@%p64 bra 	$L__BB2_93;
	setp.eq.s32 	%p65, %r103, 1;
	@%p65 bra 	$L__BB2_91;
	add.s32 	%r537, %r9, %r584;
	shl.b32 	%r538, %r537, 2;
	add.s32 	%r540, %r179, %r538;
	ld.shared.f32 	%f412, [%r540];
	add.s32 	%r541, %r584, %r2;
	mul.wide.s32 	%rd26, %r541, 4;
	add.s64 	%rd27, %rd2, %rd26;
	st.global.f32 	[%rd27], %f412;
	ld.shared.f32 	%f413, [%r540+4];
	st.global.f32 	[%rd27+4], %f413;
	add.s32 	%r584, %r584, 2;
$L__BB2_91:
	and.b32  	%r542, %r108, 1;
	setp.eq.b32 	%p66, %r542, 1;
	not.pred 	%p67, %p66;
	@%p67 bra 	$L__BB2_93;
	add.s32 	%r543, %r9, %r584;
	shl.b32 	%r544, %r543, 2;
	add.s32 	%r546, %r179, %r544;
	ld.shared.f32 	%f414, [%r546];
	add.s32 	%r547, %r584, %r2;
	mul.wide.s32 	%rd28, %r547, 4;
	add.s64 	%rd29, %rd2, %rd28;
	st.global.f32 	[%rd29], %f414;
$L__BB2_93:
	ret;
$L__BB2_94:
	and.b32  	%r91, %r577, -8;
	mov.b32 	%r580, 0;
	mov.u32 	%r579, %r86;
$L__BB2_95:
	.pragma "nounroll";
	mad.lo.s32 	%r440, %r579, %r579, %r579;
	shr.u32 	%r441, %r440, 1;
	add.s32 	%r442, %r579, %r441;
	add.s32 	%r443, %r90, %r441;
	shl.b32 	%r444, %r443, 2;
	add.s32 	%r446, %r179, %r444;
	ld.shared.f32 	%f343, [%r446+-4];
	add.s32 	%r447, %r579, %r9;
	shl.b32 	%r448, %r447, 2;
	add.s32 	%r449, %r179, %r448;
	ld.shared.f32 	%f344, [%r449];
	mul.f32 	%f345, %f343, %f344;
	sub.f32 	%f346, %f430, %f345;
	st.shared.f32 	[%r89+-4], %f346;
	add.s32 	%r450, %r442, %r90;
	shl.b32 	%r451, %r450, 2;
	add.s32 	%r452, %r451, %r179;
	ld.shared.f32 	%f347, [%r452];
	ld.shared.f32 	%f348, [%r449+4];
	mul.f32 	%f349, %f347, %f348;
	sub.f32 	%f350, %f346, %f349;
	st.shared.f32 	[%r89+-4], %f350;
	add.s32 	%r453, %r579, 3;
	add.s32 	%r454, %r442, %r453;
	add.s32 	%r455, %r90, %r454;
	shl.b32 	%r456, %r455, 2;
	add.s32 	%r457, %r179, %r456;
	ld.shared.f32 	%f351, [%r457+-4];
	ld.shared.f32 	%f352, [%r449+8];
	mul.f32 	%f353, %f351, %f352;
	sub.f32 	%f354, %f350, %f353;
	st.shared.f32 	[%r89+-4], %f354;
	add.s32 	%r458, %r454, %r453;
	add.s32 	%r459, %r579, %r458;
	add.s32 	%r460, %r90, %r458;
	shl.b32 	%r461, %r460, 2;
	add.s32 	%r462, %r179, %r461;
	ld.shared.f32 	%f355, [%r462+-4];
	ld.shared.f32 	%f356, [%r449+12];
	mul.f32 	%f357, %f355, %f356;
	sub.f32 	%f358, %f354, %f357;
	st.shared.f32 	[%r89+-4], %f358;
	add.s32 	%r463, %r459, 4;
	add.s32 	%r464, %r579, %r463;
	add.s32 	%r465, %r90, %r463;
	shl.b32 	%r466, %r465, 2;
	add.s32 	%r467, %r179, %r466;
	ld.shared.f32 	%f359, [%r467+-4];
	ld.shared.f32 	%f360, [%r449+16];
	mul.f32 	%f361, %f359, %f360;
	sub.f32 	%f362, %f358, %f361;
	st.shared.f32 	[%r89+-4], %f362;
	add.s32 	%r468, %r464, 5;
	add.s32 	%r469, %r579, %r468;
	add.s32 	%r470, %r90, %r468;
	shl.b32 	%r471, %r470, 2;
	add.s32 	%r472, %r179, %r471;
	ld.shared.f32 	%f363, [%r472+-4];
	ld.shared.f32 	%f364, [%r449+20];
	mul.f32 	%f365, %f363, %f364;
	sub.f32 	%f366, %f362, %f365;
	st.shared.f32 	[%r89+-4], %f366;
	add.s32 	%r473, %r469, 6;
	add.s32 	%r474, %r579, %r473;
	add.s32 	%r475, %r90, %r473;
	shl.b32 	%r476, %r475, 2;
	add.s32 	%r477, %r179, %r476;
	ld.shared.f32 	%f367, [%r477+-4];
	ld.shared.f32 	%f368, [%r449+24];
	mul.f32 	%f369, %f367, %f368;
	sub.f32 	%f370, %f366, %f369;
	st.shared.f32 	[%r89+-4], %f370;
	add.s32 	%r579, %r579, 8;
	add.s32 	%r478, %r474, %r90;
	shl.b32 	%r479, %r478, 2;
	add.s32 	%r480, %r479, %r179;
	ld.shared.f32 	%f371, [%r480+24];
	ld.shared.f32 	%f372, [%r449+28];
	mul.f32 	%f373, %f371, %f372;
	sub.f32 	%f430, %f370, %f373;
	st.shared.f32 	[%r89+-4], %f430;
	add.s32 	%r580, %r580, 8;
	setp.eq.s32 	%p52, %r580, %r91;
	@%p52 bra 	$L__BB2_73;
	bra.uni 	$L__BB2_95;

}


// ===== COMPILED SASS (sm_100) =====

	.target	sm_100

	.elftype	@"ET_EXEC"


//--------------------- .note.nv.tkinfo           --------------------------
	.section	.note.nv.tkinfo,"",@"SHT_NOTE"
	.sectionflags	@"SHF_NOTE_NV_TKINFO"
	.tkinfo
        /*0018*/ 	.word	0x00000002
        /*0030*/ 	.string	""
        /*0030*/ 	.string	"ptxas"
        /*0030*/ 	.string	"Cuda compilation tools, release 13.0, V13.0.88"
        /*0030*/ 	.string	"Build cuda_13.0.r13.0/compiler.36424714_0"
        /*0030*/ 	.string	"-arch sm_100 -m 64 "



//--------------------- .note.nv.cuinfo           --------------------------
	.section	.note.nv.cuinfo,"",@"SHT_NOTE"
	.sectionflags	@"SHF_NOTE_NV_CUINFO"
        /*0018*/ 	.short	0x0002
        /*001a*/ 	.short	0x0064
        /*001c*/ 	.short	0x0082
	.zero		2


//--------------------- .nv.info                  --------------------------
	.section	.nv.info,"",@"SHT_CUDA_INFO"
	.align	4


	//----- nvinfo : EIATTR_REGCOUNT
	.align		4
        /*0000*/ 	.byte	0x04, 0x2f
        /*0002*/ 	.short	(.L_1 - .L_0)
	.align		4
.L_0:
        /*0004*/ 	.word	index@(_Z10LDLt_max_kPfS_i)
        /*0008*/ 	.word	0x00000020


	//----- nvinfo : EIATTR_FRAME_SIZE
	.align		4
.L_1:
        /*000c*/ 	.byte	0x04, 0x11
        /*000e*/ 	.short	(.L_3 - .L_2)
	.align		4
.L_2:
        /*0010*/ 	.word	index@($__internal_2_$__cuda_sm3x_div_rn_noftz_f32_slowpath)
        /*0014*/ 	.word	0x00000000


	//----- nvinfo : EIATTR_FRAME_SIZE
	.align		4
.L_3:
        /*0018*/ 	.byte	0x04, 0x11
        /*001a*/ 	.short	(.L_5 - .L_4)
	.align		4
.L_4:
        /*001c*/ 	.word	index@(_Z10LDLt_max_kPfS_i)
        /*0020*/ 	.word	0x00000000


	//----- nvinfo : EIATTR_REGCOUNT
	.align		4
.L_5:
        /*0024*/ 	.byte	0x04, 0x2f
        /*0026*/ 	.short	(.L_7 - .L_6)
	.align		4
.L_6:
        /*0028*/ 	.word	index@(_Z14LDLt_max_col_kPfS_i)
        /*002c*/ 	.word	0x00000027


	//----- nvinfo : EIATTR_FRAME_SIZE
	.align		4
.L_7:
        /*0030*/ 	.byte	0x04, 0x11
        /*0032*/ 	.short	(.L_9 - .L_8)
	.align		4
.L_8:
        /*0034*/ 	.word	index@($__internal_1_$__cuda_sm3x_div_rn_noftz_f32_slowpath)
        /*0038*/ 	.word	0x00000000


	//----- nvinfo : EIATTR_FRAME_SIZE
	.align		4
.L_9:
        /*003c*/ 	.byte	0x04, 0x11
        /*003e*/ 	.short	(.L_11 - .L_10)
	.align		4
.L_10:
        /*0040*/ 	.word	index@(_Z14LDLt_max_col_kPfS_i)
        /*0044*/ 	.word	0x00000000


	//----- nvinfo : EIATTR_REGCOUNT
	.align		4
.L_11:
        /*0048*/ 	.byte	0x04, 0x2f
        /*004a*/ 	.short	(.L_13 - .L_12)
	.align		4
.L_12:
        /*004c*/ 	.word	index@(_Z6LDLt_kPfS_i)
        /*0050*/ 	.word	0x00000020


	//----- nvinfo : EIATTR_FRAME_SIZE
	.align		4
.L_13:
        /*0054*/ 	.byte	0x04, 0x11
        /*0056*/ 	.short	(.L_15 - .L_14)
	.align		4
.L_14:
        /*0058*/ 	.word	index@($__internal_0_$__cuda_sm3x_div_rn_noftz_f32_slowpath)
        /*005c*/ 	.word	0x00000000


	//----- nvinfo : EIATTR_FRAME_SIZE
	.align		4
.L_15:
        /*0060*/ 	.byte	0x04, 0x11
        /*0062*/ 	.short	(.L_17 - .L_16)
	.align		4
.L_16:
        /*0064*/ 	.word	index@(_Z6LDLt_kPfS_i)
        /*0068*/ 	.word	0x00000000


	//----- nvinfo : EIATTR_MIN_STACK_SIZE
	.align		4
.L_17:
        /*006c*/ 	.byte	0x04, 0x12
        /*006e*/ 	.short	(.L_19 - .L_18)
	.align		4
.L_18:
        /*0070*/ 	.word	index@(_Z6LDLt_kPfS_i)
        /*0074*/ 	.word	0x00000000


	//----- nvinfo : EIATTR_MIN_STACK_SIZE
	.align		4
.L_19:
        /*0078*/ 	.byte	0x04, 0x12
        /*007a*/ 	.short	(.L_21 - .L_20)
	.align		4
.L_20:
        /*007c*/ 	.word	index@(_Z14LDLt_max_col_kPfS_i)
        /*0080*/ 	.word	0x00000000


	//----- nvinfo : EIATTR_MIN_STACK_SIZE
	.align		4
.L_21:
        /*0084*/ 	.byte	0x04, 0x12
        /*0086*/ 	.short	(.L_23 - .L_22)
	.align		4
.L_22:
        /*0088*/ 	.word	index@(_Z10LDLt_max_kPfS_i)
        /*008c*/ 	.word	0x00000000
.L_23:


//--------------------- .nv.compat                --------------------------
	.section	.nv.compat,"",@"SHT_CUDA_COMPAT_INFO"
	.align	4
        /*0000*/ 	.byte	0x02, 0x09, 0x00, 0x00, 0x02, 0x02, 0x01, 0x00, 0x02, 0x05, 0x05, 0x00, 0x03, 0x07, 0x01, 0x01
        /*0010*/ 	.byte	0x02, 0x03, 0x00, 0x00, 0x02, 0x06, 0x01, 0x00, 0x04, 0x0b, 0x08, 0x00, 0x01, 0x00, 0x00, 0x00
        /*0020*/ 	.byte	0x00, 0x00, 0x00, 0x00


//--------------------- .nv.info._Z6LDLt_kPfS_i   --------------------------
	.section	.nv.info._Z6LDLt_kPfS_i,"",@"SHT_CUDA_INFO"
	.sectionflags	@""
	.align	4


	//----- nvinfo : EIATTR_CUDA_API_VERSION
	.align		4
        /*0000*/ 	.byte	0x04, 0x37
        /*0002*/ 	.short	(.L_25 - .L_24)
.L_24:
        /*0004*/ 	.word	0x00000082


	//----- nvinfo : EIATTR_KPARAM_INFO
	.align		4
.L_25:
        /*0008*/ 	.byte	0x04, 0x17
        /*000a*/ 	.short	(.L_27 - .L_26)
.L_26:
        /*000c*/ 	.word	0x00000000
        /*0010*/ 	.short	0x0002
        /*0012*/ 	.short	0x0010
        /*0014*/ 	.byte	0x00, 0xf0, 0x11, 0x00


	//----- nvinfo : EIATTR_KPARAM_INFO
	.align		4
.L_27:
        /*0018*/ 	.byte	0x04, 0x17
        /*001a*/ 	.short	(.L_29 - .L_28)
.L_28:
        /*001c*/ 	.word	0x00000000
        /*0020*/ 	.short	0x0001
        /*0022*/ 	.short	0x0008
        /*0024*/ 	.byte	0x00, 0xf5, 0x21, 0x00


	//----- nvinfo : EIATTR_KPARAM_INFO
	.align		4
.L_29:
        /*0028*/ 	.byte	0x04, 0x17
        /*002a*/ 	.short	(.L_31 - .L_30)
.L_30:
        /*002c*/ 	.word	0x00000000
        /*0030*/ 	.short	0x0000
        /*0032*/ 	.short	0x0000
        /*0034*/ 	.byte	0x00, 0xf5, 0x21, 0x00


	//----- nvinfo : EIATTR_SPARSE_MMA_MASK
	.align		4
.L_31:
        /*0038*/ 	.byte	0x03, 0x50
        /*003a*/ 	.short	0x0000


	//----- nvinfo : EIATTR_MAXREG_COUNT
	.align		4
        /*003c*/ 	.byte	0x03, 0x1b
        /*003e*/ 	.short	0x00ff


	//----- nvinfo : EIATTR_MERCURY_ISA_VERSION
	.align		4
        /*0040*/ 	.byte	0x03, 0x5f
        /*0042*/ 	.short	0x0101


	//----- nvinfo : EIATTR_VRC_CTA_INIT_COUNT
	.align		4
        /*0044*/ 	.byte	0x02, 0x4a
	.zero		1
	.zero		1


	//----- nvinfo : EIATTR_EXIT_INSTR_OFFSETS
	.align		4
        /*0048*/ 	.byte	0x04, 0x1c
        /*004a*/ 	.short	(.L_33 - .L_32)


	//   ....[0]....
.L_32:
        /*004c*/ 	.word	0x00000030


	//   ....[1]....
        /*0050*/ 	.word	0x00004cb0


	//   ....[2]....
        /*0054*/ 	.word	0x00004de0


	//   ....[3]....
        /*0058*/ 	.word	0x00004ed0


	//   ....[4]....
        /*005c*/ 	.word	0x00004f50


	//----- nvinfo : EIATTR_CRS_STACK_SIZE
	.align		4
.L_33:
        /*0060*/ 	.byte	0x04, 0x1e
        /*0062*/ 	.short	(.L_35 - .L_34)
.L_34:
        /*0064*/ 	.word	0x00000000


	//----- nvinfo : EIATTR_CBANK_PARAM_SIZE
	.align		4
.L_35:
        /*0068*/ 	.byte	0x03, 0x19
        /*006a*/ 	.short	0x0014


	//----- nvinfo : EIATTR_PARAM_CBANK
	.align		4
        /*006c*/ 	.byte	0x04, 0x0a
        /*006e*/ 	.short	(.L_37 - .L_36)
	.align		4
.L_36:
        /*0070*/ 	.word	index@(.nv.constant0._Z6LDLt_kPfS_i)
        /*0074*/ 	.short	0x0380
        /*0076*/ 	.short	0x0014


	//----- nvinfo : EIATTR_SW_WAR
	.align		4
.L_37:
        /*0078*/ 	.byte	0x04, 0x36
        /*007a*/ 	.short	(.L_39 - .L_38)
.L_38:
        /*007c*/ 	.word	0x00000008
.L_39:


//--------------------- .nv.info._Z14LDLt_max_col_kPfS_i --------------------------
	.section	.nv.info._Z14LDLt_max_col_kPfS_i,"",@"SHT_CUDA_INFO"
	.sectionflags	@""
	.align	4


	//----- nvinfo : EIATTR_CUDA_API_VERSION
	.align		4
        /*0000*/ 	.byte	0x04, 0x37
        /*0002*/ 	.short	(.L_41 - .L_40)
.L_40:
        /*0004*/ 	.word	0x00000082


	//----- nvinfo : EIATTR_KPARAM_INFO
	.align		4
.L_41:
        /*0008*/ 	.byte	0x04, 0x17
        /*000a*/ 	.short	(.L_43 - .L_42)
.L_42:
        /*000c*/ 	.word	0x00000000
        /*0010*/ 	.short	0x0002
        /*0012*/ 	.short	0x0010
        /*0014*/ 	.byte	0x00, 0xf0, 0x11, 0x00


	//----- nvinfo : EIATTR_KPARAM_INFO
	.align		4
.L_43:
        /*0018*/ 	.byte	0x04, 0x17
        /*001a*/ 	.short	(.L_45 - .L_44)
.L_44:
        /*001c*/ 	.word	0x00000000
        /*0020*/ 	.short	0x0001
        /*0022*/ 	.short	0x0008
        /*0024*/ 	.byte	0x00, 0xf5, 0x21, 0x00


	//----- nvinfo : EIATTR_KPARAM_INFO
	.align		4
.L_45:
        /*0028*/ 	.byte	0x04, 0x17
        /*002a*/ 	.short	(.L_47 - .L_46)
.L_46:
        /*002c*/ 	.word	0x00000000
        /*0030*/ 	.short	0x0000
        /*0032*/ 	.short	0x0000
        /*0034*/ 	.byte	0x00, 0xf5, 0x21, 0x00


	//----- nvinfo : EIATTR_SPARSE_MMA_MASK
	.align		4
.L_47:
        /*0038*/ 	.byte	0x03, 0x50
        /*003a*/ 	.short	0x0000


	//----- nvinfo : EIATTR_MAXREG_COUNT
	.align		4
        /*003c*/ 	.byte	0x03, 0x1b
        /*003e*/ 	.short	0x00ff


	//----- nvinfo : EIATTR_NUM_BARRIERS
	.align		4
        /*0040*/ 	.byte	0x02, 0x4c
        /*0042*/ 	.byte	0x01
	.zero		1


	//----- nvinfo : EIATTR_MERCURY_ISA_VERSION
	.align		4
        /*0044*/ 	.byte	0x03, 0x5f
        /*0046*/ 	.short	0x0101


	//----- nvinfo : EIATTR_VRC_CTA_INIT_COUNT
	.align		4
        /*0048*/ 	.byte	0x02, 0x4a
	.zero		1
	.zero		1


	//----- nvinfo : EIATTR_EXIT_INSTR_OFFSETS
	.align		4
        /*004c*/ 	.byte	0x04, 0x1c
        /*004e*/ 	.short	(.L_49 - .L_48)


	//   ....[0]....
.L_48:
        /*0050*/ 	.word	0x000043a0


	//----- nvinfo : EIATTR_CRS_STACK_SIZE
	.align		4
.L_49:
        /*0054*/ 	.byte	0x04, 0x1e
        /*0056*/ 	.short	(.L_51 - .L_50)
.L_50:
        /*0058*/ 	.word	0x00000000


	//----- nvinfo : EIATTR_CBANK_PARAM_SIZE
	.align		4
.L_51:
        /*005c*/ 	.byte	0x03, 0x19
        /*005e*/ 	.short	0x0014


	//----- nvinfo : EIATTR_PARAM_CBANK
	.align		4
        /*0060*/ 	.byte	0x04, 0x0a
        /*0062*/ 	.short	(.L_53 - .L_52)
	.align		4
.L_52:
        /*0064*/ 	.word	index@(.nv.constant0._Z14LDLt_max_col_kPfS_i)
        /*0068*/ 	.short	0x0380
        /*006a*/ 	.short	0x0014


	//----- nvinfo : EIATTR_SW_WAR
	.align		4
.L_53:
        /*006c*/ 	.byte	0x04, 0x36
        /*006e*/ 	.short	(.L_55 - .L_54)
.L_54:
        /*0070*/ 	.word	0x00000008
.L_55:


//--------------------- .nv.info._Z10LDLt_max_kPfS_i --------------------------
	.section	.nv.info._Z10LDLt_max_kPfS_i,"",@"SHT_CUDA_INFO"
	.sectionflags	@""
	.align	4


	//----- nvinfo : EIATTR_CUDA_API_VERSION
	.align		4
        /*0000*/ 	.byte	0x04, 0x37
        /*0002*/ 	.short	(.L_57 - .L_56)
.L_56:
        /*0004*/ 	.word	0x00000082


	//----- nvinfo : EIATTR_KPARAM_INFO
	.align		4
.L_57:
        /*0008*/ 	.byte	0x04, 0x17
        /*000a*/ 	.short	(.L_59 - .L_58)
.L_58:
        /*000c*/ 	.word	0x00000000
        /*0010*/ 	.short	0x0002
        /*0012*/ 	.short	0x0010
        /*0014*/ 	.byte	0x00, 0xf0, 0x11, 0x00


	//----- nvinfo : EIATTR_KPARAM_INFO
	.align		4
.L_59:
        /*0018*/ 	.byte	0x04, 0x17
        /*001a*/ 	.short	(.L_61 - .L_60)
.L_60:
        /*001c*/ 	.word	0x00000000
        /*0020*/ 	.short	0x0001
        /*0022*/ 	.short	0x0008
        /*0024*/ 	.byte	0x00, 0xf5, 0x21, 0x00


	//----- nvinfo : EIATTR_KPARAM_INFO
	.align		4
.L_61:
        /*0028*/ 	.byte	0x04, 0x17
        /*002a*/ 	.short	(.L_63 - .L_62)
.L_62:
        /*002c*/ 	.word	0x00000000
        /*0030*/ 	.short	0x0000
        /*0032*/ 	.short	0x0000
        /*0034*/ 	.byte	0x00, 0xf5, 0x21, 0x00


	//----- nvinfo : EIATTR_SPARSE_MMA_MASK
	.align		4
.L_63:
        /*0038*/ 	.byte	0x03, 0x50
        /*003a*/ 	.short	0x0000


	//----- nvinfo : EIATTR_MAXREG_COUNT
	.align		4
        /*003c*/ 	.byte	0x03, 0x1b
        /*003e*/ 	.short	0x00ff


	//----- nvinfo : EIATTR_NUM_BARRIERS
	.align		4
        /*0040*/ 	.byte	0x02, 0x4c
        /*0042*/ 	.byte	0x01
	.zero		1


	//----- nvinfo : EIATTR_MERCURY_ISA_VERSION
	.align		4
        /*0044*/ 	.byte	0x03, 0x5f
        /*0046*/ 	.short	0x0101


	//----- nvinfo : EIATTR_VRC_CTA_INIT_COUNT
	.align		4
        /*0048*/ 	.byte	0x02, 0x4a
	.zero		1
	.zero		1


	//----- nvinfo : EIATTR_EXIT_INSTR_OFFSETS
	.align		4
        /*004c*/ 	.byte	0x04, 0x1c
        /*004e*/ 	.short	(.L_65 - .L_64)


	//   ....[0]....
.L_64:
        /*0050*/ 	.word	0x000039f0


	//----- nvinfo : EIATTR_CRS_STACK_SIZE
	.align		4
.L_65:
        /*0054*/ 	.byte	0x04, 0x1e
        /*0056*/ 	.short	(.L_67 - .L_66)
.L_66:
        /*0058*/ 	.word	0x00000000


	//----- nvinfo : EIATTR_CBANK_PARAM_SIZE
	.align		4
.L_67:
        /*005c*/ 	.byte	0x03, 0x19
        /*005e*/ 	.short	0x0014


	//----- nvinfo : EIATTR_PARAM_CBANK
	.align		4
        /*0060*/ 	.byte	0x04, 0x0a
        /*0062*/ 	.short	(.L_69 - .L_68)
	.align		4
.L_68:
        /*0064*/ 	.word	index@(.nv.constant0._Z10LDLt_max_kPfS_i)
        /*0068*/ 	.short	0x0380
        /*006a*/ 	.short	0x0014


	//----- nvinfo : EIATTR_SW_WAR
	.align		4
.L_69:
        /*006c*/ 	.byte	0x04, 0x36
        /*006e*/ 	.short	(.L_71 - .L_70)
.L_70:
        /*0070*/ 	.word	0x00000008
.L_71:


//--------------------- .nv.callgraph             --------------------------
	.section	.nv.callgraph,"",@"SHT_CUDA_CALLGRAPH"
	.align	4
	.sectionentsize	8
	.align		4
        /*0000*/ 	.word	0x00000000
	.align		4
        /*0004*/ 	.word	0xffffffff
	.align		4
        /*0008*/ 	.word	0x00000000
	.align		4
        /*000c*/ 	.word	0xfffffffe
	.align		4
        /*0010*/ 	.word	0x00000000
	.align		4
        /*0014*/ 	.word	0xfffffffd
	.align		4
        /*0018*/ 	.word	0x00000000
	.align		4
        /*001c*/ 	.word	0xfffffffc


//--------------------- .text._Z6LDLt_kPfS_i      --------------------------
	.section	.text._Z6LDLt_kPfS_i,"ax",@progbits
	.align	128
        .global         _Z6LDLt_kPfS_i
        .type           _Z6LDLt_kPfS_i,@function
        .size           _Z6LDLt_kPfS_i,(.L_x_232 - _Z6LDLt_kPfS_i)
        .other          _Z6LDLt_kPfS_i,@"STO_CUDA_ENTRY STV_DEFAULT"
_Z6LDLt_kPfS_i:
.text._Z6LDLt_kPfS_i:
[----:B------:R-:W-:Y:S08]  /*0000*/  LDC R1, c[0x0][0x37c] ;  /* 0x0000df00ff017b82 */ /* 0x000ff00000000800 */
[----:B------:R-:W0:Y:S02]  /*0010*/  LDC R5, c[0x0][0x390] ;  /* 0x0000e400ff057b82 */ /* 0x000e240000000800 */
[----:B0-----:R-:W-:-:S13]  /*0020*/  ISETP.GE.AND P0, PT, R5, 0x1, PT ;  /* 0x000000010500780c */ /* 0x001fda0003f06270 */
[----:B------:R-:W-:Y:S05]  /*0030*/  @!P0 EXIT ;  /* 0x000000000000894d */ /* 0x000fea0003800000 */
[----:B------:R-:W0:Y:S01]  /*0040*/  S2R R2, SR_TID.X ;  /* 0x0000000000027919 */ /* 0x000e220000002100 */
[----:B------:R-:W1:Y:S01]  /*0050*/  LDCU UR4, c[0x0][0x360] ;  /* 0x00006c00ff0477ac */ /* 0x000e620008000800 */
[----:B------:R-:W-:Y:S01]  /*0060*/  IMAD R0, R5, R5, R5 ;  /* 0x0000000505007224 */ /* 0x000fe200078e0205 */
[----:B------:R-:W-:Y:S01]  /*0070*/  PRMT R4, RZ, 0x7610, R4 ;  /* 0x00007610ff047816 */ /* 0x000fe20000000004 */
[----:B------:R-:W1:Y:S01]  /*0080*/  S2R R3, SR_CTAID.X ;  /* 0x0000000000037919 */ /* 0x000e620000002500 */
[----:B------:R-:W2:Y:S02]  /*0090*/  LDCU.64 UR8, c[0x0][0x358] ;  /* 0x00006b00ff0877ac */ /* 0x000ea40008000a00 */
[----:B------:R-:W-:-:S04]  /*00a0*/  LEA.HI R18, R0, R0, RZ, 0x1 ;  /* 0x0000000000127211 */ /* 0x000fc800078f08ff */
[----:B------:R-:W-:-:S05]  /*00b0*/  SHF.R.S32.HI R18, RZ, 0x1, R18 ;  /* 0x00000001ff127819 */ /* 0x000fca0000011412 */
[----:B------:R-:W-:-:S04]  /*00c0*/  IMAD.IADD R19, R18, 0x1, R5 ;  /* 0x0000000112137824 */ /* 0x000fc800078e0205 */
[----:B0-----:R-:W-:Y:S02]  /*00d0*/  IMAD R19, R19, R2, RZ ;  /* 0x0000000213137224 */ /* 0x001fe400078e02ff */
[--C-:B-1----:R-:W-:Y:S01]  /*00e0*/  IMAD R20, R3, UR4, R2.reuse ;  /* 0x0000000403147c24 */ /* 0x102fe2000f8e0202 */
[----:B------:R-:W-:Y:S01]  /*00f0*/  PRMT R2, RZ, 0x7610, R2 ;  /* 0x00007610ff027816 */ /* 0x000fe20000000002 */
[----:B------:R-:W-:Y:S02]  /*0100*/  IMAD.MOV.U32 R3, RZ, RZ, RZ ;  /* 0x000000ffff037224 */ /* 0x000fe400078e00ff */
[----:B--2---:R-:W-:-:S07]  /*0110*/  IMAD R20, R20, R5, RZ ;  /* 0x0000000514147224 */ /* 0x004fce00078e02ff */
.L_x_5:
[----:B0-----:R-:W0:Y:S01]  /*0120*/  LDCU UR6, c[0x0][0x390] ;  /* 0x00007200ff0677ac */ /* 0x001e220008000800 */
[C---:B------:R-:W-:Y:S01]  /*0130*/  ISETP.GE.U32.AND P2, PT, R3.reuse, 0xf, PT ;  /* 0x0000000f0300780c */ /* 0x040fe20003f46070 */
[--C-:B--23--:R-:W-:Y:S01]  /*0140*/  IMAD.IADD R5, R20, 0x1, R3.reuse ;  /* 0x0000000114057824 */ /* 0x10cfe200078e0203 */
[C---:B------:R-:W-:Y:S01]  /*0150*/  IADD3 R0, PT, PT, R3.reuse, 0x1, RZ ;  /* 0x0000000103007810 */ /* 0x040fe20007ffe0ff */
[----:B-1----:R-:W-:Y:S01]  /*0160*/  IMAD R6, R3, R3, R3 ;  /* 0x0000000303067224 */ /* 0x002fe200078e0203 */
[----:B------:R-:W-:Y:S01]  /*0170*/  IADD3 R2, PT, PT, R2, 0x1, RZ ;  /* 0x0000000102027810 */ /* 0x000fe20007ffe0ff */
[----:B------:R-:W-:Y:S02]  /*0180*/  VIADD R4, R4, 0x1 ;  /* 0x0000000104047836 */ /* 0x000fe40000000000 */
[----:B------:R-:W-:Y:S01]  /*0190*/  IMAD.MOV.U32 R3, RZ, RZ, R0 ;  /* 0x000000ffff037224 */ /* 0x000fe200078e0000 */
[----:B------:R-:W-:-:S04]  /*01a0*/  LEA.HI R7, R6, R19, RZ, 0x1f ;  /* 0x0000001306077211 */ /* 0x000fc800078ff8ff */
[----:B------:R-:W-:Y:S02]  /*01b0*/  LOP3.LUT P1, RZ, R3, 0xf, RZ, 0xc0, !PT ;  /* 0x0000000f03ff7812 */ /* 0x000fe4000782c0ff */
[----:B0-----:R-:W-:Y:S01]  /*01c0*/  ISETP.NE.AND P0, PT, R0, UR6, PT ;  /* 0x0000000600007c0c */ /* 0x001fe2000bf05270 */
[----:B------:R-:W-:Y:S01]  /*01d0*/  IMAD.MOV.U32 R0, RZ, RZ, RZ ;  /* 0x000000ffff007224 */ /* 0x000fe200078e00ff */
[----:B------:R-:W-:Y:S11]  /*01e0*/  @!P2 BRA `(.L_x_0) ;  /* 0x0000000000b4a947 */ /* 0x000ff60003800000 */
[----:B------:R-:W0:Y:S01]  /*01f0*/  S2UR UR5, SR_CgaCtaId ;  /* 0x00000000000579c3 */ /* 0x000e220000008800 */
[----:B------:R-:W-:Y:S01]  /*0200*/  HFMA2 R6, -RZ, RZ, 0, 0 ;  /* 0x00000000ff067431 */ /* 0x000fe200000001ff */
[----:B------:R-:W-:Y:S01]  /*0210*/  LOP3.LUT R0, R3, 0xfffffff0, RZ, 0xc0, !PT ;  /* 0xfffffff003007812 */ /* 0x000fe200078ec0ff */
[----:B------:R-:W-:Y:S02]  /*0220*/  UMOV UR4, 0x400 ;  /* 0x0000040000047882 */ /* 0x000fe40000000000 */
[----:B0-----:R-:W-:-:S12]  /*0230*/  ULEA UR4, UR5, UR4, 0x18 ;  /* 0x0000000405047291 */ /* 0x001fd8000f8ec0ff */
.L_x_1:
[----:B0-----:R-:W0:Y:S01]  /*0240*/  LDC.64 R8, c[0x0][0x380] ;  /* 0x0000e000ff087b82 */ /* 0x001e220000000a00 */
[----:B------:R-:W-:-:S04]  /*0250*/  IMAD R11, R5, UR6, R6 ;  /* 0x00000006050b7c24 */ /* 0x000fc8000f8e0206 */
[----:B0-----:R-:W-:-:S05]  /*0260*/  IMAD.WIDE R8, R11, 0x4, R8 ;  /* 0x000000040b087825 */ /* 0x001fca00078e0208 */
[----:B------:R-:W2:Y:S04]  /*0270*/  LDG.E R10, desc[UR8][R8.64] ;  /* 0x00000008080a7981 */ /* 0x000ea8000c1e1900 */
[----:B------:R-:W3:Y:S01]  /*0280*/  LDG.E R12, desc[UR8][R8.64+0x4] ;  /* 0x00000408080c7981 */ /* 0x000ee2000c1e1900 */
[----:B------:R-:W-:-:S03]  /*0290*/  IMAD.IADD R11, R7, 0x1, R6 ;  /* 0x00000001070b7824 */ /* 0x000fc600078e0206 */
[----:B------:R-:W4:Y:S02]  /*02a0*/  LDG.E R14, desc[UR8][R8.64+0x8] ;  /* 0x00000808080e7981 */ /* 0x000f24000c1e1900 */
[----:B------:R-:W-:Y:S02]  /*02b0*/  LEA R11, R11, UR4, 0x2 ;  /* 0x000000040b0b7c11 */ /* 0x000fe4000f8e10ff */
[----:B------:R-:W5:Y:S04]  /*02c0*/  LDG.E R16, desc[UR8][R8.64+0xc] ;  /* 0x00000c0808107981 */ /* 0x000f68000c1e1900 */
        /* <DEDUP_REMOVED lines=10> */
[----:B--2---:R0:W-:Y:S04]  /*0370*/  STS [R11], R10 ;  /* 0x0000000a0b007388 */ /* 0x0041e80000000800 */
[----:B---3--:R1:W-:Y:S04]  /*0380*/  STS [R11+0x4], R12 ;  /* 0x0000040c0b007388 */ /* 0x0083e80000000800 */
[----:B0-----:R-:W2:Y:S04]  /*0390*/  LDG.E R10, desc[UR8][R8.64+0x30] ;  /* 0x00003008080a7981 */ /* 0x001ea8000c1e1900 */
[----:B-1----:R-:W3:Y:S01]  /*03a0*/  LDG.E R12, desc[UR8][R8.64+0x34] ;  /* 0x00003408080c7981 */ /* 0x002ee2000c1e1900 */
[----:B------:R-:W-:-:S03]  /*03b0*/  VIADD R6, R6, 0x10 ;  /* 0x0000001006067836 */ /* 0x000fc60000000000 */
[----:B----4-:R0:W-:Y:S04]  /*03c0*/  STS [R11+0x8], R14 ;  /* 0x0000080e0b007388 */ /* 0x0101e80000000800 */
[----:B-----5:R0:W-:Y:S04]  /*03d0*/  STS [R11+0xc], R16 ;  /* 0x00000c100b007388 */ /* 0x0201e80000000800 */
[----:B------:R0:W-:Y:S04]  /*03e0*/  STS [R11+0x10], R22 ;  /* 0x000010160b007388 */ /* 0x0001e80000000800 */
        /* <DEDUP_REMOVED lines=8> */
[----:B------:R0:W-:Y:S01]  /*0470*/  STS [R11+0x3c], R25 ;  /* 0x00003c190b007388 */ /* 0x0001e20000000800 */
[----:B------:R-:W-:-:S03]  /*0480*/  ISETP.NE.AND P2, PT, R6, R0, PT ;  /* 0x000000000600720c */ /* 0x000fc60003f45270 */
[----:B--2---:R0:W-:Y:S04]  /*0490*/  STS [R11+0x30], R10 ;  /* 0x0000300a0b007388 */ /* 0x0041e80000000800 */
[----:B---3--:R0:W-:Y:S06]  /*04a0*/  STS [R11+0x34], R12 ;  /* 0x0000340c0b007388 */ /* 0x0081ec0000000800 */
[----:B------:R-:W-:Y:S05]  /*04b0*/  @P2 BRA `(.L_x_1) ;  /* 0xfffffffc00602947 */ /* 0x000fea000383ffff */
.L_x_0:
[----:B------:R-:W-:Y:S05]  /*04c0*/  @!P1 BRA `(.L_x_2) ;  /* 0x0000000400249947 */ /* 0x000fea0003800000 */
[----:B------:R-:W-:-:S04]  /*04d0*/  LOP3.LUT R8, R4, 0xf, RZ, 0xc0, !PT ;  /* 0x0000000f04087812 */ /* 0x000fc800078ec0ff */
[C---:B------:R-:W-:Y:S02]  /*04e0*/  IADD3 R6, PT, PT, R8.reuse, -0x1, RZ ;  /* 0xffffffff08067810 */ /* 0x040fe40007ffe0ff */
[----:B------:R-:W-:Y:S02]  /*04f0*/  LOP3.LUT P2, RZ, R8, 0x7, RZ, 0xc0, !PT ;  /* 0x0000000708ff7812 */ /* 0x000fe4000784c0ff */
[----:B------:R-:W-:-:S13]  /*0500*/  ISETP.GE.U32.AND P1, PT, R6, 0x7, PT ;  /* 0x000000070600780c */ /* 0x000fda0003f26070 */
[----:B------:R-:W-:Y:S05]  /*0510*/  @!P1 BRA `(.L_x_3) ;  /* 0x0000000000649947 */ /* 0x000fea0003800000 */
[----:B------:R-:W1:Y:S01]  /*0520*/  LDC.64 R8, c[0x0][0x380] ;  /* 0x0000e000ff087b82 */ /* 0x000e620000000a00 */
[----:B0-----:R-:W-:-:S04]  /*0530*/  IMAD R11, R5, UR6, R0 ;  /* 0x00000006050b7c24 */ /* 0x001fc8000f8e0200 */
[----:B-1----:R-:W-:-:S05]  /*0540*/  IMAD.WIDE R8, R11, 0x4, R8 ;  /* 0x000000040b087825 */ /* 0x002fca00078e0208 */
[----:B------:R-:W2:Y:S04]  /*0550*/  LDG.E R6, desc[UR8][R8.64] ;  /* 0x0000000808067981 */ /* 0x000ea8000c1e1900 */
[----:B------:R-:W3:Y:S04]  /*0560*/  LDG.E R12, desc[UR8][R8.64+0x4] ;  /* 0x00000408080c7981 */ /* 0x000ee8000c1e1900 */
[----:B------:R-:W4:Y:S04]  /*0570*/  LDG.E R14, desc[UR8][R8.64+0x8] ;  /* 0x00000808080e7981 */ /* 0x000f28000c1e1900 */
[----:B------:R-:W5:Y:S04]  /*0580*/  LDG.E R16, desc[UR8][R8.64+0xc] ;  /* 0x00000c0808107981 */ /* 0x000f68000c1e1900 */
[----:B------:R-:W5:Y:S04]  /*0590*/  LDG.E R22, desc[UR8][R8.64+0x10] ;  /* 0x0000100808167981 */ /* 0x000f68000c1e1900 */
[----:B------:R-:W5:Y:S04]  /*05a0*/  LDG.E R24, desc[UR8][R8.64+0x14] ;  /* 0x0000140808187981 */ /* 0x000f68000c1e1900 */
[----:B------:R-:W5:Y:S04]  /*05b0*/  LDG.E R26, desc[UR8][R8.64+0x18] ;  /* 0x00001808081a7981 */ /* 0x000f68000c1e1900 */
[----:B------:R-:W5:Y:S01]  /*05c0*/  LDG.E R28, desc[UR8][R8.64+0x1c] ;  /* 0x00001c08081c7981 */ /* 0x000f62000c1e1900 */
[----:B------:R-:W0:Y:S01]  /*05d0*/  S2UR UR5, SR_CgaCtaId ;  /* 0x00000000000579c3 */ /* 0x000e220000008800 */
[----:B------:R-:W-:Y:S01]  /*05e0*/  UMOV UR4, 0x400 ;  /* 0x0000040000047882 */ /* 0x000fe20000000000 */
[----:B------:R-:W-:-:S02]  /*05f0*/  IMAD.IADD R10, R7, 0x1, R0 ;  /* 0x00000001070a7824 */ /* 0x000fc400078e0200 */
[----:B------:R-:W-:Y:S01]  /*0600*/  VIADD R0, R0, 0x8 ;  /* 0x0000000800007836 */ /* 0x000fe20000000000 */
[----:B0-----:R-:W-:-:S06]  /*0610*/  ULEA UR4, UR5, UR4, 0x18 ;  /* 0x0000000405047291 */ /* 0x001fcc000f8ec0ff */
[----:B------:R-:W-:-:S05]  /*0620*/  LEA R11, R10, UR4, 0x2 ;  /* 0x000000040a0b7c11 */ /* 0x000fca000f8e10ff */
[----:B--2---:R1:W-:Y:S04]  /*0630*/  STS [R11], R6 ;  /* 0x000000060b007388 */ /* 0x0043e80000000800 */
[----:B---3--:R1:W-:Y:S04]  /*0640*/  STS [R11+0x4], R12 ;  /* 0x0000040c0b007388 */ /* 0x0083e80000000800 */
[----:B----4-:R1:W-:Y:S04]  /*0650*/  STS [R11+0x8], R14 ;  /* 0x0000080e0b007388 */ /* 0x0103e80000000800 */
[----:B-----5:R1:W-:Y:S04]  /*0660*/  STS [R11+0xc], R16 ;  /* 0x00000c100b007388 */ /* 0x0203e80000000800 */
[----:B------:R1:W-:Y:S04]  /*0670*/  STS [R11+0x10], R22 ;  /* 0x000010160b007388 */ /* 0x0003e80000000800 */
[----:B------:R1:W-:Y:S04]  /*0680*/  STS [R11+0x14], R24 ;  /* 0x000014180b007388 */ /* 0x0003e80000000800 */
[----:B------:R1:W-:Y:S04]  /*0690*/  STS [R11+0x18], R26 ;  /* 0x0000181a0b007388 */ /* 0x0003e80000000800 */
[----:B------:R1:W-:Y:S02]  /*06a0*/  STS [R11+0x1c], R28 ;  /* 0x00001c1c0b007388 */ /* 0x0003e40000000800 */
.L_x_3:
[----:B------:R-:W-:Y:S05]  /*06b0*/  @!P2 BRA `(.L_x_2) ;  /* 0x0000000000a8a947 */ /* 0x000fea0003800000 */
[----:B-1----:R-:W-:-:S04]  /*06c0*/  LOP3.LUT R6, R2, 0xffff, RZ, 0xc0, !PT ;  /* 0x0000ffff02067812 */ /* 0x002fc800078ec0ff */
[C---:B------:R-:W-:Y:S02]  /*06d0*/  LOP3.LUT R8, R6.reuse, 0x7, RZ, 0xc0, !PT ;  /* 0x0000000706087812 */ /* 0x040fe400078ec0ff */
[----:B------:R-:W-:Y:S02]  /*06e0*/  LOP3.LUT R6, R6, 0x3, RZ, 0xc0, !PT ;  /* 0x0000000306067812 */ /* 0x000fe400078ec0ff */
[----:B------:R-:W-:Y:S02]  /*06f0*/  IADD3 R8, PT, PT, R8, -0x1, RZ ;  /* 0xffffffff08087810 */ /* 0x000fe40007ffe0ff */
[----:B------:R-:W-:Y:S02]  /*0700*/  ISETP.NE.AND P2, PT, R6, RZ, PT ;  /* 0x000000ff0600720c */ /* 0x000fe40003f45270 */
        /* <DEDUP_REMOVED lines=18> */
[----:B-----5:R1:W-:Y:S02]  /*0830*/  STS [R11+0xc], R16 ;  /* 0x00000c100b007388 */ /* 0x0203e40000000800 */
.L_x_4:
[----:B------:R-:W-:Y:S05]  /*0840*/  @!P2 BRA `(.L_x_2) ;  /* 0x000000000044a947 */ /* 0x000fea0003800000 */
[----:B------:R-:W2:Y:S01]  /*0850*/  LDC.64 R8, c[0x0][0x380] ;  /* 0x0000e000ff087b82 */ /* 0x000ea20000000a00 */
[----:B------:R-:W-:-:S04]  /*0860*/  IMAD R5, R5, UR6, R0 ;  /* 0x0000000605057c24 */ /* 0x000fc8000f8e0200 */
[----:B--2---:R-:W-:-:S05]  /*0870*/  IMAD.WIDE R8, R5, 0x4, R8 ;  /* 0x0000000405087825 */ /* 0x004fca00078e0208 */
[----:B------:R-:W2:Y:S01]  /*0880*/  LDG.E R5, desc[UR8][R8.64] ;  /* 0x0000000808057981 */ /* 0x000ea2000c1e1900 */
[----:B------:R-:W3:Y:S01]  /*0890*/  S2UR UR5, SR_CgaCtaId ;  /* 0x00000000000579c3 */ /* 0x000ee20000008800 */
[----:B------:R-:W-:Y:S01]  /*08a0*/  UMOV UR4, 0x400 ;  /* 0x0000040000047882 */ /* 0x000fe20000000000 */
[----:B------:R-:W-:Y:S02]  /*08b0*/  IADD3 R0, PT, PT, R7, R0, RZ ;  /* 0x0000000007007210 */ /* 0x000fe40007ffe0ff */
[----:B------:R-:W-:Y:S01]  /*08c0*/  ISETP.NE.AND P1, PT, R6, 0x1, PT ;  /* 0x000000010600780c */ /* 0x000fe20003f25270 */
[----:B---3--:R-:W-:-:S06]  /*08d0*/  ULEA UR4, UR5, UR4, 0x18 ;  /* 0x0000000405047291 */ /* 0x008fcc000f8ec0ff */
[----:B01----:R-:W-:-:S05]  /*08e0*/  LEA R10, R0, UR4, 0x2 ;  /* 0x00000004000a7c11 */ /* 0x003fca000f8e10ff */
[----:B--2---:R2:W-:Y:S01]  /*08f0*/  STS [R10], R5 ;  /* 0x000000050a007388 */ /* 0x0045e20000000800 */
[----:B------:R-:W-:Y:S05]  /*0900*/  @!P1 BRA `(.L_x_2) ;  /* 0x0000000000149947 */ /* 0x000fea0003800000 */
[----:B------:R-:W-:Y:S01]  /*0910*/  ISETP.NE.AND P1, PT, R6, 0x2, PT ;  /* 0x000000020600780c */ /* 0x000fe20003f25270 */
[----:B------:R-:W3:-:S12]  /*0920*/  LDG.E R0, desc[UR8][R8.64+0x4] ;  /* 0x0000040808007981 */ /* 0x000ed8000c1e1900 */
[----:B--2---:R-:W2:Y:S04]  /*0930*/  @P1 LDG.E R5, desc[UR8][R8.64+0x8] ;  /* 0x0000080808051981 */ /* 0x004ea8000c1e1900 */
[----:B---3--:R3:W-:Y:S04]  /*0940*/  STS [R10+0x4], R0 ;  /* 0x000004000a007388 */ /* 0x0087e80000000800 */
[----:B--2---:R3:W-:Y:S02]  /*0950*/  @P1 STS [R10+0x8], R5 ;  /* 0x000008050a001388 */ /* 0x0047e40000000800 */
.L_x_2:
[----:B------:R-:W-:Y:S05]  /*0960*/  @P0 BRA `(.L_x_5) ;  /* 0xfffffff400ec0947 */ /* 0x000fea000383ffff */
[----:B------:R-:W-:Y:S01]  /*0970*/  UISETP.GE.U32.AND UP1, UPT, UR6, 0x10, UPT ;  /* 0x000000100600788c */ /* 0x000fe2000bf26070 */
[----:B------:R-:W-:Y:S01]  /*0980*/  IMAD.IADD R18, R18, 0x1, R19 ;  /* 0x0000000112127824 */ /* 0x000fe200078e0213 */
[----:B------:R-:W-:Y:S01]  /*0990*/  ULOP3.LUT UR10, UR6, 0xf, URZ, 0xc0, !UPT ;  /* 0x0000000f060a7892 */ /* 0x000fe2000f8ec0ff */
[----:B------:R-:W-:-:S03]  /*09a0*/  UMOV UR4, URZ ;  /* 0x000000ff00047c82 */ /* 0x000fc60008000000 */
[----:B------:R-:W-:-:S03]  /*09b0*/  UISETP.NE.AND UP0, UPT, UR10, URZ, UPT ;  /* 0x000000ff0a00728c */ /* 0x000fc6000bf05270 */
[----:B------:R-:W-:Y:S08]  /*09c0*/  BRA.U !UP1, `(.L_x_6) ;  /* 0x0000000109b47547 */ /* 0x000ff0000b800000 */
[----:B------:R-:W4:Y:S01]  /*09d0*/  S2UR UR7, SR_CgaCtaId ;  /* 0x00000000000779c3 */ /* 0x000f220000008800 */
[----:B------:R-:W-:Y:S01]  /*09e0*/  UMOV UR5, 0x400 ;  /* 0x0000040000057882 */ /* 0x000fe20000000000 */
[----:B------:R-:W-:Y:S02]  /*09f0*/  ULOP3.LUT UR4, UR6, 0x7ffffff0, URZ, 0xc0, !UPT ;  /* 0x7ffffff006047892 */ /* 0x000fe4000f8ec0ff */
[----:B----4-:R-:W-:-:S03]  /*0a00*/  ULEA UR7, UR7, UR5, 0x18 ;  /* 0x0000000507077291 */ /* 0x010fc6000f8ec0ff */
[----:B------:R-:W-:-:S09]  /*0a10*/  UMOV UR5, URZ ;  /* 0x000000ff00057c82 */ /* 0x000fd20008000000 */
.L_x_7:
[----:B------:R-:W4:Y:S01]  /*0a20*/  LDC.64 R2, c[0x0][0x388] ;  /* 0x0000e200ff027b82 */ /* 0x000f220000000a00 */
[----:B0-23--:R-:W-:-:S04]  /*0a30*/  VIADD R5, R20, UR5 ;  /* 0x0000000514057c36 */ /* 0x00dfc80008000000 */
[----:B----4-:R-:W-:-:S05]  /*0a40*/  IMAD.WIDE R2, R5, 0x4, R2 ;  /* 0x0000000405027825 */ /* 0x010fca00078e0202 */
[----:B------:R-:W2:Y:S04]  /*0a50*/  LDG.E R0, desc[UR8][R2.64] ;  /* 0x0000000802007981 */ /* 0x000ea8000c1e1900 */
[----:B-1----:R-:W3:Y:S04]  /*0a60*/  LDG.E R6, desc[UR8][R2.64+0x4] ;  /* 0x0000040802067981 */ /* 0x002ee8000c1e1900 */
[----:B------:R-:W4:Y:S04]  /*0a70*/  LDG.E R8, desc[UR8][R2.64+0x8] ;  /* 0x0000080802087981 */ /* 0x000f28000c1e1900 */
[----:B0-----:R-:W5:Y:S04]  /*0a80*/  LDG.E R10, desc[UR8][R2.64+0xc] ;  /* 0x00000c08020a7981 */ /* 0x001f68000c1e1900 */
        /* <DEDUP_REMOVED lines=11> */
[----:B------:R-:W5:Y:S01]  /*0b40*/  LDG.E R15, desc[UR8][R2.64+0x3c] ;  /* 0x00003c08020f7981 */ /* 0x000f62000c1e1900 */
[----:B------:R-:W-:Y:S01]  /*0b50*/  IADD3 R4, PT, PT, R18, UR5, RZ ;  /* 0x0000000512047c10 */ /* 0x000fe2000fffe0ff */
[----:B------:R-:W-:-:S03]  /*0b60*/  UIADD3 UR5, UPT, UPT, UR5, 0x10, URZ ;  /* 0x0000001005057890 */ /* 0x000fc6000fffe0ff */
[----:B------:R-:W-:Y:S01]  /*0b70*/  LEA R5, R4, UR7, 0x2 ;  /* 0x0000000704057c11 */ /* 0x000fe2000f8e10ff */
[----:B------:R-:W-:-:S04]  /*0b80*/  UISETP.NE.AND UP1, UPT, UR5, UR4, UPT ;  /* 0x000000040500728c */ /* 0x000fc8000bf25270 */
[----:B--2---:R0:W-:Y:S04]  /*0b90*/  STS [R5], R0 ;  /* 0x0000000005007388 */ /* 0x0041e80000000800 */
[----:B---3--:R0:W-:Y:S04]  /*0ba0*/  STS [R5+0x4], R6 ;  /* 0x0000040605007388 */ /* 0x0081e80000000800 */
        /* <DEDUP_REMOVED lines=14> */
[----:B------:R-:W-:Y:S05]  /*0c90*/  BRA.U UP1, `(.L_x_7) ;  /* 0xfffffffd01607547 */ /* 0x000fea000b83ffff */
.L_x_6:
[----:B------:R-:W-:Y:S05]  /*0ca0*/  BRA.U !UP0, `(.L_x_8) ;  /* 0x00000005080c7547 */ /* 0x000fea000b800000 */
[----:B------:R-:W-:Y:S02]  /*0cb0*/  UISETP.GE.U32.AND UP0, UPT, UR10, 0x8, UPT ;  /* 0x000000080a00788c */ /* 0x000fe4000bf06070 */
[----:B------:R-:W-:-:S04]  /*0cc0*/  ULOP3.LUT UR11, UR6, 0x7, URZ, 0xc0, !UPT ;  /* 0x00000007060b7892 */ /* 0x000fc8000f8ec0ff */
[----:B------:R-:W-:-:S03]  /*0cd0*/  UISETP.NE.AND UP1, UPT, UR11, URZ, UPT ;  /* 0x000000ff0b00728c */ /* 0x000fc6000bf25270 */
[----:B------:R-:W-:Y:S08]  /*0ce0*/  BRA.U !UP0, `(.L_x_9) ;  /* 0x0000000108647547 */ /* 0x000ff0000b800000 */
[----:B------:R-:W4:Y:S01]  /*0cf0*/  LDC.64 R2, c[0x0][0x388] ;  /* 0x0000e200ff027b82 */ /* 0x000f220000000a00 */
[----:B0-23--:R-:W-:-:S04]  /*0d00*/  VIADD R5, R20, UR4 ;  /* 0x0000000414057c36 */ /* 0x00dfc80008000000 */
[----:B----4-:R-:W-:-:S05]  /*0d10*/  IMAD.WIDE R2, R5, 0x4, R2 ;  /* 0x0000000405027825 */ /* 0x010fca00078e0202 */
[----:B------:R-:W2:Y:S04]  /*0d20*/  LDG.E R0, desc[UR8][R2.64] ;  /* 0x0000000802007981 */ /* 0x000ea8000c1e1900 */
[----:B-1----:R-:W3:Y:S04]  /*0d30*/  LDG.E R6, desc[UR8][R2.64+0x4] ;  /* 0x0000040802067981 */ /* 0x002ee8000c1e1900 */
        /* <DEDUP_REMOVED lines=8> */
[----:B------:R-:W-:Y:S01]  /*0dc0*/  VIADD R4, R18, UR4 ;  /* 0x0000000412047c36 */ /* 0x000fe20008000000 */
[----:B------:R-:W-:-:S02]  /*0dd0*/  UIADD3 UR4, UPT, UPT, UR4, 0x8, URZ ;  /* 0x0000000804047890 */ /* 0x000fc4000fffe0ff */
        /* <DEDUP_REMOVED lines=10> */
.L_x_9:
[----:B------:R-:W-:Y:S05]  /*0e80*/  BRA.U !UP1, `(.L_x_8) ;  /* 0x0000000109947547 */ /* 0x000fea000b800000 */
[----:B------:R-:W-:Y:S02]  /*0e90*/  UISETP.GE.U32.AND UP0, UPT, UR11, 0x4, UPT ;  /* 0x000000040b00788c */ /* 0x000fe4000bf06070 */
[----:B------:R-:W-:-:S04]  /*0ea0*/  ULOP3.LUT UR6, UR6, 0x3, URZ, 0xc0, !UPT ;  /* 0x0000000306067892 */ /* 0x000fc8000f8ec0ff */
[----:B------:R-:W-:-:S03]  /*0eb0*/  UISETP.NE.AND UP1, UPT, UR6, URZ, UPT ;  /* 0x000000ff0600728c */ /* 0x000fc6000bf25270 */
[----:B------:R-:W-:Y:S08]  /*0ec0*/  BRA.U !UP0, `(.L_x_10) ;  /* 0x0000000108447547 */ /* 0x000ff0000b800000 */
[----:B------:R-:W4:Y:S01]  /*0ed0*/  LDC.64 R2, c[0x0][0x388] ;  /* 0x0000e200ff027b82 */ /* 0x000f220000000a00 */
[----:B0-23--:R-:W-:-:S05]  /*0ee0*/  IADD3 R5, PT, PT, R20, UR4, RZ ;  /* 0x0000000414057c10 */ /* 0x00dfca000fffe0ff */
[----:B----4-:R-:W-:-:S05]  /*0ef0*/  IMAD.WIDE R2, R5, 0x4, R2 ;  /* 0x0000000405027825 */ /* 0x010fca00078e0202 */
[----:B------:R-:W2:Y:S04]  /*0f00*/  LDG.E R0, desc[UR8][R2.64] ;  /* 0x0000000802007981 */ /* 0x000ea8000c1e1900 */
[----:B-1----:R-:W3:Y:S04]  /*0f10*/  LDG.E R6, desc[UR8][R2.64+0x4] ;  /* 0x0000040802067981 */ /* 0x002ee8000c1e1900 */
[----:B------:R-:W4:Y:S04]  /*0f20*/  LDG.E R8, desc[UR8][R2.64+0x8] ;  /* 0x0000080802087981 */ /* 0x000f28000c1e1900 */
        /* <DEDUP_REMOVED lines=10> */
[----:B-----5:R0:W-:Y:S02]  /*0fd0*/  STS [R5+0xc], R10 ;  /* 0x00000c0a05007388 */ /* 0x0201e40000000800 */
.L_x_10:
[----:B------:R-:W-:Y:S05]  /*0fe0*/  BRA.U !UP1, `(.L_x_8) ;  /* 0x00000001093c7547 */ /* 0x000fea000b800000 */
[----:B------:R-:W4:Y:S01]  /*0ff0*/  S2UR UR7, SR_CgaCtaId ;  /* 0x00000000000779c3 */ /* 0x000f220000008800 */
[----:B------:R-:W-:-:S07]  /*1000*/  UMOV UR5, 0x400 ;  /* 0x0000040000057882 */ /* 0x000fce0000000000 */
[----:B0-23--:R-:W0:Y:S01]  /*1010*/  LDC.64 R4, c[0x0][0x388] ;  /* 0x0000e200ff047b82 */ /* 0x00de220000000a00 */
[----:B----4-:R-:W-:-:S03]  /*1020*/  ULEA UR7, UR7, UR5, 0x18 ;  /* 0x0000000507077291 */ /* 0x010fc6000f8ec0ff */
[----:B------:R-:W-:-:S09]  /*1030*/  UMOV UR5, URZ ;  /* 0x000000ff00057c82 */ /* 0x000fd20008000000 */
.L_x_11:
[----:B------:R-:W-:-:S04]  /*1040*/  VIADD R3, R20, UR4 ;  /* 0x0000000414037c36 */ /* 0x000fc80008000000 */
[----:B0---4-:R-:W-:-:S06]  /*1050*/  IMAD.WIDE R2, R3, 0x4, R4 ;  /* 0x0000000403027825 */ /* 0x011fcc00078e0204 */
[----:B------:R-:W2:Y:S01]  /*1060*/  LDG.E R2, desc[UR8][R2.64] ;  /* 0x0000000802027981 */ /* 0x000ea2000c1e1900 */
[----:B------:R-:W-:Y:S01]  /*1070*/  IADD3 R0, PT, PT, R18, UR4, RZ ;  /* 0x0000000412007c10 */ /* 0x000fe2000fffe0ff */
[----:B------:R-:W-:Y:S02]  /*1080*/  UIADD3 UR5, UPT, UPT, UR5, 0x1, URZ ;  /* 0x0000000105057890 */ /* 0x000fe4000fffe0ff */
[----:B------:R-:W-:Y:S01]  /*1090*/  UIADD3 UR4, UPT, UPT, UR4, 0x1, URZ ;  /* 0x0000000104047890 */ /* 0x000fe2000fffe0ff */
[----:B------:R-:W-:Y:S01]  /*10a0*/  LEA R7, R0, UR7, 0x2 ;  /* 0x0000000700077c11 */ /* 0x000fe2000f8e10ff */
[----:B------:R-:W-:-:S04]  /*10b0*/  UISETP.NE.AND UP0, UPT, UR5, UR6, UPT ;  /* 0x000000060500728c */ /* 0x000fc8000bf05270 */
[----:B--2---:R4:W-:Y:S05]  /*10c0*/  STS [R7], R2 ;  /* 0x0000000207007388 */ /* 0x0049ea0000000800 */
[----:B------:R-:W-:Y:S05]  /*10d0*/  BRA.U UP0, `(.L_x_11) ;  /* 0xfffffffd00d87547 */ /* 0x000fea000b83ffff */
.L_x_8:
[----:B------:R-:W5:Y:S01]  /*10e0*/  S2UR UR5, SR_CgaCtaId ;  /* 0x00000000000579c3 */ /* 0x000f620000008800 */
[----:B------:R-:W-:Y:S01]  /*10f0*/  UMOV UR4, 0x400 ;  /* 0x0000040000047882 */ /* 0x000fe20000000000 */
[----:B0-----:R-:W-:Y:S02]  /*1100*/  PRMT R17, RZ, 0x7610, R17 ;  /* 0x00007610ff117816 */ /* 0x001fe40000000011 */
[----:B-1----:R-:W-:Y:S01]  /*1110*/  PRMT R16, RZ, 0x7610, R16 ;  /* 0x00007610ff107816 */ /* 0x002fe20000000010 */
[----:B-----5:R-:W-:-:S03]  /*1120*/  ULEA UR10, UR5, UR4, 0x18 ;  /* 0x00000004050a7291 */ /* 0x020fc6000f8ec0ff */
[----:B------:R-:W-:-:S09]  /*1130*/  UMOV UR4, URZ ;  /* 0x000000ff00047c82 */ /* 0x000fd20008000000 */
.L_x_55:
[----:B------:R-:W-:-:S09]  /*1140*/  UISETP.NE.AND UP0, UPT, UR4, URZ, UPT ;  /* 0x000000ff0400728c */ /* 0x000fd2000bf05270 */
[----:B01234-:R-:W-:Y:S05]  /*1150*/  BRA.U !UP0, `(.L_x_12) ;  /* 0x0000002508887547 */ /* 0x01ffea000b800000 */
[----:B------:R-:W-:Y:S01]  /*1160*/  UIMAD UR5, UR4, UR4, UR4 ;  /* 0x00000004040572a4 */ /* 0x000fe2000f8e0204 */
[----:B------:R-:W-:Y:S02]  /*1170*/  PRMT R14, RZ, 0x7610, R14 ;  /* 0x00007610ff0e7816 */ /* 0x000fe4000000000e */
[----:B------:R-:W-:-:S03]  /*1180*/  PRMT R12, RZ, 0x7610, R12 ;  /* 0x00007610ff0c7816 */ /* 0x000fc6000000000c */
[----:B---3--:R-:W-:Y:S01]  /*1190*/  IMAD.U32 R0, RZ, RZ, UR5 ;  /* 0x00000005ff007e24 */ /* 0x008fe2000f8e00ff */
[----:B------:R-:W-:-:S04]  /*11a0*/  UMOV UR5, URZ ;  /* 0x000000ff00057c82 */ /* 0x000fc80008000000 */
[----:B------:R-:W-:-:S07]  /*11b0*/  LEA.HI R15, R0, R19, RZ, 0x1f ;  /* 0x00000013000f7211 */ /* 0x000fce00078ff8ff */
.L_x_50:
[----:B------:R-:W-:Y:S02]  /*11c0*/  UIMAD UR6, UR5, UR5, UR5 ;  /* 0x00000005050672a4 */ /* 0x000fe4000f8e0205 */
[----:B0123--:R-:W-:Y:S01]  /*11d0*/  VIADD R10, R15, UR5 ;  /* 0x000000050f0a7c36 */ /* 0x00ffe20008000000 */
[----:B------:R-:W-:Y:S01]  /*11e0*/  UMOV UR7, UR5 ;  /* 0x0000000500077c82 */ /* 0x000fe20008000000 */
[----:B------:R-:W-:Y:S01]  /*11f0*/  BSSY.RECONVERGENT B2, `(.L_x_13) ;  /* 0x0000018000027945 */ /* 0x000fe20003800200 */
[----:B------:R-:W-:Y:S01]  /*1200*/  LOP3.LUT R9, R12, 0x7, RZ, 0xc0, !PT ;  /* 0x000000070c097812 */ /* 0x000fe200078ec0ff */
[----:B------:R-:W-:Y:S01]  /*1210*/  IMAD.U32 R0, RZ, RZ, UR6 ;  /* 0x00000006ff007e24 */ /* 0x000fe2000f8e00ff */
[----:B------:R-:W-:Y:S01]  /*1220*/  LEA R10, R10, UR10, 0x2 ;  /* 0x0000000a0a0a7c11 */ /* 0x000fe2000f8e10ff */
[----:B------:R-:W-:-:S03]  /*1230*/  UIADD3 UR6, UPT, UPT, UR5, 0x1, URZ ;  /* 0x0000000105067890 */ /* 0x000fc6000fffe0ff */
[----:B------:R-:W-:Y:S01]  /*1240*/  LEA.HI R13, R0, R19, RZ, 0x1f ;  /* 0x00000013000d7211 */ /* 0x000fe200078ff8ff */
[----:B------:R-:W-:Y:S01]  /*1250*/  LDS R3, [R10] ;  /* 0x000000000a037984 */ /* 0x000fe20000000800 */
[----:B------:R-:W-:Y:S02]  /*1260*/  UISETP.NE.AND UP0, UPT, UR6, UR4, UPT ;  /* 0x000000040600728c */ /* 0x000fe4000bf05270 */
[----:B------:R-:W-:Y:S01]  /*1270*/  IADD3 R11, PT, PT, R13, UR5, RZ ;  /* 0x000000050d0b7c10 */ /* 0x000fe2000fffe0ff */
[----:B------:R-:W-:-:S03]  /*1280*/  UMOV UR5, UR6 ;  /* 0x0000000600057c82 */ /* 0x000fc60008000000 */
[----:B------:R-:W-:-:S05]  /*1290*/  LEA R11, R11, UR10, 0x2 ;  /* 0x0000000a0b0b7c11 */ /* 0x000fca000f8e10ff */
[----:B------:R-:W0:Y:S02]  /*12a0*/  LDS R4, [R11] ;  /* 0x000000000b047984 */ /* 0x000e240000000800 */
[----:B0-----:R-:W0:Y:S08]  /*12b0*/  MUFU.RCP R0, R4 ;  /* 0x0000000400007308 */ /* 0x001e300000001000 */
[----:B------:R-:W1:Y:S01]  /*12c0*/  FCHK P0, R3, R4 ;  /* 0x0000000403007302 */ /* 0x000e620000000000 */
[----:B0-----:R-:W-:-:S04]  /*12d0*/  FFMA R5, -R4, R0, 1 ;  /* 0x3f80000004057423 */ /* 0x001fc80000000100 */
[----:B------:R-:W-:-:S04]  /*12e0*/  FFMA R0, R0, R5, R0 ;  /* 0x0000000500007223 */ /* 0x000fc80000000000 */
[----:B------:R-:W-:-:S04]  /*12f0*/  FFMA R5, R3, R0, RZ ;  /* 0x0000000003057223 */ /* 0x000fc800000000ff */
[----:B----4-:R-:W-:-:S04]  /*1300*/  FFMA R2, -R4, R5, R3 ;  /* 0x0000000504027223 */ /* 0x010fc80000000103 */
[----:B------:R-:W-:Y:S01]  /*1310*/  FFMA R27, R0, R2, R5 ;  /* 0x00000002001b7223 */ /* 0x000fe20000000005 */
[----:B-1----:R-:W-:Y:S06]  /*1320*/  @!P0 BRA `(.L_x_14) ;  /* 0x0000000000108947 */ /* 0x002fec0003800000 */
[----:B------:R-:W-:Y:S01]  /*1330*/  IMAD.MOV.U32 R0, RZ, RZ, R4 ;  /* 0x000000ffff007224 */ /* 0x000fe200078e0004 */
[----:B------:R-:W-:-:S07]  /*1340*/  MOV R22, 0x1360 ;  /* 0x0000136000167802 */ /* 0x000fce0000000f00 */
[----:B------:R-:W-:Y:S05]  /*1350*/  CALL.REL.NOINC `($__internal_0_$__cuda_sm3x_div_rn_noftz_f32_slowpath) ;  /* 0x0000003c00007944 */ /* 0x000fea0003c00000 */
[----:B------:R-:W-:-:S07]  /*1360*/  MOV R27, R0 ;  /* 0x00000000001b7202 */ /* 0x000fce0000000f00 */
.L_x_14:
[----:B------:R-:W-:Y:S05]  /*1370*/  BSYNC.RECONVERGENT B2 ;  /* 0x0000000000027941 */ /* 0x000fea0003800200 */
.L_x_13:
[----:B------:R0:W-:Y:S01]  /*1380*/  STS [R10], R27 ;  /* 0x0000001b0a007388 */ /* 0x0001e20000000800 */
[----:B------:R-:W-:-:S09]  /*1390*/  UISETP.NE.AND UP1, UPT, UR7, URZ, UPT ;  /* 0x000000ff0700728c */ /* 0x000fd2000bf25270 */
[----:B0-----:R-:W-:Y:S05]  /*13a0*/  BRA.U !UP1, `(.L_x_15) ;  /* 0x0000001909607547 */ /* 0x001fea000b800000 */
[----:B------:R-:W-:Y:S01]  /*13b0*/  UISETP.GE.U32.AND UP1, UPT, UR7, 0x8, UPT ;  /* 0x000000080700788c */ /* 0x000fe2000bf26070 */
[----:B------:R-:W-:-:S08]  /*13c0*/  UMOV UR6, URZ ;  /* 0x000000ff00067c82 */ /* 0x000fd00008000000 */
[----:B------:R-:W-:Y:S05]  /*13d0*/  BRA.U !UP1, `(.L_x_16) ;  /* 0x0000000d092c7547 */ /* 0x000fea000b800000 */
[----:B------:R-:W-:Y:S01]  /*13e0*/  IMAD.MOV.U32 R8, RZ, RZ, RZ ;  /* 0x000000ffff087224 */ /* 0x000fe200078e00ff */
[----:B------:R-:W-:-:S12]  /*13f0*/  ULOP3.LUT UR6, UR7, 0x7ffffff8, URZ, 0xc0, !UPT ;  /* 0x7ffffff807067892 */ /* 0x000fd8000f8ec0ff */
.L_x_33:
[-CC-:B------:R-:W-:Y:S01]  /*1400*/  IMAD R2, R8, R8.reuse, R8.reuse ;  /* 0x0000000808027224 */ /* 0x180fe200078e0208 */
[-C--:B------:R-:W-:Y:S01]  /*1410*/  IADD3 R4, PT, PT, R13, R8.reuse, RZ ;  /* 0x000000080d047210 */ /* 0x080fe20007ffe0ff */
[--C-:B------:R-:W-:Y:S01]  /*1420*/  IMAD.IADD R6, R15, 0x1, R8.reuse ;  /* 0x000000010f067824 */ /* 0x100fe200078e0208 */
[----:B0-----:R-:W0:Y:S01]  /*1430*/  LDS R0, [R11] ;  /* 0x000000000b007984 */ /* 0x001e220000000800 */
[----:B------:R-:W-:Y:S01]  /*1440*/  IMAD.IADD R7, R19, 0x1, R8 ;  /* 0x0000000113077824 */ /* 0x000fe200078e0208 */
[----:B------:R-:W-:Y:S01]  /*1450*/  SHF.R.U32.HI R2, RZ, 0x1, R2 ;  /* 0x00000001ff027819 */ /* 0x000fe20000011602 */
[----:B------:R-:W-:Y:S01]  /*1460*/  BSSY.RECONVERGENT B2, `(.L_x_17) ;  /* 0x0000016000027945 */ /* 0x000fe20003800200 */
[----:B------:R-:W-:Y:S02]  /*1470*/  LEA R6, R6, UR10, 0x2 ;  /* 0x0000000a06067c11 */ /* 0x000fe4000f8e10ff */
[----:B------:R-:W-:Y:S01]  /*1480*/  LEA R4, R4, UR10, 0x2 ;  /* 0x0000000a04047c11 */ /* 0x000fe2000f8e10ff */
[C---:B------:R-:W-:Y:S01]  /*1490*/  IMAD.IADD R5, R2.reuse, 0x1, R7 ;  /* 0x0000000102057824 */ /* 0x040fe200078e0207 */
[----:B------:R-:W-:Y:S01]  /*14a0*/  IADD3 R2, PT, PT, R2, R8, RZ ;  /* 0x0000000802027210 */ /* 0x000fe20007ffe0ff */
[----:B------:R-:W-:Y:S03]  /*14b0*/  LDS R3, [R6] ;  /* 0x0000000006037984 */ /* 0x000fe60000000800 */
[----:B------:R-:W-:Y:S01]  /*14c0*/  LEA R5, R5, UR10, 0x2 ;  /* 0x0000000a05057c11 */ /* 0x000fe2000f8e10ff */
[----:B------:R-:W1:Y:S04]  /*14d0*/  LDS R22, [R4] ;  /* 0x0000000004167984 */ /* 0x000e680000000800 */
[----:B------:R-:W2:Y:S01]  /*14e0*/  LDS R24, [R5] ;  /* 0x0000000005187984 */ /* 0x000ea20000000800 */
[----:B0-----:R-:W0:Y:S01]  /*14f0*/  MUFU.RCP R21, R0 ;  /* 0x0000000000157308 */ /* 0x001e220000001000 */
[----:B-1----:R-:W-:-:S04]  /*1500*/  FMUL R3, R3, R22 ;  /* 0x0000001603037220 */ /* 0x002fc80000400000 */
[----:B--2---:R-:W-:Y:S01]  /*1510*/  FMUL R3, R3, R24 ;  /* 0x0000001803037220 */ /* 0x004fe20000400000 */
[----:B0-----:R-:W-:-:S03]  /*1520*/  FFMA R22, -R0, R21, 1 ;  /* 0x3f80000000167423 */ /* 0x001fc60000000115 */
[----:B------:R-:W0:Y:S01]  /*1530*/  FCHK P0, R3, R0 ;  /* 0x0000000003007302 */ /* 0x000e220000000000 */
[----:B------:R-:W-:-:S04]  /*1540*/  FFMA R22, R21, R22, R21 ;  /* 0x0000001615167223 */ /* 0x000fc80000000015 */
[----:B------:R-:W-:-:S04]  /*1550*/  FFMA R21, R3, R22, RZ ;  /* 0x0000001603157223 */ /* 0x000fc800000000ff */
[----:B------:R-:W-:-:S04]  /*1560*/  FFMA R23, -R0, R21, R3 ;  /* 0x0000001500177223 */ /* 0x000fc80000000103 */
[----:B------:R-:W-:Y:S01]  /*1570*/  FFMA R22, R22, R23, R21 ;  /* 0x0000001716167223 */ /* 0x000fe20000000015 */
[----:B0-----:R-:W-:Y:S06]  /*1580*/  @!P0 BRA `(.L_x_18) ;  /* 0x00000000000c8947 */ /* 0x001fec0003800000 */
[----:B------:R-:W-:-:S07]  /*1590*/  MOV R22, 0x15b0 ;  /* 0x000015b000167802 */ /* 0x000fce0000000f00 */
[----:B------:R-:W-:Y:S05]  /*15a0*/  CALL.REL.NOINC `($__internal_0_$__cuda_sm3x_div_rn_noftz_f32_slowpath) ;  /* 0x00000038006c7944 */ /* 0x000fea0003c00000 */
[----:B------:R-:W-:-:S07]  /*15b0*/  IMAD.MOV.U32 R22, RZ, RZ, R0 ;  /* 0x000000ffff167224 */ /* 0x000fce00078e0000 */
.L_x_18:
[----:B------:R-:W-:Y:S05]  /*15c0*/  BSYNC.RECONVERGENT B2 ;  /* 0x0000000000027941 */ /* 0x000fea0003800200 */
.L_x_17:
[----:B------:R-:W-:Y:S01]  /*15d0*/  FADD R27, -R22, R27 ;  /* 0x0000001b161b7221 */ /* 0x000fe20000000100 */
[----:B------:R-:W-:Y:S01]  /*15e0*/  IMAD.IADD R3, R2, 0x1, R7 ;  /* 0x0000000102037824 */ /* 0x000fe200078e0207 */
[----:B------:R-:W-:Y:S03]  /*15f0*/  BSSY.RECONVERGENT B2, `(.L_x_19) ;  /* 0x0000014000027945 */ /* 0x000fe60003800200 */
[----:B------:R-:W-:Y:S01]  /*1600*/  STS [R10], R27 ;  /* 0x0000001b0a007388 */ /* 0x000fe20000000800 */
[----:B------:R-:W-:-:S03]  /*1610*/  LEA R5, R3, UR10, 0x2 ;  /* 0x0000000a03057c11 */ /* 0x000fc6000f8e10ff */
[----:B------:R-:W0:Y:S04]  /*1620*/  LDS R0, [R11] ;  /* 0x000000000b007984 */ /* 0x000e280000000800 */
[----:B------:R-:W-:Y:S04]  /*1630*/  LDS R3, [R6+0x4] ;  /* 0x0000040006037984 */ /* 0x000fe80000000800 */
[----:B------:R-:W1:Y:S04]  /*1640*/  LDS R22, [R4+0x4] ;  /* 0x0000040004167984 */ /* 0x000e680000000800 */
[----:B------:R-:W2:Y:S01]  /*1650*/  LDS R24, [R5+0x8] ;  /* 0x0000080005187984 */ /* 0x000ea20000000800 */
[----:B0-----:R-:W0:Y:S01]  /*1660*/  MUFU.RCP R21, R0 ;  /* 0x0000000000157308 */ /* 0x001e220000001000 */
[----:B-1----:R-:W-:-:S04]  /*1670*/  FMUL R3, R3, R22 ;  /* 0x0000001603037220 */ /* 0x002fc80000400000 */
[----:B--2---:R-:W-:-:S04]  /*1680*/  FMUL R3, R3, R24 ;  /* 0x0000001803037220 */ /* 0x004fc80000400000 */
[----:B------:R-:W1:Y:S01]  /*1690*/  FCHK P0, R3, R0 ;  /* 0x0000000003007302 */ /* 0x000e620000000000 */
[----:B0-----:R-:W-:-:S04]  /*16a0*/  FFMA R22, -R0, R21, 1 ;  /* 0x3f80000000167423 */ /* 0x001fc80000000115 */
[----:B------:R-:W-:-:S04]  /*16b0*/  FFMA R22, R21, R22, R21 ;  /* 0x0000001615167223 */ /* 0x000fc80000000015 */
[----:B------:R-:W-:-:S04]  /*16c0*/  FFMA R21, R3, R22, RZ ;  /* 0x0000001603157223 */ /* 0x000fc800000000ff */
[----:B------:R-:W-:-:S04]  /*16d0*/  FFMA R23, -R0, R21, R3 ;  /* 0x0000001500177223 */ /* 0x000fc80000000103 */
[----:B------:R-:W-:Y:S01]  /*16e0*/  FFMA R22, R22, R23, R21 ;  /* 0x0000001716167223 */ /* 0x000fe20000000015 */
[----:B-1----:R-:W-:Y:S06]  /*16f0*/  @!P0 BRA `(.L_x_20) ;  /* 0x00000000000c8947 */ /* 0x002fec0003800000 */
[----:B------:R-:W-:-:S07]  /*1700*/  MOV R22, 0x1720 ;  /* 0x0000172000167802 */ /* 0x000fce0000000f00 */
[----:B------:R-:W-:Y:S05]  /*1710*/  CALL.REL.NOINC `($__internal_0_$__cuda_sm3x_div_rn_noftz_f32_slowpath) ;  /* 0x0000003800107944 */ /* 0x000fea0003c00000 */
[----:B------:R-:W-:-:S07]  /*1720*/  MOV R22, R0 ;  /* 0x0000000000167202 */ /* 0x000fce0000000f00 */
.L_x_20:
[----:B------:R-:W-:Y:S05]  /*1730*/  BSYNC.RECONVERGENT B2 ;  /* 0x0000000000027941 */ /* 0x000fea0003800200 */
.L_x_19:
[----:B------:R-:W-:Y:S01]  /*1740*/  FADD R27, R27, -R22 ;  /* 0x800000161b1b7221 */ /* 0x000fe20000000000 */
[----:B------:R-:W-:Y:S01]  /*1750*/  VIADD R5, R8, 0x3 ;  /* 0x0000000308057836 */ /* 0x000fe20000000000 */
[----:B------:R-:W-:Y:S03]  /*1760*/  BSSY.RECONVERGENT B2, `(.L_x_21) ;  /* 0x0000016000027945 */ /* 0x000fe60003800200 */
[----:B------:R-:W-:Y:S01]  /*1770*/  IMAD.IADD R2, R2, 0x1, R5 ;  /* 0x0000000102027824 */ /* 0x000fe200078e0205 */
[----:B------:R-:W-:Y:S04]  /*1780*/  STS [R10], R27 ;  /* 0x0000001b0a007388 */ /* 0x000fe80000000800 */
[----:B------:R-:W0:Y:S01]  /*1790*/  LDS R0, [R11] ;  /* 0x000000000b007984 */ /* 0x000e220000000800 */
[----:B------:R-:W-:-:S03]  /*17a0*/  IADD3 R21, PT, PT, R7, R2, RZ ;  /* 0x0000000207157210 */ /* 0x000fc60007ffe0ff */
[----:B------:R-:W-:Y:S01]  /*17b0*/  LDS R3, [R6+0x8] ;  /* 0x0000080006037984 */ /* 0x000fe20000000800 */
[----:B------:R-:W-:-:S03]  /*17c0*/  LEA R21, R21, UR10, 0x2 ;  /* 0x0000000a15157c11 */ /* 0x000fc6000f8e10ff */
        /* <DEDUP_REMOVED lines=14> */
[----:B------:R-:W-:-:S07]  /*18b0*/  IMAD.MOV.U32 R22, RZ, RZ, R0 ;  /* 0x000000ffff167224 */ /* 0x000fce00078e0000 */
.L_x_22:
[----:B------:R-:W-:Y:S05]  /*18c0*/  BSYNC.RECONVERGENT B2 ;  /* 0x0000000000027941 */ /* 0x000fea0003800200 */
.L_x_21:
[----:B------:R-:W-:Y:S01]  /*18d0*/  FADD R27, R27, -R22 ;  /* 0x800000161b1b7221 */ /* 0x000fe20000000000 */
[----:B------:R-:W-:Y:S01]  /*18e0*/  IMAD.IADD R2, R5, 0x1, R2 ;  /* 0x0000000105027824 */ /* 0x000fe200078e0202 */
[----:B------:R-:W-:Y:S03]  /*18f0*/  BSSY.RECONVERGENT B2, `(.L_x_23) ;  /* 0x0000015000027945 */ /* 0x000fe60003800200 */
[----:B------:R-:W-:Y:S01]  /*1900*/  STS [R10], R27 ;  /* 0x0000001b0a007388 */ /* 0x000fe20000000800 */
[----:B------:R-:W-:-:S03]  /*1910*/  IADD3 R3, PT, PT, R7, R2, RZ ;  /* 0x0000000207037210 */ /* 0x000fc60007ffe0ff */
[----:B------:R-:W0:Y:S01]  /*1920*/  LDS R0, [R11] ;  /* 0x000000000b007984 */ /* 0x000e220000000800 */
[----:B------:R-:W-:-:S03]  /*1930*/  LEA R5, R3, UR10, 0x2 ;  /* 0x0000000a03057c11 */ /* 0x000fc6000f8e10ff */
        /* <DEDUP_REMOVED lines=16> */
.L_x_24:
[----:B------:R-:W-:Y:S05]  /*1a40*/  BSYNC.RECONVERGENT B2 ;  /* 0x0000000000027941 */ /* 0x000fea0003800200 */
.L_x_23:
[----:B------:R-:W-:Y:S01]  /*1a50*/  FADD R27, R27, -R22 ;  /* 0x800000161b1b7221 */ /* 0x000fe20000000000 */
[----:B------:R-:W-:Y:S01]  /*1a60*/  IADD3 R2, PT, PT, R8, 0x4, R2 ;  /* 0x0000000408027810 */ /* 0x000fe20007ffe002 */
[----:B------:R-:W-:Y:S03]  /*1a70*/  BSSY.RECONVERGENT B2, `(.L_x_25) ;  /* 0x0000015000027945 */ /* 0x000fe60003800200 */
[----:B------:R-:W-:Y:S01]  /*1a80*/  STS [R10], R27 ;  /* 0x0000001b0a007388 */ /* 0x000fe20000000800 */
[----:B------:R-:W-:-:S03]  /*1a90*/  IMAD.IADD R3, R7, 0x1, R2 ;  /* 0x0000000107037824 */ /* 0x000fc600078e0202 */
[----:B------:R-:W0:Y:S02]  /*1aa0*/  LDS R0, [R11] ;  /* 0x000000000b007984 */ /* 0x000e240000000800 */
[----:B------:R-:W-:Y:S02]  /*1ab0*/  LEA R5, R3, UR10, 0x2 ;  /* 0x0000000a03057c11 */ /* 0x000fe4000f8e10ff */
        /* <DEDUP_REMOVED lines=16> */
.L_x_26:
[----:B------:R-:W-:Y:S05]  /*1bc0*/  BSYNC.RECONVERGENT B2 ;  /* 0x0000000000027941 */ /* 0x000fea0003800200 */
.L_x_25:
        /* <DEDUP_REMOVED lines=23> */
.L_x_28:
[----:B------:R-:W-:Y:S05]  /*1d40*/  BSYNC.RECONVERGENT B2 ;  /* 0x0000000000027941 */ /* 0x000fea0003800200 */
.L_x_27:
[----:B------:R-:W-:Y:S01]  /*1d50*/  FADD R27, R27, -R22 ;  /* 0x800000161b1b7221 */ /* 0x000fe20000000000 */
[----:B------:R-:W-:Y:S01]  /*1d60*/  IADD3 R2, PT, PT, R8, 0x6, R2 ;  /* 0x0000000608027810 */ /* 0x000fe20007ffe002 */
        /* <DEDUP_REMOVED lines=21> */
.L_x_30:
[----:B------:R-:W-:Y:S05]  /*1ec0*/  BSYNC.RECONVERGENT B2 ;  /* 0x0000000000027941 */ /* 0x000fea0003800200 */
.L_x_29:
[----:B------:R-:W-:Y:S01]  /*1ed0*/  FADD R27, R27, -R22 ;  /* 0x800000161b1b7221 */ /* 0x000fe20000000000 */
[----:B------:R-:W-:Y:S01]  /*1ee0*/  IADD3 R2, PT, PT, R7, R8, R2 ;  /* 0x0000000807027210 */ /* 0x000fe20007ffe002 */
[----:B------:R-:W-:Y:S01]  /*1ef0*/  BSSY.RECONVERGENT B2, `(.L_x_31) ;  /* 0x0000015000027945 */ /* 0x000fe20003800200 */
[----:B------:R-:W-:Y:S02]  /*1f00*/  VIADD R8, R8, 0x8 ;  /* 0x0000000808087836 */ /* 0x000fe40000000000 */
        /* <DEDUP_REMOVED lines=19> */
.L_x_32:
[----:B------:R-:W-:Y:S05]  /*2040*/  BSYNC.RECONVERGENT B2 ;  /* 0x0000000000027941 */ /* 0x000fea0003800200 */
.L_x_31:
[----:B------:R-:W-:Y:S01]  /*2050*/  FADD R27, R27, -R6 ;  /* 0x800000061b1b7221 */ /* 0x000fe20000000000 */
[----:B------:R-:W-:-:S04]  /*2060*/  ISETP.NE.AND P0, PT, R8, UR6, PT ;  /* 0x0000000608007c0c */ /* 0x000fc8000bf05270 */
[----:B------:R0:W-:Y:S09]  /*2070*/  STS [R10], R27 ;  /* 0x0000001b0a007388 */ /* 0x0001f20000000800 */
[----:B------:R-:W-:Y:S05]  /*2080*/  @P0 BRA `(.L_x_33) ;  /* 0xfffffff000dc0947 */ /* 0x000fea000383ffff */
.L_x_16:
[----:B------:R-:W-:-:S09]  /*2090*/  ULOP3.LUT UP1, URZ, UR7, 0x7, URZ, 0xc0, !UPT ;  /* 0x0000000707ff7892 */ /* 0x000fd2000f82c0ff */
[----:B------:R-:W-:Y:S05]  /*20a0*/  BRA.U !UP1, `(.L_x_15) ;  /* 0x0000000d09207547 */ /* 0x000fea000b800000 */
[----:B------:R-:W-:-:S05]  /*20b0*/  VIADD R0, R9, 0xffffffff ;  /* 0xffffffff09007836 */ /* 0x000fca0000000000 */
[----:B------:R-:W-:-:S13]  /*20c0*/  ISETP.GE.U32.AND P0, PT, R0, 0x3, PT ;  /* 0x000000030000780c */ /* 0x000fda0003f06070 */
[----:B------:R-:W-:Y:S05]  /*20d0*/  @!P0 BRA `(.L_x_34) ;  /* 0x0000000400a08947 */ /* 0x000fea0003800000 */
[----:B------:R-:W-:Y:S02]  /*20e0*/  UIMAD UR7, UR6, UR6, UR6 ;  /* 0x00000006060772a4 */ /* 0x000fe4000f8e0206 */
[----:B------:R-:W-:Y:S01]  /*20f0*/  VIADD R5, R15, UR6 ;  /* 0x000000060f057c36 */ /* 0x000fe20008000000 */
[----:B------:R-:W-:Y:S01]  /*2100*/  IADD3 R4, PT, PT, R13, UR6, RZ ;  /* 0x000000060d047c10 */ /* 0x000fe2000fffe0ff */
[----:B------:R-:W-:Y:S01]  /*2110*/  VIADD R2, R19, UR6 ;  /* 0x0000000613027c36 */ /* 0x000fe20008000000 */
[----:B------:R-:W-:Y:S01]  /*2120*/  USHF.R.U32.HI UR7, URZ, 0x1, UR7 ;  /* 0x00000001ff077899 */ /* 0x000fe20008011607 */
[----:B------:R-:W1:Y:S01]  /*2130*/  LDS R0, [R11] ;  /* 0x000000000b007984 */ /* 0x000e620000000800 */
[----:B------:R-:W-:Y:S01]  /*2140*/  LEA R5, R5, UR10, 0x2 ;  /* 0x0000000a05057c11 */ /* 0x000fe2000f8e10ff */
[----:B------:R-:W-:Y:S01]  /*2150*/  BSSY.RECONVERGENT B2, `(.L_x_35) ;  /* 0x0000015000027945 */ /* 0x000fe20003800200 */
[----:B------:R-:W-:Y:S02]  /*2160*/  LEA R4, R4, UR10, 0x2 ;  /* 0x0000000a04047c11 */ /* 0x000fe4000f8e10ff */
[----:B------:R-:W-:Y:S01]  /*2170*/  VIADD R6, R2, UR7 ;  /* 0x0000000702067c36 */ /* 0x000fe20008000000 */
[----:B------:R-:W-:Y:S01]  /*2180*/  LDS R3, [R5] ;  /* 0x0000000005037984 */ /* 0x000fe20000000800 */
[----:B------:R-:W-:-:S03]  /*2190*/  UIADD3 UR7, UPT, UPT, UR6, UR7, URZ ;  /* 0x0000000706077290 */ /* 0x000fc6000fffe0ff */
[----:B------:R-:W-:Y:S02]  /*21a0*/  LEA R7, R6, UR10, 0x2 ;  /* 0x0000000a06077c11 */ /* 0x000fe4000f8e10ff */
[----:B------:R-:W2:Y:S04]  /*21b0*/  LDS R6, [R4] ;  /* 0x0000000004067984 */ /* 0x000ea80000000800 */
[----:B------:R-:W3:Y:S01]  /*21c0*/  LDS R8, [R7] ;  /* 0x0000000007087984 */ /* 0x000ee20000000800 */
[----:B-1----:R-:W1:Y:S01]  /*21d0*/  MUFU.RCP R21, R0 ;  /* 0x0000000000157308 */ /* 0x002e620000001000 */
[----:B--2---:R-:W-:-:S04]  /*21e0*/  FMUL R3, R3, R6 ;  /* 0x0000000603037220 */ /* 0x004fc80000400000 */
[----:B---3--:R-:W-:Y:S01]  /*21f0*/  FMUL R3, R3, R8 ;  /* 0x0000000803037220 */ /* 0x008fe20000400000 */
[----:B-1----:R-:W-:-:S03]  /*2200*/  FFMA R6, -R0, R21, 1 ;  /* 0x3f80000000067423 */ /* 0x002fc60000000115 */
[----:B------:R-:W1:Y:S01]  /*2210*/  FCHK P0, R3, R0 ;  /* 0x0000000003007302 */ /* 0x000e620000000000 */
[----:B------:R-:W-:-:S04]  /*2220*/  FFMA R6, R21, R6, R21 ;  /* 0x0000000615067223 */ /* 0x000fc80000000015 */
[----:B------:R-:W-:-:S04]  /*2230*/  FFMA R21, R3, R6, RZ ;  /* 0x0000000603157223 */ /* 0x000fc800000000ff */
[----:B------:R-:W-:-:S04]  /*2240*/  FFMA R8, -R0, R21, R3 ;  /* 0x0000001500087223 */ /* 0x000fc80000000103 */
[----:B------:R-:W-:Y:S01]  /*2250*/  FFMA R6, R6, R8, R21 ;  /* 0x0000000806067223 */ /* 0x000fe20000000015 */
[----:B-1----:R-:W-:Y:S06]  /*2260*/  @!P0 BRA `(.L_x_36) ;  /* 0x00000000000c8947 */ /* 0x002fec0003800000 */
[----:B------:R-:W-:-:S07]  /*2270*/  MOV R22, 0x2290 ;  /* 0x0000229000167802 */ /* 0x000fce0000000f00 */
[----:B0-----:R-:W-:Y:S05]  /*2280*/  CALL.REL.NOINC `($__internal_0_$__cuda_sm3x_div_rn_noftz_f32_slowpath) ;  /* 0x0000002c00347944 */ /* 0x001fea0003c00000 */
[----:B------:R-:W-:-:S07]  /*2290*/  MOV R6, R0 ;  /* 0x0000000000067202 */ /* 0x000fce0000000f00 */
.L_x_36:
[----:B------:R-:W-:Y:S05]  /*22a0*/  BSYNC.RECONVERGENT B2 ;  /* 0x0000000000027941 */ /* 0x000fea0003800200 */
.L_x_35:
[----:B0-----:R-:W-:Y:S01]  /*22b0*/  FADD R27, R27, -R6 ;  /* 0x800000061b1b7221 */ /* 0x001fe20000000000 */
[----:B------:R-:W-:Y:S01]  /*22c0*/  VIADD R3, R2, UR7 ;  /* 0x0000000702037c36 */ /* 0x000fe20008000000 */
        /* <DEDUP_REMOVED lines=20> */
.L_x_38:
[----:B------:R-:W-:Y:S05]  /*2410*/  BSYNC.RECONVERGENT B2 ;  /* 0x0000000000027941 */ /* 0x000fea0003800200 */
.L_x_37:
[----:B------:R-:W-:Y:S01]  /*2420*/  UIADD3 UR11, UPT, UPT, UR6, 0x3, URZ ;  /* 0x00000003060b7890 */ /* 0x000fe2000fffe0ff */
[----:B------:R-:W-:Y:S01]  /*2430*/  FADD R27, R27, -R6 ;  /* 0x800000061b1b7221 */ /* 0x000fe20000000000 */
[----:B------:R-:W-:Y:S02]  /*2440*/  BSSY.RECONVERGENT B2, `(.L_x_39) ;  /* 0x0000016000027945 */ /* 0x000fe40003800200 */
[----:B------:R-:W-:Y:S02]  /*2450*/  UIADD3 UR7, UPT, UPT, UR7, UR11, URZ ;  /* 0x0000000b07077290 */ /* 0x000fe4000fffe0ff */
[----:B------:R-:W-:Y:S04]  /*2460*/  STS [R10], R27 ;  /* 0x0000001b0a007388 */ /* 0x000fe80000000800 */
[----:B------:R-:W0:Y:S01]  /*2470*/  LDS R0, [R11] ;  /* 0x000000000b007984 */ /* 0x000e220000000800 */
[----:B------:R-:W-:-:S03]  /*2480*/  IADD3 R6, PT, PT, R2, UR7, RZ ;  /* 0x0000000702067c10 */ /* 0x000fc6000fffe0ff */
        /* <DEDUP_REMOVED lines=17> */
.L_x_40:
[----:B------:R-:W-:Y:S05]  /*25a0*/  BSYNC.RECONVERGENT B2 ;  /* 0x0000000000027941 */ /* 0x000fea0003800200 */
.L_x_39:
[----:B------:R-:W-:Y:S01]  /*25b0*/  FADD R27, R27, -R6 ;  /* 0x800000061b1b7221 */ /* 0x000fe20000000000 */
[----:B------:R-:W-:Y:S01]  /*25c0*/  MOV R3, UR11 ;  /* 0x0000000b00037c02 */ /* 0x000fe20008000f00 */
[----:B------:R-:W-:Y:S01]  /*25d0*/  UIADD3 UR6, UPT, UPT, UR6, 0x4, URZ ;  /* 0x0000000406067890 */ /* 0x000fe2000fffe0ff */
[----:B------:R-:W-:Y:S02]  /*25e0*/  BSSY.RECONVERGENT B2, `(.L_x_41) ;  /* 0x0000015000027945 */ /* 0x000fe40003800200 */
[----:B------:R-:W-:Y:S01]  /*25f0*/  STS [R10], R27 ;  /* 0x0000001b0a007388 */ /* 0x000fe20000000800 */
[----:B------:R-:W-:-:S03]  /*2600*/  IADD3 R2, PT, PT, R2, UR7, R3 ;  /* 0x0000000702027c10 */ /* 0x000fc6000fffe003 */
        /* <DEDUP_REMOVED lines=18> */
.L_x_42:
[----:B------:R-:W-:Y:S05]  /*2730*/  BSYNC.RECONVERGENT B2 ;  /* 0x0000000000027941 */ /* 0x000fea0003800200 */
.L_x_41:
[----:B------:R-:W-:-:S05]  /*2740*/  FADD R27, R27, -R6 ;  /* 0x800000061b1b7221 */ /* 0x000fca0000000000 */
[----:B------:R1:W-:Y:S02]  /*2750*/  STS [R10], R27 ;  /* 0x0000001b0a007388 */ /* 0x0003e40000000800 */
.L_x_34:
[----:B------:R-:W-:-:S13]  /*2760*/  LOP3.LUT P0, RZ, R9, 0x3, RZ, 0xc0, !PT ;  /* 0x0000000309ff7812 */ /* 0x000fda000780c0ff */
[----:B------:R-:W-:Y:S05]  /*2770*/  @!P0 BRA `(.L_x_15) ;  /* 0x00000004006c8947 */ /* 0x000fea0003800000 */
[----:B------:R-:W-:-:S04]  /*2780*/  LOP3.LUT R0, R14, 0x3, RZ, 0xc0, !PT ;  /* 0x000000030e007812 */ /* 0x000fc800078ec0ff */
[----:B------:R-:W-:-:S13]  /*2790*/  ISETP.NE.AND P0, PT, R0, 0x1, PT ;  /* 0x000000010000780c */ /* 0x000fda0003f05270 */
[----:B------:R-:W-:Y:S05]  /*27a0*/  @!P0 BRA `(.L_x_43) ;  /* 0x0000000000dc8947 */ /* 0x000fea0003800000 */
[----:B------:R-:W-:Y:S02]  /*27b0*/  UIMAD UR7, UR6, UR6, UR6 ;  /* 0x00000006060772a4 */ /* 0x000fe4000f8e0206 */
[----:B------:R-:W-:Y:S01]  /*27c0*/  IADD3 R2, PT, PT, R19, UR6, RZ ;  /* 0x0000000613027c10 */ /* 0x000fe2000fffe0ff */
[----:B------:R-:W-:Y:S01]  /*27d0*/  VIADD R4, R13, UR6 ;  /* 0x000000060d047c36 */ /* 0x000fe20008000000 */
[----:B------:R-:W-:Y:S01]  /*27e0*/  IADD3 R5, PT, PT, R15, UR6, RZ ;  /* 0x000000060f057c10 */ /* 0x000fe2000fffe0ff */
[----:B------:R-:W-:Y:S01]  /*27f0*/  USHF.R.U32.HI UR7, URZ, 0x1, UR7 ;  /* 0x00000001ff077899 */ /* 0x000fe20008011607 */
[----:B------:R-:W2:Y:S01]  /*2800*/  LDS R0, [R11] ;  /* 0x000000000b007984 */ /* 0x000ea20000000800 */
[----:B------:R-:W-:Y:S01]  /*2810*/  BSSY.RECONVERGENT B2, `(.L_x_44) ;  /* 0x0000016000027945 */ /* 0x000fe20003800200 */
[----:B------:R-:W-:Y:S02]  /*2820*/  LEA R5, R5, UR10, 0x2 ;  /* 0x0000000a05057c11 */ /* 0x000fe4000f8e10ff */
[----:B------:R-:W-:Y:S01]  /*2830*/  LEA R4, R4, UR10, 0x2 ;  /* 0x0000000a04047c11 */ /* 0x000fe2000f8e10ff */
[----:B------:R-:W-:Y:S01]  /*2840*/  VIADD R6, R2, UR7 ;  /* 0x0000000702067c36 */ /* 0x000fe20008000000 */
[----:B------:R-:W-:Y:S01]  /*2850*/  UIADD3 UR7, UPT, UPT, UR6, UR7, URZ ;  /* 0x0000000706077290 */ /* 0x000fe2000fffe0ff */
[----:B------:R-:W-:Y:S03]  /*2860*/  LDS R3, [R5] ;  /* 0x0000000005037984 */ /* 0x000fe60000000800 */
[----:B------:R-:W-:-:S02]  /*2870*/  LEA R7, R6, UR10, 0x2 ;  /* 0x0000000a06077c11 */ /* 0x000fc4000f8e10ff */
[----:B------:R-:W3:Y:S04]  /*2880*/  LDS R6, [R4] ;  /* 0x0000000004067984 */ /* 0x000ee80000000800 */
[----:B------:R-:W4:Y:S01]  /*2890*/  LDS R8, [R7] ;  /* 0x0000000007087984 */ /* 0x000f220000000800 */
[----:B--2---:R-:W2:Y:S01]  /*28a0*/  MUFU.RCP R9, R0 ;  /* 0x0000000000097308 */ /* 0x004ea20000001000 */
[----:B---3--:R-:W-:-:S04]  /*28b0*/  FMUL R3, R3, R6 ;  /* 0x0000000603037220 */ /* 0x008fc80000400000 */
[----:B----4-:R-:W-:Y:S01]  /*28c0*/  FMUL R3, R3, R8 ;  /* 0x0000000803037220 */ /* 0x010fe20000400000 */
[----:B--2---:R-:W-:-:S03]  /*28d0*/  FFMA R6, -R0, R9, 1 ;  /* 0x3f80000000067423 */ /* 0x004fc60000000109 */
[----:B------:R-:W2:Y:S01]  /*28e0*/  FCHK P0, R3, R0 ;  /* 0x0000000003007302 */ /* 0x000ea20000000000 */
[----:B------:R-:W-:-:S04]  /*28f0*/  FFMA R6, R9, R6, R9 ;  /* 0x0000000609067223 */ /* 0x000fc80000000009 */
[----:B------:R-:W-:-:S04]  /*2900*/  FFMA R9, R3, R6, RZ ;  /* 0x0000000603097223 */ /* 0x000fc800000000ff */
[----:B------:R-:W-:-:S04]  /*2910*/  FFMA R8, -R0, R9, R3 ;  /* 0x0000000900087223 */ /* 0x000fc80000000103 */
[----:B------:R-:W-:Y:S01]  /*2920*/  FFMA R6, R6, R8, R9 ;  /* 0x0000000806067223 */ /* 0x000fe20000000009 */
[----:B--2---:R-:W-:Y:S06]  /*2930*/  @!P0 BRA `(.L_x_45) ;  /* 0x00000000000c8947 */ /* 0x004fec0003800000 */
[----:B------:R-:W-:-:S07]  /*2940*/  MOV R22, 0x2960 ;  /* 0x0000296000167802 */ /* 0x000fce0000000f00 */
[----:B01----:R-:W-:Y:S05]  /*2950*/  CALL.REL.NOINC `($__internal_0_$__cuda_sm3x_div_rn_noftz_f32_slowpath) ;  /* 0x0000002400807944 */ /* 0x003fea0003c00000 */
[----:B------:R-:W-:-:S07]  /*2960*/  MOV R6, R0 ;  /* 0x0000000000067202 */ /* 0x000fce0000000f00 */
.L_x_45:
[----:B------:R-:W-:Y:S05]  /*2970*/  BSYNC.RECONVERGENT B2 ;  /* 0x0000000000027941 */ /* 0x000fea0003800200 */
.L_x_44:
[----:B01----:R-:W-:Y:S01]  /*2980*/  FADD R27, R27, -R6 ;  /* 0x800000061b1b7221 */ /* 0x003fe20000000000 */
[----:B------:R-:W-:Y:S01]  /*2990*/  VIADD R2, R2, UR7 ;  /* 0x0000000702027c36 */ /* 0x000fe20008000000 */
[----:B------:R-:W-:Y:S01]  /*29a0*/  UIADD3 UR6, UPT, UPT, UR6, 0x2, URZ ;  /* 0x0000000206067890 */ /* 0x000fe2000fffe0ff */
[----:B------:R-:W-:Y:S02]  /*29b0*/  BSSY.RECONVERGENT B2, `(.L_x_46) ;  /* 0x0000014000027945 */ /* 0x000fe40003800200 */
        /* <DEDUP_REMOVED lines=19> */
.L_x_47:
[----:B------:R-:W-:Y:S05]  /*2af0*/  BSYNC.RECONVERGENT B2 ;  /* 0x0000000000027941 */ /* 0x000fea0003800200 */
.L_x_46:
[----:B------:R-:W-:-:S05]  /*2b00*/  FADD R27, R27, -R6 ;  /* 0x800000061b1b7221 */ /* 0x000fca0000000000 */
[----:B------:R2:W-:Y:S02]  /*2b10*/  STS [R10], R27 ;  /* 0x0000001b0a007388 */ /* 0x0005e40000000800 */
.L_x_43:
[----:B------:R-:W-:-:S04]  /*2b20*/  LOP3.LUT R0, R14, 0x1, RZ, 0xc0, !PT ;  /* 0x000000010e007812 */ /* 0x000fc800078ec0ff */
[----:B------:R-:W-:-:S13]  /*2b30*/  ISETP.NE.U32.AND P0, PT, R0, 0x1, PT ;  /* 0x000000010000780c */ /* 0x000fda0003f05070 */
[----:B------:R-:W-:Y:S05]  /*2b40*/  @P0 BRA `(.L_x_15) ;  /* 0x0000000000780947 */ /* 0x000fea0003800000 */
[----:B------:R-:W-:Y:S02]  /*2b50*/  UIMAD UR7, UR6, UR6, UR6 ;  /* 0x00000006060772a4 */ /* 0x000fe4000f8e0206 */
[----:B------:R-:W-:Y:S01]  /*2b60*/  VIADD R13, R13, UR6 ;  /* 0x000000060d0d7c36 */ /* 0x000fe20008000000 */
[----:B------:R-:W-:Y:S01]  /*2b70*/  IADD3 R3, PT, PT, R19, UR6, RZ ;  /* 0x0000000613037c10 */ /* 0x000fe2000fffe0ff */
[----:B------:R-:W3:Y:S01]  /*2b80*/  LDS R0, [R11] ;  /* 0x000000000b007984 */ /* 0x000ee20000000800 */
[----:B------:R-:W-:Y:S01]  /*2b90*/  IADD3 R2, PT, PT, R15, UR6, RZ ;  /* 0x000000060f027c10 */ /* 0x000fe2000fffe0ff */
[----:B------:R-:W-:Y:S01]  /*2ba0*/  BSSY.RECONVERGENT B2, `(.L_x_48) ;  /* 0x0000016000027945 */ /* 0x000fe20003800200 */
[----:B------:R-:W-:Y:S01]  /*2bb0*/  IMAD.U32 R4, RZ, RZ, UR7 ;  /* 0x00000007ff047e24 */ /* 0x000fe2000f8e00ff */
[----:B------:R-:W-:Y:S02]  /*2bc0*/  LEA R13, R13, UR10, 0x2 ;  /* 0x0000000a0d0d7c11 */ /* 0x000fe4000f8e10ff */
[----:B------:R-:W-:-:S02]  /*2bd0*/  LEA R2, R2, UR10, 0x2 ;  /* 0x0000000a02027c11 */ /* 0x000fc4000f8e10ff */
[----:B------:R-:W-:Y:S02]  /*2be0*/  LEA.HI R3, R4, R3, RZ, 0x1f ;  /* 0x0000000304037211 */ /* 0x000fe400078ff8ff */
[----:B------:R-:W-:Y:S02]  /*2bf0*/  LDS R13, [R13] ;  /* 0x000000000d0d7984 */ /* 0x000fe40000000800 */
[----:B------:R-:W-:Y:S02]  /*2c00*/  LEA R4, R3, UR10, 0x2 ;  /* 0x0000000a03047c11 */ /* 0x000fe4000f8e10ff */
[----:B------:R-:W4:Y:S04]  /*2c10*/  LDS R2, [R2] ;  /* 0x0000000002027984 */ /* 0x000f280000000800 */
[----:B------:R-:W5:Y:S01]  /*2c20*/  LDS R4, [R4] ;  /* 0x0000000004047984 */ /* 0x000f620000000800 */
[----:B---3--:R-:W3:Y:S01]  /*2c30*/  MUFU.RCP R5, R0 ;  /* 0x0000000000057308 */ /* 0x008ee20000001000 */
[----:B----4-:R-:W-:Y:S01]  /*2c40*/  FMUL R3, R2, R13 ;  /* 0x0000000d02037220 */ /* 0x010fe20000400000 */
[----:B---3--:R-:W-:-:S03]  /*2c50*/  FFMA R6, -R0, R5, 1 ;  /* 0x3f80000000067423 */ /* 0x008fc60000000105 */
[----:B-----5:R-:W-:Y:S01]  /*2c60*/  FMUL R3, R3, R4 ;  /* 0x0000000403037220 */ /* 0x020fe20000400000 */
[----:B------:R-:W-:-:S03]  /*2c70*/  FFMA R6, R5, R6, R5 ;  /* 0x0000000605067223 */ /* 0x000fc60000000005 */
[----:B------:R-:W3:Y:S01]  /*2c80*/  FCHK P0, R3, R0 ;  /* 0x0000000003007302 */ /* 0x000ee20000000000 */
[----:B------:R-:W-:-:S04]  /*2c90*/  FFMA R5, R3, R6, RZ ;  /* 0x0000000603057223 */ /* 0x000fc800000000ff */
[----:B------:R-:W-:-:S04]  /*2ca0*/  FFMA R7, -R0, R5, R3 ;  /* 0x0000000500077223 */ /* 0x000fc80000000103 */
[----:B------:R-:W-:Y:S01]  /*2cb0*/  FFMA R6, R6, R7, R5 ;  /* 0x0000000706067223 */ /* 0x000fe20000000005 */
[----:B---3--:R-:W-:Y:S06]  /*2cc0*/  @!P0 BRA `(.L_x_49) ;  /* 0x00000000000c8947 */ /* 0x008fec0003800000 */
[----:B------:R-:W-:-:S07]  /*2cd0*/  MOV R22, 0x2cf0 ;  /* 0x00002cf000167802 */ /* 0x000fce0000000f00 */
[----:B012---:R-:W-:Y:S05]  /*2ce0*/  CALL.REL.NOINC `($__internal_0_$__cuda_sm3x_div_rn_noftz_f32_slowpath) ;  /* 0x00000020009c7944 */ /* 0x007fea0003c00000 */
[----:B------:R-:W-:-:S07]  /*2cf0*/  IMAD.MOV.U32 R6, RZ, RZ, R0 ;  /* 0x000000ffff067224 */ /* 0x000fce00078e0000 */
.L_x_49:
[----:B------:R-:W-:Y:S05]  /*2d00*/  BSYNC.RECONVERGENT B2 ;  /* 0x0000000000027941 */ /* 0x000fea0003800200 */
.L_x_48:
[----:B012---:R-:W-:-:S05]  /*2d10*/  FADD R27, -R6, R27 ;  /* 0x0000001b061b7221 */ /* 0x007fca0000000100 */
[----:B------:R3:W-:Y:S02]  /*2d20*/  STS [R10], R27 ;  /* 0x0000001b0a007388 */ /* 0x0007e40000000800 */
.L_x_15:
[----:B------:R-:W-:Y:S01]  /*2d30*/  IADD3 R12, PT, PT, R12, 0x1, RZ ;  /* 0x000000010c0c7810 */ /* 0x000fe20007ffe0ff */
[----:B------:R-:W-:Y:S01]  /*2d40*/  VIADD R14, R14, 0x1 ;  /* 0x000000010e0e7836 */ /* 0x000fe20000000000 */
[----:B------:R-:W-:Y:S06]  /*2d50*/  BRA.U UP0, `(.L_x_50) ;  /* 0xffffffe500187547 */ /* 0x000fec000b83ffff */
[----:B------:R-:W-:Y:S01]  /*2d60*/  IADD3 R0, PT, PT, R15, UR4, RZ ;  /* 0x000000040f007c10 */ /* 0x000fe2000fffe0ff */
[----:B------:R-:W-:Y:S01]  /*2d70*/  UISETP.GE.U32.AND UP0, UPT, UR4, 0x8, UPT ;  /* 0x000000080400788c */ /* 0x000fe2000bf06070 */
[----:B------:R-:W-:Y:S01]  /*2d80*/  IMAD.MOV.U32 R2, RZ, RZ, RZ ;  /* 0x000000ffff027224 */ /* 0x000fe200078e00ff */
[----:B------:R-:W-:Y:S01]  /*2d90*/  ULOP3.LUT UP1, URZ, UR4, 0x7, URZ, 0xc0, !UPT ;  /* 0x0000000704ff7892 */ /* 0x000fe2000f82c0ff */
[----:B------:R-:W-:-:S05]  /*2da0*/  LEA R0, R0, UR10, 0x2 ;  /* 0x0000000a00007c11 */ /* 0x000fca000f8e10ff */
[----:B------:R4:W0:Y:S01]  /*2db0*/  LDS R7, [R0] ;  /* 0x0000000000077984 */ /* 0x0008220000000800 */
[----:B------:R-:W-:Y:S05]  /*2dc0*/  BRA.U !UP0, `(.L_x_51) ;  /* 0x0000000508287547 */ /* 0x000fea000b800000 */
[----:B------:R-:W-:Y:S01]  /*2dd0*/  ULOP3.LUT UR5, UR4, 0x7ffffff8, URZ, 0xc0, !UPT ;  /* 0x7ffffff804057892 */ /* 0x000fe2000f8ec0ff */
[----:B------:R-:W-:-:S05]  /*2de0*/  HFMA2 R4, -RZ, RZ, 0, 0 ;  /* 0x00000000ff047431 */ /* 0x000fca00000001ff */
[----:B------:R-:W-:-:S07]  /*2df0*/  IMAD.U32 R2, RZ, RZ, UR5 ;  /* 0x00000005ff027e24 */ /* 0x000fce000f8e00ff */
.L_x_52:
[CCC-:B------:R-:W-:Y:S01]  /*2e00*/  IMAD R6, R4.reuse, R4.reuse, R4.reuse ;  /* 0x0000000404067224 */ /* 0x1c0fe200078e0204 */
[----:B------:R-:W-:Y:S01]  /*2e10*/  IADD3 R3, PT, PT, R19, R4, RZ ;  /* 0x0000000413037210 */ /* 0x000fe20007ffe0ff */
[----:B------:R-:W-:Y:S02]  /*2e20*/  IMAD.IADD R5, R15, 0x1, R4 ;  /* 0x000000010f057824 */ /* 0x000fe400078e0204 */
[----:B------:R-:W-:Y:S01]  /*2e30*/  VIADD R11, R4, 0x3 ;  /* 0x00000003040b7836 */ /* 0x000fe20000000000 */
[----:B------:R-:W-:Y:S02]  /*2e40*/  SHF.R.U32.HI R8, RZ, 0x1, R6 ;  /* 0x00000001ff087819 */ /* 0x000fe40000011606 */
[----:B------:R-:W-:Y:S02]  /*2e50*/  LEA R5, R5, UR10, 0x2 ;  /* 0x0000000a05057c11 */ /* 0x000fe4000f8e10ff */
[C---:B------:R-:W-:Y:S01]  /*2e60*/  IADD3 R6, PT, PT, R8.reuse, R3, RZ ;  /* 0x0000000308067210 */ /* 0x040fe20007ffe0ff */
[----:B------:R-:W-:-:S03]  /*2e70*/  IMAD.IADD R8, R8, 0x1, R4 ;  /* 0x0000000108087824 */ /* 0x000fc600078e0204 */
[----:B------:R-:W-:Y:S02]  /*2e80*/  LEA R9, R6, UR10, 0x2 ;  /* 0x0000000a06097c11 */ /* 0x000fe4000f8e10ff */
[----:B------:R-:W5:Y:S01]  /*2e90*/  LDS R6, [R5] ;  /* 0x0000000005067984 */ /* 0x000f620000000800 */
[C---:B0123--:R-:W-:Y:S02]  /*2ea0*/  IADD3 R10, PT, PT, R8.reuse, R3, RZ ;  /* 0x00000003080a7210 */ /* 0x04ffe40007ffe0ff */
[----:B------:R-:W-:Y:S01]  /*2eb0*/  IADD3 R8, PT, PT, R8, R11, RZ ;  /* 0x0000000b08087210 */ /* 0x000fe20007ffe0ff */
[----:B------:R-:W0:Y:S01]  /*2ec0*/  LDS R9, [R9] ;  /* 0x0000000009097984 */ /* 0x000e220000000800 */
[----:B------:R-:W-:-:S03]  /*2ed0*/  LEA R10, R10, UR10, 0x2 ;  /* 0x0000000a0a0a7c11 */ /* 0x000fc6000f8e10ff */
[----:B------:R-:W-:Y:S01]  /*2ee0*/  IMAD.IADD R12, R3, 0x1, R8 ;  /* 0x00000001030c7824 */ /* 0x000fe200078e0208 */
[----:B------:R-:W-:-:S04]  /*2ef0*/  IADD3 R8, PT, PT, R11, R8, RZ ;  /* 0x000000080b087210 */ /* 0x000fc80007ffe0ff */
[----:B------:R-:W-:Y:S01]  /*2f00*/  LEA R12, R12, UR10, 0x2 ;  /* 0x0000000a0c0c7c11 */ /* 0x000fe2000f8e10ff */
[----:B-----5:R-:W-:-:S04]  /*2f10*/  FMUL R6, R6, R6 ;  /* 0x0000000606067220 */ /* 0x020fc80000400000 */
[----:B0-----:R-:W-:-:S05]  /*2f20*/  FFMA R7, -R6, R9, R7 ;  /* 0x0000000906077223 */ /* 0x001fca0000000107 */
[----:B------:R-:W-:Y:S04]  /*2f30*/  STS [R0], R7 ;  /* 0x0000000700007388 */ /* 0x000fe80000000800 */
[----:B------:R-:W0:Y:S04]  /*2f40*/  LDS R6, [R5+0x4] ;  /* 0x0000040005067984 */ /* 0x000e280000000800 */
[----:B------:R-:W1:Y:S01]  /*2f50*/  LDS R10, [R10+0x8] ;  /* 0x000008000a0a7984 */ /* 0x000e620000000800 */
[----:B0-----:R-:W-:-:S04]  /*2f60*/  FMUL R6, R6, R6 ;  /* 0x0000000606067220 */ /* 0x001fc80000400000 */
[----:B-1----:R-:W-:Y:S01]  /*2f70*/  FFMA R9, -R6, R10, R7 ;  /* 0x0000000a06097223 */ /* 0x002fe20000000107 */
[--C-:B------:R-:W-:Y:S01]  /*2f80*/  IMAD.IADD R10, R3, 0x1, R8.reuse ;  /* 0x00000001030a7824 */ /* 0x100fe200078e0208 */
[----:B------:R-:W-:-:S03]  /*2f90*/  IADD3 R8, PT, PT, R4, 0x4, R8 ;  /* 0x0000000404087810 */ /* 0x000fc60007ffe008 */
[----:B------:R-:W-:Y:S01]  /*2fa0*/  STS [R0], R9 ;  /* 0x0000000900007388 */ /* 0x000fe20000000800 */
[----:B------:R-:W-:Y:S02]  /*2fb0*/  LEA R10, R10, UR10, 0x2 ;  /* 0x0000000a0a0a7c11 */ /* 0x000fe4000f8e10ff */
[----:B------:R-:W-:Y:S01]  /*2fc0*/  IADD3 R11, PT, PT, R3, R8, RZ ;  /* 0x00000008030b7210 */ /* 0x000fe20007ffe0ff */
[----:B------:R-:W0:Y:S01]  /*2fd0*/  LDS R6, [R5+0x8] ;  /* 0x0000080005067984 */ /* 0x000e220000000800 */
[----:B------:R-:W-:Y:S02]  /*2fe0*/  IADD3 R8, PT, PT, R4, 0x5, R8 ;  /* 0x0000000504087810 */ /* 0x000fe40007ffe008 */
[----:B------:R-:W-:Y:S01]  /*2ff0*/  LEA R11, R11, UR10, 0x2 ;  /* 0x0000000a0b0b7c11 */ /* 0x000fe2000f8e10ff */
[----:B------:R-:W1:Y:S01]  /*3000*/  LDS R12, [R12+0x8] ;  /* 0x000008000c0c7984 */ /* 0x000e620000000800 */
[----:B0-----:R-:W-:-:S04]  /*3010*/  FMUL R6, R6, R6 ;  /* 0x0000000606067220 */ /* 0x001fc80000400000 */
[----:B-1----:R-:W-:-:S05]  /*3020*/  FFMA R7, -R6, R12, R9 ;  /* 0x0000000c06077223 */ /* 0x002fca0000000109 */
        /* <DEDUP_REMOVED lines=8> */
[----:B------:R-:W-:-:S03]  /*30b0*/  LEA R10, R10, UR10, 0x2 ;  /* 0x0000000a0a0a7c11 */ /* 0x000fc6000f8e10ff */
[----:B------:R-:W0:Y:S04]  /*30c0*/  LDS R6, [R5+0x10] ;  /* 0x0000100005067984 */ /* 0x000e280000000800 */
[----:B------:R-:W1:Y:S01]  /*30d0*/  LDS R11, [R11+0x10] ;  /* 0x000010000b0b7984 */ /* 0x000e620000000800 */
[----:B0-----:R-:W-:-:S04]  /*30e0*/  FMUL R6, R6, R6 ;  /* 0x0000000606067220 */ /* 0x001fc80000400000 */
[----:B-1----:R-:W-:Y:S01]  /*30f0*/  FFMA R7, -R6, R11, R9 ;  /* 0x0000000b06077223 */ /* 0x002fe20000000109 */
[C---:B------:R-:W-:Y:S02]  /*3100*/  IADD3 R11, PT, PT, R3.reuse, R8, RZ ;  /* 0x00000008030b7210 */ /* 0x040fe40007ffe0ff */
[----:B------:R-:W-:Y:S01]  /*3110*/  IADD3 R8, PT, PT, R3, R4, R8 ;  /* 0x0000000403087210 */ /* 0x000fe20007ffe008 */
[----:B------:R-:W-:Y:S01]  /*3120*/  VIADD R4, R4, 0x8 ;  /* 0x0000000804047836 */ /* 0x000fe20000000000 */
[----:B------:R-:W-:Y:S01]  /*3130*/  STS [R0], R7 ;  /* 0x0000000700007388 */ /* 0x000fe20000000800 */
[----:B------:R-:W-:Y:S02]  /*3140*/  LEA R11, R11, UR10, 0x2 ;  /* 0x0000000a0b0b7c11 */ /* 0x000fe4000f8e10ff */
[----:B------:R-:W-:Y:S01]  /*3150*/  LEA R8, R8, UR10, 0x2 ;  /* 0x0000000a08087c11 */ /* 0x000fe2000f8e10ff */
[----:B------:R-:W0:Y:S01]  /*3160*/  LDS R6, [R5+0x14] ;  /* 0x0000140005067984 */ /* 0x000e220000000800 */
[----:B------:R-:W-:-:S03]  /*3170*/  ISETP.NE.AND P0, PT, R4, R2, PT ;  /* 0x000000020400720c */ /* 0x000fc60003f05270 */
[----:B------:R-:W1:Y:S01]  /*3180*/  LDS R10, [R10+0x14] ;  /* 0x000014000a0a7984 */ /* 0x000e620000000800 */
[----:B0-----:R-:W-:-:S04]  /*3190*/  FMUL R6, R6, R6 ;  /* 0x0000000606067220 */ /* 0x001fc80000400000 */
[----:B-1----:R-:W-:-:S05]  /*31a0*/  FFMA R9, -R6, R10, R7 ;  /* 0x0000000a06097223 */ /* 0x002fca0000000107 */
[----:B------:R-:W-:Y:S04]  /*31b0*/  STS [R0], R9 ;  /* 0x0000000900007388 */ /* 0x000fe80000000800 */
[----:B------:R-:W0:Y:S04]  /*31c0*/  LDS R6, [R5+0x18] ;  /* 0x0000180005067984 */ /* 0x000e280000000800 */
        /* <DEDUP_REMOVED lines=8> */
[----:B------:R0:W-:Y:S01]  /*3250*/  STS [R0], R7 ;  /* 0x0000000700007388 */ /* 0x0001e20000000800 */
[----:B------:R-:W-:Y:S05]  /*3260*/  @P0 BRA `(.L_x_52) ;  /* 0xfffffff800e40947 */ /* 0x000fea000383ffff */
.L_x_51:
[----:B------:R-:W-:Y:S05]  /*3270*/  BRA.U !UP1, `(.L_x_12) ;  /* 0x0000000509407547 */ /* 0x000fea000b800000 */
[----:B------:R-:W-:-:S04]  /*3280*/  LOP3.LUT R4, R16, 0x7, RZ, 0xc0, !PT ;  /* 0x0000000710047812 */ /* 0x000fc800078ec0ff */
[C---:B------:R-:W-:Y:S02]  /*3290*/  IADD3 R3, PT, PT, R4.reuse, -0x1, RZ ;  /* 0xffffffff04037810 */ /* 0x040fe40007ffe0ff */
[----:B------:R-:W-:Y:S02]  /*32a0*/  LOP3.LUT P1, RZ, R4, 0x3, RZ, 0xc0, !PT ;  /* 0x0000000304ff7812 */ /* 0x000fe4000782c0ff */
[----:B------:R-:W-:-:S13]  /*32b0*/  ISETP.GE.U32.AND P0, PT, R3, 0x3, PT ;  /* 0x000000030300780c */ /* 0x000fda0003f06070 */
[----:B------:R-:W-:Y:S05]  /*32c0*/  @!P0 BRA `(.L_x_53) ;  /* 0x0000000000948947 */ /* 0x000fea0003800000 */
[CCC-:B------:R-:W-:Y:S01]  /*32d0*/  IMAD R5, R2.reuse, R2.reuse, R2.reuse ;  /* 0x0000000202057224 */ /* 0x1c0fe200078e0202 */
[----:B------:R-:W-:Y:S01]  /*32e0*/  IADD3 R4, PT, PT, R15, R2, RZ ;  /* 0x000000020f047210 */ /* 0x000fe20007ffe0ff */
[----:B------:R-:W-:Y:S01]  /*32f0*/  IMAD.IADD R3, R19, 0x1, R2 ;  /* 0x0000000113037824 */ /* 0x000fe200078e0202 */
[----:B------:R-:W-:Y:S02]  /*3300*/  IADD3 R11, PT, PT, R2, 0x3, RZ ;  /* 0x00000003020b7810 */ /* 0x000fe40007ffe0ff */
[----:B------:R-:W-:Y:S02]  /*3310*/  SHF.R.U32.HI R6, RZ, 0x1, R5 ;  /* 0x00000001ff067819 */ /* 0x000fe40000011605 */
[----:B------:R-:W-:Y:S02]  /*3320*/  LEA R4, R4, UR10, 0x2 ;  /* 0x0000000a04047c11 */ /* 0x000fe4000f8e10ff */
[----:B------:R-:W-:Y:S01]  /*3330*/  IADD3 R8, PT, PT, R2, R6, RZ ;  /* 0x0000000602087210 */ /* 0x000fe20007ffe0ff */
[----:B------:R-:W-:-:S02]  /*3340*/  IMAD.IADD R5, R6, 0x1, R3 ;  /* 0x0000000106057824 */ /* 0x000fc400078e0203 */
[----:B------:R-:W-:-:S03]  /*3350*/  VIADD R2, R2, 0x4 ;  /* 0x0000000402027836 */ /* 0x000fc60000000000 */
[----:B------:R-:W-:Y:S02]  /*3360*/  LEA R9, R5, UR10, 0x2 ;  /* 0x0000000a05097c11 */ /* 0x000fe4000f8e10ff */
[----:B------:R-:W5:Y:S04]  /*3370*/  LDS R5, [R4] ;  /* 0x0000000004057984 */ /* 0x000f680000000800 */
[----:B------:R-:W0:Y:S01]  /*3380*/  LDS R9, [R9] ;  /* 0x0000000009097984 */ /* 0x000e220000000800 */
[----:B-----5:R-:W-:Y:S01]  /*3390*/  FMUL R6, R5, R5 ;  /* 0x0000000505067220 */ /* 0x020fe20000400000 */
[C---:B------:R-:W-:Y:S02]  /*33a0*/  IMAD.IADD R5, R8.reuse, 0x1, R3 ;  /* 0x0000000108057824 */ /* 0x040fe400078e0203 */
[----:B------:R-:W-:-:S02]  /*33b0*/  IMAD.IADD R8, R8, 0x1, R11 ;  /* 0x0000000108087824 */ /* 0x000fc400078e020b */
[----:B0-----:R-:W-:Y:S01]  /*33c0*/  FFMA R7, -R6, R9, R7 ;  /* 0x0000000906077223 */ /* 0x001fe20000000107 */
[----:B-123--:R-:W-:Y:S02]  /*33d0*/  LEA R10, R5, UR10, 0x2 ;  /* 0x0000000a050a7c11 */ /* 0x00efe4000f8e10ff */
[CC--:B------:R-:W-:Y:S02]  /*33e0*/  IADD3 R9, PT, PT, R3.reuse, R8.reuse, RZ ;  /* 0x0000000803097210 */ /* 0x0c0fe40007ffe0ff */
[----:B------:R-:W-:Y:S01]  /*33f0*/  STS [R0], R7 ;  /* 0x0000000700007388 */ /* 0x000fe20000000800 */
[----:B------:R-:W-:Y:S02]  /*3400*/  IADD3 R8, PT, PT, R3, R8, R11 ;  /* 0x0000000803087210 */ /* 0x000fe40007ffe00b */
[----:B------:R-:W-:Y:S01]  /*3410*/  LEA R9, R9, UR10, 0x2 ;  /* 0x0000000a09097c11 */ /* 0x000fe2000f8e10ff */
[----:B------:R-:W0:Y:S01]  /*3420*/  LDS R5, [R4+0x4] ;  /* 0x0000040004057984 */ /* 0x000e220000000800 */
[----:B------:R-:W-:-:S03]  /*3430*/  LEA R8, R8, UR10, 0x2 ;  /* 0x0000000a08087c11 */ /* 0x000fc6000f8e10ff */
        /* <DEDUP_REMOVED lines=13> */
[----:B------:R0:W-:Y:S02]  /*3510*/  STS [R0], R7 ;  /* 0x0000000700007388 */ /* 0x0001e40000000800 */
.L_x_53:
[----:B------:R-:W-:Y:S05]  /*3520*/  @!P1 BRA `(.L_x_12) ;  /* 0x0000000000949947 */ /* 0x000fea0003800000 */
[C---:B------:R-:W-:Y:S02]  /*3530*/  LOP3.LUT R3, R17.reuse, 0x3, RZ, 0xc0, !PT ;  /* 0x0000000311037812 */ /* 0x040fe400078ec0ff */
[----:B------:R-:W-:Y:S02]  /*3540*/  LOP3.LUT R4, R17, 0x1, RZ, 0xc0, !PT ;  /* 0x0000000111047812 */ /* 0x000fe400078ec0ff */
[----:B------:R-:W-:Y:S02]  /*3550*/  ISETP.NE.AND P0, PT, R3, 0x1, PT ;  /* 0x000000010300780c */ /* 0x000fe40003f05270 */
[----:B------:R-:W-:-:S11]  /*3560*/  ISETP.NE.U32.AND P1, PT, R4, 0x1, PT ;  /* 0x000000010400780c */ /* 0x000fd60003f25070 */
[----:B------:R-:W-:Y:S05]  /*3570*/  @!P0 BRA `(.L_x_54) ;  /* 0x0000000000508947 */ /* 0x000fea0003800000 */
[-CC-:B------:R-:W-:Y:S01]  /*3580*/  IMAD R4, R2, R2.reuse, R2.reuse ;  /* 0x0000000202047224 */ /* 0x180fe200078e0202 */
[----:B------:R-:W-:Y:S01]  /*3590*/  IADD3 R6, PT, PT, R19, R2, RZ ;  /* 0x0000000213067210 */ /* 0x000fe20007ffe0ff */
[----:B------:R-:W-:-:S03]  /*35a0*/  IMAD.IADD R3, R15, 0x1, R2 ;  /* 0x000000010f037824 */ /* 0x000fc600078e0202 */
[----:B------:R-:W-:Y:S02]  /*35b0*/  SHF.R.U32.HI R9, RZ, 0x1, R4 ;  /* 0x00000001ff097819 */ /* 0x000fe40000011604 */
[----:B------:R-:W-:Y:S02]  /*35c0*/  LEA R8, R3, UR10, 0x2 ;  /* 0x0000000a03087c11 */ /* 0x000fe4000f8e10ff */
[----:B------:R-:W-:-:S04]  /*35d0*/  IADD3 R3, PT, PT, R9, R6, RZ ;  /* 0x0000000609037210 */ /* 0x000fc80007ffe0ff */
[----:B0123--:R-:W-:Y:S02]  /*35e0*/  LEA R10, R3, UR10, 0x2 ;  /* 0x0000000a030a7c11 */ /* 0x00ffe4000f8e10ff */
[----:B------:R-:W0:Y:S04]  /*35f0*/  LDS R3, [R8] ;  /* 0x0000000008037984 */ /* 0x000e280000000800 */
[----:B------:R-:W1:Y:S01]  /*3600*/  LDS R5, [R10] ;  /* 0x000000000a057984 */ /* 0x000e620000000800 */
[----:B0-----:R-:W-:Y:S01]  /*3610*/  FMUL R4, R3, R3 ;  /* 0x0000000303047220 */ /* 0x001fe20000400000 */
[----:B------:R-:W-:Y:S01]  /*3620*/  IADD3 R3, PT, PT, R6, R2, R9 ;  /* 0x0000000206037210 */ /* 0x000fe20007ffe009 */
[----:B------:R-:W-:Y:S02]  /*3630*/  VIADD R2, R2, 0x2 ;  /* 0x0000000202027836 */ /* 0x000fe40000000000 */
[----:B-1----:R-:W-:Y:S01]  /*3640*/  FFMA R5, -R4, R5, R7 ;  /* 0x0000000504057223 */ /* 0x002fe20000000107 */
[----:B------:R-:W-:-:S04]  /*3650*/  LEA R6, R3, UR10, 0x2 ;  /* 0x0000000a03067c11 */ /* 0x000fc8000f8e10ff */
[----:B------:R-:W-:Y:S04]  /*3660*/  STS [R0], R5 ;  /* 0x0000000500007388 */ /* 0x000fe80000000800 */
[----:B------:R-:W0:Y:S04]  /*3670*/  LDS R3, [R8+0x4] ;  /* 0x0000040008037984 */ /* 0x000e280000000800 */
[----:B------:R-:W1:Y:S01]  /*3680*/  LDS R6, [R6+0x8] ;  /* 0x0000080006067984 */ /* 0x000e620000000800 */
[----:B0-----:R-:W-:-:S04]  /*3690*/  FMUL R4, R3, R3 ;  /* 0x0000000303047220 */ /* 0x001fc80000400000 */
[----:B-1----:R-:W-:-:S05]  /*36a0*/  FFMA R7, -R4, R6, R5 ;  /* 0x0000000604077223 */ /* 0x002fca0000000105 */
[----:B------:R0:W-:Y:S02]  /*36b0*/  STS [R0], R7 ;  /* 0x0000000700007388 */ /* 0x0001e40000000800 */
.L_x_54:
[----:B------:R-:W-:Y:S05]  /*36c0*/  @P1 BRA `(.L_x_12) ;  /* 0x00000000002c1947 */ /* 0x000fea0003800000 */
[-CC-:B------:R-:W-:Y:S01]  /*36d0*/  IMAD R3, R2, R2.reuse, R2.reuse ;  /* 0x0000000202037224 */ /* 0x180fe200078e0202 */
[----:B------:R-:W-:Y:S01]  /*36e0*/  IADD3 R4, PT, PT, R19, R2, RZ ;  /* 0x0000000213047210 */ /* 0x000fe20007ffe0ff */
[----:B------:R-:W-:-:S03]  /*36f0*/  IMAD.IADD R2, R15, 0x1, R2 ;  /* 0x000000010f027824 */ /* 0x000fc600078e0202 */
[----:B------:R-:W-:Y:S02]  /*3700*/  LEA.HI R3, R3, R4, RZ, 0x1f ;  /* 0x0000000403037211 */ /* 0x000fe400078ff8ff */
[----:B------:R-:W-:Y:S02]  /*3710*/  LEA R2, R2, UR10, 0x2 ;  /* 0x0000000a02027c11 */ /* 0x000fe4000f8e10ff */
[----:B------:R-:W-:-:S04]  /*3720*/  LEA R3, R3, UR10, 0x2 ;  /* 0x0000000a03037c11 */ /* 0x000fc8000f8e10ff */
[----:B------:R-:W5:Y:S04]  /*3730*/  LDS R2, [R2] ;  /* 0x0000000002027984 */ /* 0x000f680000000800 */
[----:B------:R-:W0:Y:S01]  /*3740*/  LDS R3, [R3] ;  /* 0x0000000003037984 */ /* 0x000e220000000800 */
[----:B-----5:R-:W-:-:S04]  /*3750*/  FMUL R4, R2, R2 ;  /* 0x0000000202047220 */ /* 0x020fc80000400000 */
[----:B0-----:R-:W-:-:S05]  /*3760*/  FFMA R7, -R4, R3, R7 ;  /* 0x0000000304077223 */ /* 0x001fca0000000107 */
[----:B------:R0:W-:Y:S02]  /*3770*/  STS [R0], R7 ;  /* 0x0000000700007388 */ /* 0x0001e40000000800 */
.L_x_12:
[----:B------:R-:W5:Y:S01]  /*3780*/  LDCU UR5, c[0x0][0x390] ;  /* 0x00007200ff0577ac */ /* 0x000f620008000800 */
[----:B------:R-:W-:Y:S01]  /*3790*/  IADD3 R16, PT, PT, R16, 0x1, RZ ;  /* 0x0000000110107810 */ /* 0x000fe20007ffe0ff */
[----:B------:R-:W-:Y:S01]  /*37a0*/  VIADD R17, R17, 0x1 ;  /* 0x0000000111117836 */ /* 0x000fe20000000000 */
[----:B------:R-:W-:-:S04]  /*37b0*/  UIADD3 UR4, UPT, UPT, UR4, 0x1, URZ ;  /* 0x0000000104047890 */ /* 0x000fc8000fffe0ff */
[----:B-----5:R-:W-:-:S09]  /*37c0*/  UISETP.NE.AND UP0, UPT, UR4, UR5, UPT ;  /* 0x000000050400728c */ /* 0x020fd2000bf05270 */
[----:B------:R-:W-:Y:S05]  /*37d0*/  BRA.U UP0, `(.L_x_55) ;  /* 0xffffffd900587547 */ /* 0x000fea000b83ffff */
[----:B------:R-:W-:Y:S02]  /*37e0*/  MOV R3, RZ ;  /* 0x000000ff00037202 */ /* 0x000fe40000000f00 */
[----:B0--34-:R-:W-:Y:S02]  /*37f0*/  PRMT R0, RZ, 0x7610, R0 ;  /* 0x00007610ff007816 */ /* 0x019fe40000000000 */
[----:B------:R-:W-:-:S07]  /*3800*/  PRMT R2, RZ, 0x7610, R2 ;  /* 0x00007610ff027816 */ /* 0x000fce0000000002 */
.L_x_61:
[----:B------:R-:W-:-:S13]  /*3810*/  ISETP.NE.AND P0, PT, R3, RZ, PT ;  /* 0x000000ff0300720c */ /* 0x000fda0003f05270 */
[----:B01234-:R-:W-:Y:S05]  /*3820*/  @!P0 BRA `(.L_x_56) ;  /* 0x0000000400a48947 */ /* 0x01ffea0003800000 */
[--C-:B------:R-:W-:Y:S01]  /*3830*/  IMAD.IADD R4, R18, 0x1, R3.reuse ;  /* 0x0000000112047824 */ /* 0x100fe200078e0203 */
[C---:B------:R-:W-:Y:S01]  /*3840*/  ISETP.GE.U32.AND P0, PT, R3.reuse, 0x8, PT ;  /* 0x000000080300780c */ /* 0x040fe20003f06070 */
[C---:B------:R-:W-:Y:S02]  /*3850*/  IMAD R6, R3.reuse, R3, R3 ;  /* 0x0000000303067224 */ /* 0x040fe400078e0203 */
[----:B--2---:R-:W-:Y:S01]  /*3860*/  HFMA2 R5, -RZ, RZ, 0, 0 ;  /* 0x00000000ff057431 */ /* 0x004fe200000001ff */
[----:B------:R-:W-:Y:S02]  /*3870*/  LOP3.LUT P1, RZ, R3, 0x7, RZ, 0xc0, !PT ;  /* 0x0000000703ff7812 */ /* 0x000fe4000782c0ff */
[----:B------:R-:W-:Y:S02]  /*3880*/  LEA R4, R4, UR10, 0x2 ;  /* 0x0000000a04047c11 */ /* 0x000fe4000f8e10ff */
[----:B------:R-:W-:-:S03]  /*3890*/  LEA.HI R6, R6, R19, RZ, 0x1f ;  /* 0x0000001306067211 */ /* 0x000fc600078ff8ff */
[----:B------:R0:W2:Y:S02]  /*38a0*/  LDS R9, [R4] ;  /* 0x0000000004097984 */ /* 0x0000a40000000800 */
[----:B------:R-:W-:Y:S05]  /*38b0*/  @!P0 BRA `(.L_x_57) ;  /* 0x0000000000a48947 */ /* 0x000fea0003800000 */
[----:B------:R-:W-:Y:S01]  /*38c0*/  LOP3.LUT R5, R3, 0x7ffffff8, RZ, 0xc0, !PT ;  /* 0x7ffffff803057812 */ /* 0x000fe200078ec0ff */
[----:B------:R-:W-:-:S06]  /*38d0*/  UMOV UR4, URZ ;  /* 0x000000ff00047c82 */ /* 0x000fcc0008000000 */
.L_x_58:
[----:B------:R-:W-:Y:S01]  /*38e0*/  VIADD R7, R6, UR4 ;  /* 0x0000000406077c36 */ /* 0x000fe20008000000 */
[----:B------:R-:W-:Y:S01]  /*38f0*/  IADD3 R8, PT, PT, R18, UR4, RZ ;  /* 0x0000000412087c10 */ /* 0x000fe2000fffe0ff */
[----:B------:R-:W-:-:S03]  /*3900*/  UIADD3 UR4, UPT, UPT, UR4, 0x8, URZ ;  /* 0x0000000804047890 */ /* 0x000fc6000fffe0ff */
[----:B------:R-:W-:Y:S02]  /*3910*/  LEA R7, R7, UR10, 0x2 ;  /* 0x0000000a07077c11 */ /* 0x000fe4000f8e10ff */
[----:B------:R-:W-:Y:S02]  /*3920*/  LEA R8, R8, UR10, 0x2 ;  /* 0x0000000a08087c11 */ /* 0x000fe4000f8e10ff */
[----:B------:R-:W-:Y:S01]  /*3930*/  ISETP.NE.AND P0, PT, R5, UR4, PT ;  /* 0x0000000405007c0c */ /* 0x000fe2000bf05270 */
[----:B-1----:R-:W-:Y:S04]  /*3940*/  LDS R10, [R7] ;  /* 0x00000000070a7984 */ /* 0x002fe80000000800 */
[----:B------:R-:W2:Y:S02]  /*3950*/  LDS R11, [R8] ;  /* 0x00000000080b7984 */ /* 0x000ea40000000800 */
[----:B--2---:R-:W-:-:S05]  /*3960*/  FFMA R11, -R10, R11, R9 ;  /* 0x0000000b0a0b7223 */ /* 0x004fca0000000109 */
[----:B------:R-:W-:Y:S04]  /*3970*/  STS [R4], R11 ;  /* 0x0000000b04007388 */ /* 0x000fe80000000800 */
[----:B------:R-:W-:Y:S04]  /*3980*/  LDS R10, [R7+0x4] ;  /* 0x00000400070a7984 */ /* 0x000fe80000000800 */
[----:B---3--:R-:W1:Y:S02]  /*3990*/  LDS R9, [R8+0x4] ;  /* 0x0000040008097984 */ /* 0x008e640000000800 */
[----:B-1----:R-:W-:-:S05]  /*39a0*/  FFMA R9, -R10, R9, R11 ;  /* 0x000000090a097223 */ /* 0x002fca000000010b */
[----:B------:R-:W-:Y:S04]  /*39b0*/  STS [R4], R9 ;  /* 0x0000000904007388 */ /* 0x000fe80000000800 */
[----:B------:R-:W-:Y:S04]  /*39c0*/  LDS R10, [R7+0x8] ;  /* 0x00000800070a7984 */ /* 0x000fe80000000800 */
[----:B------:R-:W1:Y:S02]  /*39d0*/  LDS R12, [R8+0x8] ;  /* 0x00000800080c7984 */ /* 0x000e640000000800 */
        /* <DEDUP_REMOVED lines=21> */
[----:B------:R3:W-:Y:S01]  /*3b30*/  STS [R4], R9 ;  /* 0x0000000904007388 */ /* 0x0007e20000000800 */
[----:B------:R-:W-:Y:S05]  /*3b40*/  @P0 BRA `(.L_x_58) ;  /* 0xfffffffc00640947 */ /* 0x000fea000383ffff */
.L_x_57:
[----:B------:R-:W-:Y:S05]  /*3b50*/  @!P1 BRA `(.L_x_56) ;  /* 0x0000000000d89947 */ /* 0x000fea0003800000 */
[----:B------:R-:W-:-:S04]  /*3b60*/  LOP3.LUT R8, R2, 0x7, RZ, 0xc0, !PT ;  /* 0x0000000702087812 */ /* 0x000fc800078ec0ff */
[C---:B------:R-:W-:Y:S01]  /*3b70*/  LOP3.LUT P1, RZ, R8.reuse, 0x3, RZ, 0xc0, !PT ;  /* 0x0000000308ff7812 */ /* 0x040fe2000782c0ff */
[----:B------:R-:W-:-:S05]  /*3b80*/  VIADD R7, R8, 0xffffffff ;  /* 0xffffffff08077836 */ /* 0x000fca0000000000 */
[----:B------:R-:W-:-:S13]  /*3b90*/  ISETP.GE.U32.AND P0, PT, R7, 0x3, PT ;  /* 0x000000030700780c */ /* 0x000fda0003f06070 */
[----:B------:R-:W-:Y:S05]  /*3ba0*/  @!P0 BRA `(.L_x_59) ;  /* 0x0000000000548947 */ /* 0x000fea0003800000 */
[----:B------:R-:W-:Y:S01]  /*3bb0*/  IMAD.IADD R8, R18, 0x1, R5 ;  /* 0x0000000112087824 */ /* 0x000fe200078e0205 */
[----:B------:R-:W-:Y:S02]  /*3bc0*/  IADD3 R7, PT, PT, R6, R5, RZ ;  /* 0x0000000506077210 */ /* 0x000fe40007ffe0ff */
[----:B------:R-:W-:Y:S02]  /*3bd0*/  IADD3 R5, PT, PT, R5, 0x4, RZ ;  /* 0x0000000405057810 */ /* 0x000fe40007ffe0ff */
[----:B------:R-:W-:Y:S02]  /*3be0*/  LEA R7, R7, UR10, 0x2 ;  /* 0x0000000a07077c11 */ /* 0x000fe4000f8e10ff */
[----:B-1----:R-:W-:-:S03]  /*3bf0*/  LEA R10, R8, UR10, 0x2 ;  /* 0x0000000a080a7c11 */ /* 0x002fc6000f8e10ff */
[----:B------:R-:W-:Y:S04]  /*3c00*/  LDS R8, [R7] ;  /* 0x0000000007087984 */ /* 0x000fe80000000800 */
        /* <DEDUP_REMOVED lines=14> */
[----:B------:R4:W-:Y:S02]  /*3cf0*/  STS [R4], R9 ;  /* 0x0000000904007388 */ /* 0x0009e40000000800 */
.L_x_59:
[----:B------:R-:W-:Y:S05]  /*3d00*/  @!P1 BRA `(.L_x_56) ;  /* 0x00000000006c9947 */ /* 0x000fea0003800000 */
[C---:B------:R-:W-:Y:S02]  /*3d10*/  LOP3.LUT R7, R0.reuse, 0x3, RZ, 0xc0, !PT ;  /* 0x0000000300077812 */ /* 0x040fe400078ec0ff */
[----:B------:R-:W-:Y:S02]  /*3d20*/  LOP3.LUT R8, R0, 0x1, RZ, 0xc0, !PT ;  /* 0x0000000100087812 */ /* 0x000fe400078ec0ff */
[----:B------:R-:W-:Y:S02]  /*3d30*/  ISETP.NE.AND P0, PT, R7, 0x1, PT ;  /* 0x000000010700780c */ /* 0x000fe40003f05270 */
[----:B------:R-:W-:-:S11]  /*3d40*/  ISETP.NE.U32.AND P1, PT, R8, 0x1, PT ;  /* 0x000000010800780c */ /* 0x000fd60003f25070 */
[----:B------:R-:W-:Y:S05]  /*3d50*/  @!P0 BRA `(.L_x_60) ;  /* 0x0000000000348947 */ /* 0x000fea0003800000 */
[----:B------:R-:W-:Y:S01]  /*3d60*/  IMAD.IADD R7, R6, 0x1, R5 ;  /* 0x0000000106077824 */ /* 0x000fe200078e0205 */
[----:B------:R-:W-:Y:S01]  /*3d70*/  IADD3 R8, PT, PT, R18, R5, RZ ;  /* 0x0000000512087210 */ /* 0x000fe20007ffe0ff */
[----:B------:R-:W-:-:S03]  /*3d80*/  VIADD R5, R5, 0x2 ;  /* 0x0000000205057836 */ /* 0x000fc60000000000 */
[----:B-1----:R-:W-:Y:S02]  /*3d90*/  LEA R10, R7, UR10, 0x2 ;  /* 0x0000000a070a7c11 */ /* 0x002fe4000f8e10ff */
[----:B------:R-:W-:-:S03]  /*3da0*/  LEA R11, R8, UR10, 0x2 ;  /* 0x0000000a080b7c11 */ /* 0x000fc6000f8e10ff */
[----:B------:R-:W-:Y:S04]  /*3db0*/  LDS R8, [R10] ;  /* 0x000000000a087984 */ /* 0x000fe80000000800 */
[----:B------:R-:W2:Y:S02]  /*3dc0*/  LDS R7, [R11] ;  /* 0x000000000b077984 */ /* 0x000ea40000000800 */
[----:B--2---:R-:W-:-:S05]  /*3dd0*/  FFMA R7, -R8, R7, R9 ;  /* 0x0000000708077223 */ /* 0x004fca0000000109 */
[----:B------:R-:W-:Y:S04]  /*3de0*/  STS [R4], R7 ;  /* 0x0000000704007388 */ /* 0x000fe80000000800 */
[----:B------:R-:W-:Y:S04]  /*3df0*/  LDS R8, [R10+0x4] ;  /* 0x000004000a087984 */ /* 0x000fe80000000800 */
[----:B---34-:R-:W1:Y:S02]  /*3e00*/  LDS R9, [R11+0x4] ;  /* 0x000004000b097984 */ /* 0x018e640000000800 */
[----:B-1----:R-:W-:-:S05]  /*3e10*/  FFMA R9, -R8, R9, R7 ;  /* 0x0000000908097223 */ /* 0x002fca0000000107 */
[----:B------:R1:W-:Y:S02]  /*3e20*/  STS [R4], R9 ;  /* 0x0000000904007388 */ /* 0x0003e40000000800 */
.L_x_60:
[----:B------:R-:W-:Y:S05]  /*3e30*/  @P1 BRA `(.L_x_56) ;  /* 0x0000000000201947 */ /* 0x000fea0003800000 */
[----:B------:R-:W-:Y:S01]  /*3e40*/  IADD3 R6, PT, PT, R6, R5, RZ ;  /* 0x0000000506067210 */ /* 0x000fe20007ffe0ff */
[----:B------:R-:W-:-:S03]  /*3e50*/  IMAD.IADD R5, R18, 0x1, R5 ;  /* 0x0000000112057824 */ /* 0x000fc600078e0205 */
[----:B------:R-:W-:Y:S02]  /*3e60*/  LEA R6, R6, UR10, 0x2 ;  /* 0x0000000a06067c11 */ /* 0x000fe4000f8e10ff */
[----:B------:R-:W-:-:S04]  /*3e70*/  LEA R5, R5, UR10, 0x2 ;  /* 0x0000000a05057c11 */ /* 0x000fc8000f8e10ff */
[----:B------:R-:W-:Y:S04]  /*3e80*/  LDS R6, [R6] ;  /* 0x0000000006067984 */ /* 0x000fe80000000800 */
[----:B------:R-:W1:Y:S02]  /*3e90*/  LDS R5, [R5] ;  /* 0x0000000005057984 */ /* 0x000e640000000800 */
[----:B-1234-:R-:W-:-:S05]  /*3ea0*/  FFMA R9, -R6, R5, R9 ;  /* 0x0000000506097223 */ /* 0x01efca0000000109 */
[----:B------:R1:W-:Y:S02]  /*3eb0*/  STS [R4], R9 ;  /* 0x0000000904007388 */ /* 0x0003e40000000800 */
.L_x_56:
[----:B------:R-:W5:Y:S01]  /*3ec0*/  LDCU UR4, c[0x0][0x390] ;  /* 0x00007200ff0477ac */ /* 0x000f620008000800 */
[----:B------:R-:W-:Y:S01]  /*3ed0*/  IADD3 R3, PT, PT, R3, 0x1, RZ ;  /* 0x0000000103037810 */ /* 0x000fe20007ffe0ff */
[----:B------:R-:W-:Y:S01]  /*3ee0*/  VIADD R2, R2, 0x1 ;  /* 0x0000000102027836 */ /* 0x000fe20000000000 */
[----:B------:R-:W-:Y:S02]  /*3ef0*/  IADD3 R0, PT, PT, R0, 0x1, RZ ;  /* 0x0000000100007810 */ /* 0x000fe40007ffe0ff */
[----:B-----5:R-:W-:-:S13]  /*3f00*/  ISETP.NE.AND P0, PT, R3, UR4, PT ;  /* 0x0000000403007c0c */ /* 0x020fda000bf05270 */
[----:B------:R-:W-:Y:S05]  /*3f10*/  @P0 BRA `(.L_x_61) ;  /* 0xfffffff8003c0947 */ /* 0x000fea000383ffff */
[----:B------:R-:W-:Y:S01]  /*3f20*/  PRMT R7, RZ, 0x7610, R7 ;  /* 0x00007610ff077816 */ /* 0x000fe20000000007 */
[----:B------:R-:W0:Y:S01]  /*3f30*/  LDCU UR6, c[0x0][0x390] ;  /* 0x00007200ff0677ac */ /* 0x000e220008000800 */
[----:B------:R-:W-:Y:S01]  /*3f40*/  PRMT R6, RZ, 0x7610, R6 ;  /* 0x00007610ff067816 */ /* 0x000fe20000000006 */
[----:B------:R-:W-:-:S06]  /*3f50*/  UMOV UR4, URZ ;  /* 0x000000ff00047c82 */ /* 0x000fcc0008000000 */
.L_x_69:
[----:B0-----:R-:W-:Y:S02]  /*3f60*/  UIADD3 UR5, UPT, UPT, UR6, -0x1, URZ ;  /* 0xffffffff06057890 */ /* 0x001fe4000fffe0ff */
[----:B------:R-:W-:Y:S01]  /*3f70*/  VIADD R2, R19, UR6 ;  /* 0x0000000613027c36 */ /* 0x000fe20008000000 */
[----:B------:R-:W-:Y:S01]  /*3f80*/  BSSY.RECONVERGENT B2, `(.L_x_62) ;  /* 0x0000017000027945 */ /* 0x000fe20003800200 */
[----:B-1234-:R-:W-:Y:S01]  /*3f90*/  VIADD R4, R18, UR6 ;  /* 0x0000000612047c36 */ /* 0x01efe20008000000 */
[----:B------:R-:W-:-:S04]  /*3fa0*/  UIMAD UR7, UR5, UR6, URZ ;  /* 0x00000006050772a4 */ /* 0x000fc8000f8e02ff */
[----:B------:R-:W-:Y:S02]  /*3fb0*/  LEA R4, R4, UR10, 0x2 ;  /* 0x0000000a04047c11 */ /* 0x000fe4000f8e10ff */
[----:B------:R-:W-:Y:S01]  /*3fc0*/  MOV R3, UR7 ;  /* 0x0000000700037c02 */ /* 0x000fe20008000f00 */
[----:B------:R-:W-:Y:S01]  /*3fd0*/  UMOV UR7, UR6 ;  /* 0x0000000600077c82 */ /* 0x000fe20008000000 */
[----:B------:R-:W-:Y:S02]  /*3fe0*/  UMOV UR6, UR5 ;  /* 0x0000000500067c82 */ /* 0x000fe40008000000 */
[----:B------:R-:W-:Y:S02]  /*3ff0*/  LEA.HI R0, R3, R2, RZ, 0x1f ;  /* 0x0000000203007211 */ /* 0x000fe400078ff8ff */
[----:B------:R-:W-:Y:S02]  /*4000*/  LDS R3, [R4+-0x4] ;  /* 0xfffffc0004037984 */ /* 0x000fe40000000800 */
[----:B------:R-:W-:-:S06]  /*4010*/  LEA R0, R0, UR10, 0x2 ;  /* 0x0000000a00007c11 */ /* 0x000fcc000f8e10ff */
[----:B------:R-:W2:Y:S02]  /*4020*/  LDS R0, [R0+-0x4] ;  /* 0xfffffc0000007984 */ /* 0x000ea40000000800 */
[----:B--2---:R-:W0:Y:S08]  /*4030*/  MUFU.RCP R5, R0 ;  /* 0x0000000000057308 */ /* 0x004e300000001000 */
[----:B------:R-:W1:Y:S01]  /*4040*/  FCHK P0, R3, R0 ;  /* 0x0000000003007302 */ /* 0x000e620000000000 */
[----:B0-----:R-:W-:-:S04]  /*4050*/  FFMA R8, -R0, R5, 1 ;  /* 0x3f80000000087423 */ /* 0x001fc80000000105 */
[----:B------:R-:W-:Y:S01]  /*4060*/  FFMA R8, R5, R8, R5 ;  /* 0x0000000805087223 */ /* 0x000fe20000000005 */
[----:B------:R-:W-:-:S03]  /*4070*/  LOP3.LUT R5, R6, 0x7, RZ, 0xc0, !PT ;  /* 0x0000000706057812 */ /* 0x000fc600078ec0ff */
[----:B------:R-:W-:-:S04]  /*4080*/  FFMA R9, R3, R8, RZ ;  /* 0x0000000803097223 */ /* 0x000fc800000000ff */
[----:B------:R-:W-:-:S04]  /*4090*/  FFMA R10, -R0, R9, R3 ;  /* 0x00000009000a7223 */ /* 0x000fc80000000103 */
[----:B------:R-:W-:Y:S01]  /*40a0*/  FFMA R9, R8, R10, R9 ;  /* 0x0000000a08097223 */ /* 0x000fe20000000009 */
[----:B-1----:R-:W-:Y:S06]  /*40b0*/  @!P0 BRA `(.L_x_63) ;  /* 0x00000000000c8947 */ /* 0x002fec0003800000 */
[----:B------:R-:W-:-:S07]  /*40c0*/  MOV R22, 0x40e0 ;  /* 0x000040e000167802 */ /* 0x000fce0000000f00 */
[----:B------:R-:W-:Y:S05]  /*40d0*/  CALL.REL.NOINC `($__internal_0_$__cuda_sm3x_div_rn_noftz_f32_slowpath) ;  /* 0x0000000c00a07944 */ /* 0x000fea0003c00000 */
[----:B------:R-:W-:-:S07]  /*40e0*/  MOV R9, R0 ;  /* 0x0000000000097202 */ /* 0x000fce0000000f00 */
.L_x_63:
[----:B------:R-:W-:Y:S05]  /*40f0*/  BSYNC.RECONVERGENT B2 ;  /* 0x0000000000027941 */ /* 0x000fea0003800200 */
.L_x_62:
[----:B------:R-:W0:Y:S01]  /*4100*/  LDC R0, c[0x0][0x390] ;  /* 0x0000e400ff007b82 */ /* 0x000e220000000800 */
[----:B------:R1:W-:Y:S01]  /*4110*/  STS [R4+-0x4], R9 ;  /* 0xfffffc0904007388 */ /* 0x0003e20000000800 */
[----:B0-----:R-:W-:-:S13]  /*4120*/  ISETP.LE.AND P0, PT, R0, UR7, PT ;  /* 0x0000000700007c0c */ /* 0x001fda000bf03270 */
[----:B-1----:R-:W-:Y:S05]  /*4130*/  @P0 BRA `(.L_x_64) ;  /* 0x0000000800340947 */ /* 0x002fea0003800000 */
[----:B------:R-:W-:Y:S01]  /*4140*/  UIADD3 UR5, UPT, UPT, UR4, -0x1, URZ ;  /* 0xffffffff04057890 */ /* 0x000fe2000fffe0ff */
[----:B------:R-:W-:Y:S01]  /*4150*/  IMAD.U32 R3, RZ, RZ, UR7 ;  /* 0x00000007ff037e24 */ /* 0x000fe2000f8e00ff */
[----:B------:R-:W-:Y:S02]  /*4160*/  ULOP3.LUT UP0, URZ, UR4, 0x7, URZ, 0xc0, !UPT ;  /* 0x0000000704ff7892 */ /* 0x000fe4000f80c0ff */
[----:B------:R-:W-:-:S09]  /*4170*/  UISETP.GE.U32.AND UP1, UPT, UR5, 0x7, UPT ;  /* 0x000000070500788c */ /* 0x000fd2000bf26070 */
[----:B------:R-:W-:Y:S05]  /*4180*/  BRA.U !UP1, `(.L_x_65) ;  /* 0x0000000509087547 */ /* 0x000fea000b800000 */
[----:B------:R-:W-:Y:S01]  /*4190*/  MOV R3, UR7 ;  /* 0x0000000700037c02 */ /* 0x000fe20008000f00 */
[----:B------:R-:W-:Y:S01]  /*41a0*/  ULOP3.LUT UR11, UR4, 0xfffffff8, URZ, 0xc0, !UPT ;  /* 0xfffffff8040b7892 */ /* 0x000fe2000f8ec0ff */
[----:B------:R-:W-:-:S11]  /*41b0*/  UMOV UR5, URZ ;  /* 0x000000ff00057c82 */ /* 0x000fd60008000000 */
.L_x_66:
[C---:B------:R-:W-:Y:S01]  /*41c0*/  IMAD R8, R3.reuse, R3, R3 ;  /* 0x0000000303087224 */ /* 0x040fe200078e0203 */
[----:B------:R-:W-:Y:S01]  /*41d0*/  UIADD3 UR5, UPT, UPT, UR5, 0x8, URZ ;  /* 0x0000000805057890 */ /* 0x000fe2000fffe0ff */
[----:B------:R-:W-:-:S03]  /*41e0*/  VIADD R14, R3, 0x3 ;  /* 0x00000003030e7836 */ /* 0x000fc60000000000 */
[----:B------:R-:W-:Y:S01]  /*41f0*/  SHF.R.U32.HI R10, RZ, 0x1, R8 ;  /* 0x00000001ff0a7819 */ /* 0x000fe20000011608 */
[--C-:B------:R-:W-:Y:S01]  /*4200*/  IMAD.IADD R8, R18, 0x1, R3.reuse ;  /* 0x0000000112087824 */ /* 0x100fe200078e0203 */
[----:B------:R-:W-:Y:S02]  /*4210*/  UISETP.NE.AND UP1, UPT, UR5, UR11, UPT ;  /* 0x0000000b0500728c */ /* 0x000fe4000bf25270 */
[----:B------:R-:W-:Y:S02]  /*4220*/  IADD3 R11, PT, PT, R2, R10, RZ ;  /* 0x0000000a020b7210 */ /* 0x000fe40007ffe0ff */
[----:B------:R-:W-:Y:S02]  /*4230*/  LEA R8, R8, UR10, 0x2 ;  /* 0x0000000a08087c11 */ /* 0x000fe4000f8e10ff */
[----:B------:R-:W-:Y:S01]  /*4240*/  LEA R12, R11, UR10, 0x2 ;  /* 0x0000000a0b0c7c11 */ /* 0x000fe2000f8e10ff */
[----:B------:R-:W-:Y:S02]  /*4250*/  IMAD.IADD R11, R10, 0x1, R3 ;  /* 0x000000010a0b7824 */ /* 0x000fe400078e0203 */
[----:B------:R-:W-:Y:S03]  /*4260*/  LDS R13, [R8] ;  /* 0x00000000080d7984 */ /* 0x000fe60000000800 */
[----:B------:R-:W-:Y:S01]  /*4270*/  IADD3 R10, PT, PT, R2, R11, RZ ;  /* 0x0000000b020a7210 */ /* 0x000fe20007ffe0ff */
[----:B0-----:R-:W0:Y:S01]  /*4280*/  LDS R12, [R12+-0x4] ;  /* 0xfffffc000c0c7984 */ /* 0x001e220000000800 */
[----:B------:R-:W-:-:S02]  /*4290*/  IADD3 R11, PT, PT, R11, R14, RZ ;  /* 0x0000000e0b0b7210 */ /* 0x000fc40007ffe0ff */
[----:B------:R-:W-:Y:S02]  /*42a0*/  LEA R10, R10, UR10, 0x2 ;  /* 0x0000000a0a0a7c11 */ /* 0x000fe4000f8e10ff */
[----:B------:R-:W-:Y:S01]  /*42b0*/  IADD3 R14, PT, PT, R14, R11, RZ ;  /* 0x0000000b0e0e7210 */ /* 0x000fe20007ffe0ff */
[----:B------:R-:W-:-:S05]  /*42c0*/  IMAD.IADD R15, R2, 0x1, R11 ;  /* 0x00000001020f7824 */ /* 0x000fca00078e020b */
[----:B------:R-:W-:Y:S01]  /*42d0*/  LEA R15, R15, UR10, 0x2 ;  /* 0x0000000a0f0f7c11 */ /* 0x000fe2000f8e10ff */
[----:B0-----:R-:W-:-:S05]  /*42e0*/  FFMA R13, -R12, R13, R9 ;  /* 0x0000000d0c0d7223 */ /* 0x001fca0000000109 */
[----:B------:R-:W-:Y:S04]  /*42f0*/  STS [R4+-0x4], R13 ;  /* 0xfffffc0d04007388 */ /* 0x000fe80000000800 */
[----:B------:R-:W-:Y:S04]  /*4300*/  LDS R10, [R10] ;  /* 0x000000000a0a7984 */ /* 0x000fe80000000800 */
[----:B------:R-:W0:Y:S02]  /*4310*/  LDS R9, [R8+0x4] ;  /* 0x0000040008097984 */ /* 0x000e240000000800 */
[----:B0-----:R-:W-:Y:S01]  /*4320*/  FFMA R9, -R10, R9, R13 ;  /* 0x000000090a097223 */ /* 0x001fe2000000010d */
[--C-:B------:R-:W-:Y:S01]  /*4330*/  IMAD.IADD R10, R2, 0x1, R14.reuse ;  /* 0x00000001020a7824 */ /* 0x100fe200078e020e */
[----:B------:R-:W-:-:S03]  /*4340*/  IADD3 R14, PT, PT, R3, 0x4, R14 ;  /* 0x00000004030e7810 */ /* 0x000fc60007ffe00e */
[----:B------:R-:W-:Y:S01]  /*4350*/  STS [R4+-0x4], R9 ;  /* 0xfffffc0904007388 */ /* 0x000fe20000000800 */
[----:B------:R-:W-:Y:S02]  /*4360*/  LEA R10, R10, UR10, 0x2 ;  /* 0x0000000a0a0a7c11 */ /* 0x000fe4000f8e10ff */
[----:B------:R-:W-:Y:S01]  /*4370*/  IADD3 R13, PT, PT, R2, R14, RZ ;  /* 0x0000000e020d7210 */ /* 0x000fe20007ffe0ff */
[----:B------:R-:W-:Y:S01]  /*4380*/  LDS R12, [R15+-0x4] ;  /* 0xfffffc000f0c7984 */ /* 0x000fe20000000800 */
[----:B------:R-:W-:Y:S02]  /*4390*/  IADD3 R14, PT, PT, R3, 0x5, R14 ;  /* 0x00000005030e7810 */ /* 0x000fe40007ffe00e */
[----:B------:R-:W-:Y:S01]  /*43a0*/  LEA R13, R13, UR10, 0x2 ;  /* 0x0000000a0d0d7c11 */ /* 0x000fe2000f8e10ff */
[----:B------:R-:W0:Y:S01]  /*43b0*/  LDS R16, [R8+0x8] ;  /* 0x0000080008107984 */ /* 0x000e220000000800 */
[----:B------:R-:W-:Y:S01]  /*43c0*/  IADD3 R17, PT, PT, R3, 0x6, R14 ;  /* 0x0000000603117810 */ /* 0x000fe20007ffe00e */
[----:B0-----:R-:W-:-:S05]  /*43d0*/  FFMA R11, -R12, R16, R9 ;  /* 0x000000100c0b7223 */ /* 0x001fca0000000109 */
[----:B------:R-:W-:Y:S04]  /*43e0*/  STS [R4+-0x4], R11 ;  /* 0xfffffc0b04007388 */ /* 0x000fe80000000800 */
[----:B------:R-:W-:Y:S04]  /*43f0*/  LDS R10, [R10+-0x4] ;  /* 0xfffffc000a0a7984 */ /* 0x000fe80000000800 */
[----:B------:R-:W0:Y:S02]  /*4400*/  LDS R12, [R8+0xc] ;  /* 0x00000c00080c7984 */ /* 0x000e240000000800 */
[----:B0-----:R-:W-:Y:S01]  /*4410*/  FFMA R9, -R10, R12, R11 ;  /* 0x0000000c0a097223 */ /* 0x001fe2000000010b */
[----:B------:R-:W-:-:S04]  /*4420*/  IMAD.IADD R11, R2, 0x1, R14 ;  /* 0x00000001020b7824 */ /* 0x000fc800078e020e */
[----:B------:R-:W-:Y:S01]  /*4430*/  STS [R4+-0x4], R9 ;  /* 0xfffffc0904007388 */ /* 0x000fe20000000800 */
[----:B------:R-:W-:-:S03]  /*4440*/  LEA R11, R11, UR10, 0x2 ;  /* 0x0000000a0b0b7c11 */ /* 0x000fc6000f8e10ff */
[----:B------:R-:W-:Y:S04]  /*4450*/  LDS R12, [R13+-0x4] ;  /* 0xfffffc000d0c7984 */ /* 0x000fe80000000800 */
[----:B------:R-:W0:Y:S02]  /*4460*/  LDS R15, [R8+0x10] ;  /* 0x00001000080f7984 */ /* 0x000e240000000800 */
[----:B0-----:R-:W-:Y:S01]  /*4470*/  FFMA R15, -R12, R15, R9 ;  /* 0x0000000f0c0f7223 */ /* 0x001fe20000000109 */
[C---:B------:R-:W-:Y:S02]  /*4480*/  IADD3 R9, PT, PT, R2.reuse, R17, RZ ;  /* 0x0000001102097210 */ /* 0x040fe40007ffe0ff */
[----:B------:R-:W-:Y:S01]  /*4490*/  IADD3 R17, PT, PT, R2, R3, R17 ;  /* 0x0000000302117210 */ /* 0x000fe20007ffe011 */
[----:B------:R-:W-:Y:S01]  /*44a0*/  VIADD R3, R3, 0x8 ;  /* 0x0000000803037836 */ /* 0x000fe20000000000 */
[----:B------:R-:W-:Y:S02]  /*44b0*/  STS [R4+-0x4], R15 ;  /* 0xfffffc0f04007388 */ /* 0x000fe40000000800 */
[----:B------:R-:W-:-:S02]  /*44c0*/  LEA R17, R17, UR10, 0x2 ;  /* 0x0000000a11117c11 */ /* 0x000fc4000f8e10ff */
[----:B------:R-:W-:Y:S04]  /*44d0*/  LDS R10, [R11+-0x4] ;  /* 0xfffffc000b0a7984 */ /* 0x000fe80000000800 */
[----:B------:R-:W0:Y:S02]  /*44e0*/  LDS R12, [R8+0x14] ;  /* 0x00001400080c7984 */ /* 0x000e240000000800 */
[----:B0-----:R-:W-:Y:S01]  /*44f0*/  FFMA R13, -R10, R12, R15 ;  /* 0x0000000c0a0d7223 */ /* 0x001fe2000000010f */
[----:B------:R-:W-:-:S04]  /*4500*/  LEA R10, R9, UR10, 0x2 ;  /* 0x0000000a090a7c11 */ /* 0x000fc8000f8e10ff */
[----:B------:R-:W-:Y:S04]  /*4510*/  STS [R4+-0x4], R13 ;  /* 0xfffffc0d04007388 */ /* 0x000fe80000000800 */
[----:B------:R-:W-:Y:S04]  /*4520*/  LDS R10, [R10+-0x4] ;  /* 0xfffffc000a0a7984 */ /* 0x000fe80000000800 */
[----:B------:R-:W0:Y:S02]  /*4530*/  LDS R9, [R8+0x18] ;  /* 0x0000180008097984 */ /* 0x000e240000000800 */
[----:B0-----:R-:W-:-:S05]  /*4540*/  FFMA R15, -R10, R9, R13 ;  /* 0x000000090a0f7223 */ /* 0x001fca000000010d */
[----:B------:R-:W-:Y:S04]  /*4550*/  STS [R4+-0x4], R15 ;  /* 0xfffffc0f04007388 */ /* 0x000fe80000000800 */
[----:B------:R-:W-:Y:S04]  /*4560*/  LDS R12, [R17+0x18] ;  /* 0x00001800110c7984 */ /* 0x000fe80000000800 */
[----:B------:R-:W0:Y:S02]  /*4570*/  LDS R9, [R8+0x1c] ;  /* 0x00001c0008097984 */ /* 0x000e240000000800 */
[----:B0-----:R-:W-:-:S05]  /*4580*/  FFMA R9, -R12, R9, R15 ;  /* 0x000000090c097223 */ /* 0x001fca000000010f */
[----:B------:R0:W-:Y:S01]  /*4590*/  STS [R4+-0x4], R9 ;  /* 0xfffffc0904007388 */ /* 0x0001e20000000800 */
[----:B------:R-:W-:Y:S05]  /*45a0*/  BRA.U UP1, `(.L_x_66) ;  /* 0xfffffffd01047547 */ /* 0x000fea000b83ffff */
.L_x_65:
[----:B------:R-:W-:Y:S05]  /*45b0*/  BRA.U !UP0, `(.L_x_64) ;  /* 0x0000000508147547 */ /* 0x000fea000b800000 */
[C---:B------:R-:W-:Y:S02]  /*45c0*/  IADD3 R8, PT, PT, R5.reuse, -0x1, RZ ;  /* 0xffffffff05087810 */ /* 0x040fe40007ffe0ff */
[----:B------:R-:W-:Y:S02]  /*45d0*/  LOP3.LUT P1, RZ, R5, 0x3, RZ, 0xc0, !PT ;  /* 0x0000000305ff7812 */ /* 0x000fe4000782c0ff */
[----:B------:R-:W-:-:S13]  /*45e0*/  ISETP.GE.U32.AND P0, PT, R8, 0x3, PT ;  /* 0x000000030800780c */ /* 0x000fda0003f06070 */
[----:B------:R-:W-:Y:S05]  /*45f0*/  @!P0 BRA `(.L_x_67) ;  /* 0x0000000000808947 */ /* 0x000fea0003800000 */
[C---:B------:R-:W-:Y:S02]  /*4600*/  IMAD R5, R3.reuse, R3, R3 ;  /* 0x0000000303057224 */ /* 0x040fe400078e0203 */
[----:B------:R-:W-:-:S03]  /*4610*/  VIADD R13, R3, 0x3 ;  /* 0x00000003030d7836 */ /* 0x000fc60000000000 */
[----:B------:R-:W-:Y:S01]  /*4620*/  SHF.R.U32.HI R8, RZ, 0x1, R5 ;  /* 0x00000001ff087819 */ /* 0x000fe20000011605 */
[----:B------:R-:W-:-:S03]  /*4630*/  IMAD.IADD R5, R18, 0x1, R3 ;  /* 0x0000000112057824 */ /* 0x000fc600078e0203 */
[----:B------:R-:W-:Y:S01]  /*4640*/  IADD3 R10, PT, PT, R2, R8, RZ ;  /* 0x00000008020a7210 */ /* 0x000fe20007ffe0ff */
[----:B------:R-:W-:Y:S01]  /*4650*/  IMAD.IADD R11, R3, 0x1, R8 ;  /* 0x00000001030b7824 */ /* 0x000fe200078e0208 */
[----:B------:R-:W-:Y:S02]  /*4660*/  LEA R5, R5, UR10, 0x2 ;  /* 0x0000000a05057c11 */ /* 0x000fe4000f8e10ff */
[----:B------:R-:W-:Y:S02]  /*4670*/  LEA R10, R10, UR10, 0x2 ;  /* 0x0000000a0a0a7c11 */ /* 0x000fe4000f8e10ff */
[----:B------:R-:W-:Y:S01]  /*4680*/  IADD3 R8, PT, PT, R2, R11, RZ ;  /* 0x0000000b02087210 */ /* 0x000fe20007ffe0ff */
[----:B------:R-:W-:Y:S01]  /*4690*/  LDS R12, [R5] ;  /* 0x00000000050c7984 */ /* 0x000fe20000000800 */
[----:B------:R-:W-:Y:S02]  /*46a0*/  IADD3 R15, PT, PT, R11, R13, RZ ;  /* 0x0000000d0b0f7210 */ /* 0x000fe40007ffe0ff */
[----:B------:R-:W-:Y:S01]  /*46b0*/  LEA R8, R8, UR10, 0x2 ;  /* 0x0000000a08087c11 */ /* 0x000fe2000f8e10ff */
[----:B------:R-:W0:Y:S01]  /*46c0*/  LDS R10, [R10+-0x4] ;  /* 0xfffffc000a0a7984 */ /* 0x000e220000000800 */
[----:B------:R-:W-:Y:S01]  /*46d0*/  IADD3 R3, PT, PT, R3, 0x4, RZ ;  /* 0x0000000403037810 */ /* 0x000fe20007ffe0ff */
[C---:B------:R-:W-:Y:S01]  /*46e0*/  IMAD.IADD R14, R2.reuse, 0x1, R15 ;  /* 0x00000001020e7824 */ /* 0x040fe200078e020f */
[----:B------:R-:W-:-:S04]  /*46f0*/  IADD3 R15, PT, PT, R2, R15, R13 ;  /* 0x0000000f020f7210 */ /* 0x000fc80007ffe00d */
[----:B------:R-:W-:Y:S02]  /*4700*/  LEA R14, R14, UR10, 0x2 ;  /* 0x0000000a0e0e7c11 */ /* 0x000fe4000f8e10ff */
[----:B------:R-:W-:Y:S01]  /*4710*/  LEA R15, R15, UR10, 0x2 ;  /* 0x0000000a0f0f7c11 */ /* 0x000fe2000f8e10ff */
[----:B0-----:R-:W-:-:S05]  /*4720*/  FFMA R9, -R10, R12, R9 ;  /* 0x0000000c0a097223 */ /* 0x001fca0000000109 */
[----:B------:R-:W-:Y:S04]  /*4730*/  STS [R4+-0x4], R9 ;  /* 0xfffffc0904007388 */ /* 0x000fe80000000800 */
[----:B------:R-:W-:Y:S04]  /*4740*/  LDS R8, [R8] ;  /* 0x0000000008087984 */ /* 0x000fe80000000800 */
[----:B------:R-:W0:Y:S02]  /*4750*/  LDS R12, [R5+0x4] ;  /* 0x00000400050c7984 */ /* 0x000e240000000800 */
[----:B0-----:R-:W-:-:S05]  /*4760*/  FFMA R11, -R8, R12, R9 ;  /* 0x0000000c080b7223 */ /* 0x001fca0000000109 */
[----:B------:R-:W-:Y:S04]  /*4770*/  STS [R4+-0x4], R11 ;  /* 0xfffffc0b04007388 */ /* 0x000fe80000000800 */
[----:B------:R-:W-:Y:S04]  /*4780*/  LDS R14, [R14+-0x4] ;  /* 0xfffffc000e0e7984 */ /* 0x000fe80000000800 */
[----:B------:R-:W0:Y:S02]  /*4790*/  LDS R10, [R5+0x8] ;  /* 0x00000800050a7984 */ /* 0x000e240000000800 */
[----:B0-----:R-:W-:-:S05]  /*47a0*/  FFMA R13, -R14, R10, R11 ;  /* 0x0000000a0e0d7223 */ /* 0x001fca000000010b */
[----:B------:R-:W-:Y:S04]  /*47b0*/  STS [R4+-0x4], R13 ;  /* 0xfffffc0d04007388 */ /* 0x000fe80000000800 */
[----:B------:R-:W-:Y:S04]  /*47c0*/  LDS R8, [R15+-0x4] ;  /* 0xfffffc000f087984 */ /* 0x000fe80000000800 */
[----:B------:R-:W0:Y:S02]  /*47d0*/  LDS R9, [R5+0xc] ;  /* 0x00000c0005097984 */ /* 0x000e240000000800 */
[----:B0-----:R-:W-:-:S05]  /*47e0*/  FFMA R9, -R8, R9, R13 ;  /* 0x0000000908097223 */ /* 0x001fca000000010d */
[----:B------:R1:W-:Y:S02]  /*47f0*/  STS [R4+-0x4], R9 ;  /* 0xfffffc0904007388 */ /* 0x0003e40000000800 */
.L_x_67:
[----:B------:R-:W-:Y:S05]  /*4800*/  @!P1 BRA `(.L_x_64) ;  /* 0x0000000000809947 */ /* 0x000fea0003800000 */
[C---:B------:R-:W-:Y:S02]  /*4810*/  LOP3.LUT R5, R7.reuse, 0x3, RZ, 0xc0, !PT ;  /* 0x0000000307057812 */ /* 0x040fe400078ec0ff */
[----:B------:R-:W-:Y:S02]  /*4820*/  LOP3.LUT R8, R7, 0x1, RZ, 0xc0, !PT ;  /* 0x0000000107087812 */ /* 0x000fe400078ec0ff */
[----:B------:R-:W-:Y:S02]  /*4830*/  ISETP.NE.AND P0, PT, R5, 0x1, PT ;  /* 0x000000010500780c */ /* 0x000fe40003f05270 */
[----:B------:R-:W-:-:S11]  /*4840*/  ISETP.NE.U32.AND P1, PT, R8, 0x1, PT ;  /* 0x000000010800780c */ /* 0x000fd60003f25070 */
[----:B------:R-:W-:Y:S05]  /*4850*/  @!P0 BRA `(.L_x_68) ;  /* 0x0000000000448947 */ /* 0x000fea0003800000 */
[--C-:B------:R-:W-:Y:S02]  /*4860*/  IMAD R5, R3, R3, R3.reuse ;  /* 0x0000000303057224 */ /* 0x100fe400078e0203 */
[----:B------:R-:W-:-:S03]  /*4870*/  IMAD.IADD R8, R18, 0x1, R3 ;  /* 0x0000000112087824 */ /* 0x000fc600078e0203 */
[----:B------:R-:W-:Y:S02]  /*4880*/  SHF.R.U32.HI R11, RZ, 0x1, R5 ;  /* 0x00000001ff0b7819 */ /* 0x000fe40000011605 */
[----:B------:R-:W-:Y:S02]  /*4890*/  LEA R12, R8, UR10, 0x2 ;  /* 0x0000000a080c7c11 */ /* 0x000fe4000f8e10ff */
[C---:B------:R-:W-:Y:S02]  /*48a0*/  IADD3 R5, PT, PT, R2.reuse, R11, RZ ;  /* 0x0000000b02057210 */ /* 0x040fe40007ffe0ff */
[----:B------:R-:W-:Y:S01]  /*48b0*/  IADD3 R10, PT, PT, R2, R3, R11 ;  /* 0x00000003020a7210 */ /* 0x000fe20007ffe00b */
[----:B------:R-:W-:Y:S01]  /*48c0*/  VIADD R3, R3, 0x2 ;  /* 0x0000000203037836 */ /* 0x000fe20000000000 */
[----:B------:R-:W-:Y:S02]  /*48d0*/  LEA R8, R5, UR10, 0x2 ;  /* 0x0000000a05087c11 */ /* 0x000fe4000f8e10ff */
[----:B------:R-:W-:Y:S01]  /*48e0*/  LDS R5, [R12] ;  /* 0x000000000c057984 */ /* 0x000fe20000000800 */
[----:B------:R-:W-:-:S03]  /*48f0*/  LEA R10, R10, UR10, 0x2 ;  /* 0x0000000a0a0a7c11 */ /* 0x000fc6000f8e10ff */
[----:B------:R-:W2:Y:S02]  /*4900*/  LDS R8, [R8+-0x4] ;  /* 0xfffffc0008087984 */ /* 0x000ea40000000800 */
[----:B--2---:R-:W-:-:S05]  /*4910*/  FFMA R5, -R8, R5, R9 ;  /* 0x0000000508057223 */ /* 0x004fca0000000109 */
[----:B------:R-:W-:Y:S04]  /*4920*/  STS [R4+-0x4], R5 ;  /* 0xfffffc0504007388 */ /* 0x000fe80000000800 */
[----:B------:R-:W-:Y:S04]  /*4930*/  LDS R10, [R10] ;  /* 0x000000000a0a7984 */ /* 0x000fe80000000800 */
[----:B01----:R-:W0:Y:S02]  /*4940*/  LDS R9, [R12+0x4] ;  /* 0x000004000c097984 */ /* 0x003e240000000800 */
[----:B0-----:R-:W-:-:S05]  /*4950*/  FFMA R9, -R10, R9, R5 ;  /* 0x000000090a097223 */ /* 0x001fca0000000105 */
[----:B------:R2:W-:Y:S02]  /*4960*/  STS [R4+-0x4], R9 ;  /* 0xfffffc0904007388 */ /* 0x0005e40000000800 */
.L_x_68:
[----:B------:R-:W-:Y:S05]  /*4970*/  @P1 BRA `(.L_x_64) ;  /* 0x0000000000241947 */ /* 0x000fea0003800000 */
[-C--:B------:R-:W-:Y:S01]  /*4980*/  IMAD R5, R3, R3.reuse, R3 ;  /* 0x0000000303057224 */ /* 0x080fe200078e0203 */
[----:B------:R-:W-:-:S04]  /*4990*/  IADD3 R3, PT, PT, R18, R3, RZ ;  /* 0x0000000312037210 */ /* 0x000fc80007ffe0ff */
[----:B------:R-:W-:Y:S02]  /*49a0*/  LEA.HI R5, R5, R2, RZ, 0x1f ;  /* 0x0000000205057211 */ /* 0x000fe400078ff8ff */
[----:B------:R-:W-:Y:S02]  /*49b0*/  LEA R3, R3, UR10, 0x2 ;  /* 0x0000000a03037c11 */ /* 0x000fe4000f8e10ff */
[----:B------:R-:W-:-:S04]  /*49c0*/  LEA R5, R5, UR10, 0x2 ;  /* 0x0000000a05057c11 */ /* 0x000fc8000f8e10ff */
[----:B------:R-:W-:Y:S04]  /*49d0*/  LDS R3, [R3] ;  /* 0x0000000003037984 */ /* 0x000fe80000000800 */
[----:B------:R-:W0:Y:S02]  /*49e0*/  LDS R2, [R5+-0x4] ;  /* 0xfffffc0005027984 */ /* 0x000e240000000800 */
[----:B012---:R-:W-:-:S05]  /*49f0*/  FFMA R9, -R2, R3, R9 ;  /* 0x0000000302097223 */ /* 0x007fca0000000109 */
[----:B------:R3:W-:Y:S02]  /*4a00*/  STS [R4+-0x4], R9 ;  /* 0xfffffc0904007388 */ /* 0x0007e40000000800 */
.L_x_64:
[----:B------:R-:W-:Y:S01]  /*4a10*/  UISETP.GT.U32.AND UP0, UPT, UR7, 0x1, UPT ;  /* 0x000000010700788c */ /* 0x000fe2000bf04070 */
[----:B------:R-:W-:Y:S01]  /*4a20*/  VIADD R6, R6, 0x1 ;  /* 0x0000000106067836 */ /* 0x000fe20000000000 */
[----:B------:R-:W-:Y:S01]  /*4a30*/  IADD3 R7, PT, PT, R7, 0x1, RZ ;  /* 0x0000000107077810 */ /* 0x000fe20007ffe0ff */
[----:B------:R-:W-:-:S06]  /*4a40*/  UIADD3 UR4, UPT, UPT, UR4, 0x1, URZ ;  /* 0x0000000104047890 */ /* 0x000fcc000fffe0ff */
[----:B------:R-:W-:Y:S06]  /*4a50*/  BRA.U UP0, `(.L_x_69) ;  /* 0xfffffff500407547 */ /* 0x000fec000b83ffff */
[C---:B------:R-:W-:Y:S01]  /*4a60*/  ISETP.GE.U32.AND P0, PT, R0.reuse, 0x8, PT ;  /* 0x000000080000780c */ /* 0x040fe20003f06070 */
[----:B------:R-:W-:Y:S01]  /*4a70*/  IMAD.MOV.U32 R5, RZ, RZ, RZ ;  /* 0x000000ffff057224 */ /* 0x000fe200078e00ff */
[----:B------:R-:W-:-:S04]  /*4a80*/  LOP3.LUT R8, R0, 0x7, RZ, 0xc0, !PT ;  /* 0x0000000700087812 */ /* 0x000fc800078ec0ff */
[----:B------:R-:W-:-:S07]  /*4a90*/  ISETP.NE.AND P1, PT, R8, RZ, PT ;  /* 0x000000ff0800720c */ /* 0x000fce0003f25270 */
[----:B------:R-:W-:Y:S06]  /*4aa0*/  @!P0 BRA `(.L_x_70) ;  /* 0x0000000000808947 */ /* 0x000fec0003800000 */
[----:B------:R-:W4:Y:S01]  /*4ab0*/  LDCU.64 UR4, c[0x0][0x388] ;  /* 0x00007100ff0477ac */ /* 0x000f220008000a00 */
[----:B------:R-:W-:Y:S02]  /*4ac0*/  LEA R2, R18, UR10, 0x2 ;  /* 0x0000000a12027c11 */ /* 0x000fe4000f8e10ff */
[----:B------:R-:W-:Y:S02]  /*4ad0*/  LOP3.LUT R5, R0, 0x7ffffff8, RZ, 0xc0, !PT ;  /* 0x7ffffff800057812 */ /* 0x000fe400078ec0ff */
[----:B------:R-:W-:Y:S01]  /*4ae0*/  MOV R7, R20 ;  /* 0x0000001400077202 */ /* 0x000fe20000000f00 */
[----:B------:R-:W-:Y:S01]  /*4af0*/  VIADD R6, R2, 0x10 ;  /* 0x0000001002067836 */ /* 0x000fe20000000000 */
[----:B0123--:R-:W-:Y:S01]  /*4b00*/  IADD3 R4, PT, PT, -R5, RZ, RZ ;  /* 0x000000ff05047210 */ /* 0x00ffe20007ffe1ff */
[----:B----4-:R-:W-:-:S04]  /*4b10*/  UIADD3 UR4, UP0, UPT, UR4, 0x10, URZ ;  /* 0x0000001004047890 */ /* 0x010fc8000ff1e0ff */
[----:B------:R-:W-:-:S12]  /*4b20*/  UIADD3.X UR5, UPT, UPT, URZ, UR5, URZ, UP0, !UPT ;  /* 0x00000005ff057290 */ /* 0x000fd800087fe4ff */
.L_x_71:
[----:B0-----:R-:W0:Y:S01]  /*4b30*/  LDS R9, [R6+-0x10] ;  /* 0xfffff00006097984 */ /* 0x001e220000000800 */
[----:B------:R-:W-:Y:S01]  /*4b40*/  MOV R3, UR5 ;  /* 0x0000000500037c02 */ /* 0x000fe20008000f00 */
[----:B------:R-:W-:Y:S02]  /*4b50*/  IMAD.U32 R2, RZ, RZ, UR4 ;  /* 0x00000004ff027e24 */ /* 0x000fe4000f8e00ff */
[----:B------:R-:W1:Y:S01]  /*4b60*/  LDS R11, [R6+-0xc] ;  /* 0xfffff400060b7984 */ /* 0x000e620000000800 */
[----:B------:R-:W-:Y:S02]  /*4b70*/  VIADD R4, R4, 0x8 ;  /* 0x0000000804047836 */ /* 0x000fe40000000000 */
[C---:B------:R-:W-:Y:S01]  /*4b80*/  IMAD.WIDE R2, R7.reuse, 0x4, R2 ;  /* 0x0000000407027825 */ /* 0x040fe200078e0202 */
[----:B------:R-:W2:Y:S02]  /*4b90*/  LDS R13, [R6+-0x8] ;  /* 0xfffff800060d7984 */ /* 0x000ea40000000800 */
[----:B------:R-:W-:Y:S01]  /*4ba0*/  ISETP.NE.AND P0, PT, R4, RZ, PT ;  /* 0x000000ff0400720c */ /* 0x000fe20003f05270 */
[----:B------:R-:W-:Y:S01]  /*4bb0*/  VIADD R7, R7, 0x8 ;  /* 0x0000000807077836 */ /* 0x000fe20000000000 */
[----:B------:R-:W3:Y:S04]  /*4bc0*/  LDS R15, [R6+-0x4] ;  /* 0xfffffc00060f7984 */ /* 0x000ee80000000800 */
[----:B------:R-:W4:Y:S04]  /*4bd0*/  LDS R17, [R6] ;  /* 0x0000000006117984 */ /* 0x000f280000000800 */
[----:B------:R-:W5:Y:S04]  /*4be0*/  LDS R19, [R6+0x4] ;  /* 0x0000040006137984 */ /* 0x000f680000000800 */
[----:B------:R-:W5:Y:S04]  /*4bf0*/  LDS R21, [R6+0x8] ;  /* 0x0000080006157984 */ /* 0x000f680000000800 */
[----:B------:R0:W5:Y:S02]  /*4c00*/  LDS R23, [R6+0xc] ;  /* 0x00000c0006177984 */ /* 0x0001640000000800 */
[----:B0-----:R-:W-:-:S02]  /*4c10*/  IADD3 R6, PT, PT, R6, 0x20, RZ ;  /* 0x0000002006067810 */ /* 0x001fc40007ffe0ff */
[----:B------:R0:W-:Y:S04]  /*4c20*/  STG.E desc[UR8][R2.64+-0x10], R9 ;  /* 0xfffff00902007986 */ /* 0x0001e8000c101908 */
[----:B-1----:R0:W-:Y:S04]  /*4c30*/  STG.E desc[UR8][R2.64+-0xc], R11 ;  /* 0xfffff40b02007986 */ /* 0x0021e8000c101908 */
[----:B--2---:R0:W-:Y:S04]  /*4c40*/  STG.E desc[UR8][R2.64+-0x8], R13 ;  /* 0xfffff80d02007986 */ /* 0x0041e8000c101908 */
[----:B---3--:R0:W-:Y:S04]  /*4c50*/  STG.E desc[UR8][R2.64+-0x4], R15 ;  /* 0xfffffc0f02007986 */ /* 0x0081e8000c101908 */
[----:B----4-:R0:W-:Y:S04]  /*4c60*/  STG.E desc[UR8][R2.64], R17 ;  /* 0x0000001102007986 */ /* 0x0101e8000c101908 */
[----:B-----5:R0:W-:Y:S04]  /*4c70*/  STG.E desc[UR8][R2.64+0x4], R19 ;  /* 0x0000041302007986 */ /* 0x0201e8000c101908 */
[----:B------:R0:W-:Y:S04]  /*4c80*/  STG.E desc[UR8][R2.64+0x8], R21 ;  /* 0x0000081502007986 */ /* 0x0001e8000c101908 */
[----:B------:R0:W-:Y:S01]  /*4c90*/  STG.E desc[UR8][R2.64+0xc], R23 ;  /* 0x00000c1702007986 */ /* 0x0001e2000c101908 */
[----:B------:R-:W-:Y:S05]  /*4ca0*/  @P0 BRA `(.L_x_71) ;  /* 0xfffffffc00a00947 */ /* 0x000fea000383ffff */
.L_x_70:
[----:B------:R-:W-:Y:S05]  /*4cb0*/  @!P1 EXIT ;  /* 0x000000000000994d */ /* 0x000fea0003800000 */
[----:B------:R-:W-:Y:S02]  /*4cc0*/  ISETP.GE.U32.AND P0, PT, R8, 0x4, PT ;  /* 0x000000040800780c */ /* 0x000fe40003f06070 */
[----:B------:R-:W-:-:S04]  /*4cd0*/  LOP3.LUT R6, R0, 0x3, RZ, 0xc0, !PT ;  /* 0x0000000300067812 */ /* 0x000fc800078ec0ff */
[----:B------:R-:W-:-:S07]  /*4ce0*/  ISETP.NE.AND P1, PT, R6, RZ, PT ;  /* 0x000000ff0600720c */ /* 0x000fce0003f25270 */
[----:B------:R-:W-:Y:S06]  /*4cf0*/  @!P0 BRA `(.L_x_72) ;  /* 0x0000000000388947 */ /* 0x000fec0003800000 */
[----:B0-----:R-:W-:Y:S01]  /*4d00*/  IADD3 R2, PT, PT, R18, R5, RZ ;  /* 0x0000000512027210 */ /* 0x001fe20007ffe0ff */
[----:B-123--:R-:W-:Y:S01]  /*4d10*/  IMAD.IADD R9, R20, 0x1, R5 ;  /* 0x0000000114097824 */ /* 0x00efe200078e0205 */
[----:B------:R-:W-:Y:S02]  /*4d20*/  IADD3 R5, PT, PT, R5, 0x4, RZ ;  /* 0x0000000405057810 */ /* 0x000fe40007ffe0ff */
[----:B------:R-:W-:Y:S02]  /*4d30*/  LEA R4, R2, UR10, 0x2 ;  /* 0x0000000a02047c11 */ /* 0x000fe4000f8e10ff */
[----:B------:R-:W0:Y:S03]  /*4d40*/  LDC.64 R2, c[0x0][0x388] ;  /* 0x0000e200ff027b82 */ /* 0x000e260000000a00 */
[----:B------:R-:W1:Y:S04]  /*4d50*/  LDS R7, [R4] ;  /* 0x0000000004077984 */ /* 0x000e680000000800 */
[----:B------:R-:W2:Y:S04]  /*4d60*/  LDS R11, [R4+0x4] ;  /* 0x00000400040b7984 */ /* 0x000ea80000000800 */
[----:B------:R-:W3:Y:S04]  /*4d70*/  LDS R13, [R4+0x8] ;  /* 0x00000800040d7984 */ /* 0x000ee80000000800 */
[----:B------:R-:W4:Y:S01]  /*4d80*/  LDS R15, [R4+0xc] ;  /* 0x00000c00040f7984 */ /* 0x000f220000000800 */
[----:B0-----:R-:W-:-:S05]  /*4d90*/  IMAD.WIDE R2, R9, 0x4, R2 ;  /* 0x0000000409027825 */ /* 0x001fca00078e0202 */
[----:B-1----:R0:W-:Y:S04]  /*4da0*/  STG.E desc[UR8][R2.64], R7 ;  /* 0x0000000702007986 */ /* 0x0021e8000c101908 */
[----:B--2---:R0:W-:Y:S04]  /*4db0*/  STG.E desc[UR8][R2.64+0x4], R11 ;  /* 0x0000040b02007986 */ /* 0x0041e8000c101908 */
[----:B---3--:R0:W-:Y:S04]  /*4dc0*/  STG.E desc[UR8][R2.64+0x8], R13 ;  /* 0x0000080d02007986 */ /* 0x0081e8000c101908 */
[----:B----4-:R0:W-:Y:S02]  /*4dd0*/  STG.E desc[UR8][R2.64+0xc], R15 ;  /* 0x00000c0f02007986 */ /* 0x0101e4000c101908 */
.L_x_72:
[----:B------:R-:W-:Y:S05]  /*4de0*/  @!P1 EXIT ;  /* 0x000000000000994d */ /* 0x000fea0003800000 */
[----:B------:R-:W-:Y:S02]  /*4df0*/  ISETP.NE.AND P0, PT, R6, 0x1, PT ;  /* 0x000000010600780c */ /* 0x000fe40003f05270 */
[----:B------:R-:W-:-:S04]  /*4e00*/  LOP3.LUT R0, R0, 0x1, RZ, 0xc0, !PT ;  /* 0x0000000100007812 */ /* 0x000fc800078ec0ff */
[----:B------:R-:W-:-:S07]  /*4e10*/  ISETP.NE.U32.AND P1, PT, R0, 0x1, PT ;  /* 0x000000010000780c */ /* 0x000fce0003f25070 */
[----:B------:R-:W-:Y:S06]  /*4e20*/  @!P0 BRA `(.L_x_73) ;  /* 0x0000000000288947 */ /* 0x000fec0003800000 */
[----:B------:R-:W-:Y:S01]  /*4e30*/  IMAD.IADD R0, R18, 0x1, R5 ;  /* 0x0000000112007824 */ /* 0x000fe200078e0205 */
[----:B0-----:R-:W0:Y:S01]  /*4e40*/  LDC.64 R2, c[0x0][0x388] ;  /* 0x0000e200ff027b82 */ /* 0x001e220000000a00 */
[----:B-123--:R-:W-:Y:S01]  /*4e50*/  IADD3 R9, PT, PT, R20, R5, RZ ;  /* 0x0000000514097210 */ /* 0x00efe20007ffe0ff */
[----:B------:R-:W-:Y:S02]  /*4e60*/  VIADD R5, R5, 0x2 ;  /* 0x0000000205057836 */ /* 0x000fe40000000000 */
[----:B------:R-:W-:-:S05]  /*4e70*/  LEA R0, R0, UR10, 0x2 ;  /* 0x0000000a00007c11 */ /* 0x000fca000f8e10ff */
[----:B------:R-:W1:Y:S04]  /*4e80*/  LDS R7, [R0] ;  /* 0x0000000000077984 */ /* 0x000e680000000800 */
[----:B------:R-:W2:Y:S01]  /*4e90*/  LDS R11, [R0+0x4] ;  /* 0x00000400000b7984 */ /* 0x000ea20000000800 */
[----:B0-----:R-:W-:-:S05]  /*4ea0*/  IMAD.WIDE R2, R9, 0x4, R2 ;  /* 0x0000000409027825 */ /* 0x001fca00078e0202 */
[----:B-1----:R4:W-:Y:S04]  /*4eb0*/  STG.E desc[UR8][R2.64], R7 ;  /* 0x0000000702007986 */ /* 0x0029e8000c101908 */
[----:B--2---:R4:W-:Y:S02]  /*4ec0*/  STG.E desc[UR8][R2.64+0x4], R11 ;  /* 0x0000040b02007986 */ /* 0x0049e4000c101908 */
.L_x_73:
[----:B------:R-:W-:Y:S05]  /*4ed0*/  @P1 EXIT ;  /* 0x000000000000194d */ /* 0x000fea0003800000 */
[----:B------:R-:W-:Y:S01]  /*4ee0*/  IADD3 R18, PT, PT, R18, R5, RZ ;  /* 0x0000000512127210 */ /* 0x000fe20007ffe0ff */
[----:B0---4-:R-:W0:Y:S01]  /*4ef0*/  LDC.64 R2, c[0x0][0x388] ;  /* 0x0000e200ff027b82 */ /* 0x011e220000000a00 */
[----:B------:R-:W-:Y:S02]  /*4f00*/  IMAD.IADD R5, R20, 0x1, R5 ;  /* 0x0000000114057824 */ /* 0x000fe400078e0205 */
[----:B------:R-:W-:-:S05]  /*4f10*/  LEA R18, R18, UR10, 0x2 ;  /* 0x0000000a12127c11 */ /* 0x000fca000f8e10ff */
[----:B------:R-:W4:Y:S01]  /*4f20*/  LDS R7, [R18] ;  /* 0x0000000012077984 */ /* 0x000f220000000800 */
[----:B0-----:R-:W-:-:S05]  /*4f30*/  IMAD.WIDE R2, R5, 0x4, R2 ;  /* 0x0000000405027825 */ /* 0x001fca00078e0202 */
[----:B----4-:R-:W-:Y:S01]  /*4f40*/  STG.E desc[UR8][R2.64], R7 ;  /* 0x0000000702007986 */ /* 0x010fe2000c101908 */
[----:B------:R-:W-:Y:S05]  /*4f50*/  EXIT ;  /* 0x000000000000794d */ /* 0x000fea0003800000 */
        .weak           $__internal_0_$__cuda_sm3x_div_rn_noftz_f32_slowpath
        .type           $__internal_0_$__cuda_sm3x_div_rn_noftz_f32_slowpath,@function
        .size           $__internal_0_$__cuda_sm3x_div_rn_noftz_f32_slowpath,(.L_x_232 - $__internal_0_$__cuda_sm3x_div_rn_noftz_f32_slowpath)
$__internal_0_$__cuda_sm3x_div_rn_noftz_f32_slowpath:
[----:B------:R-:W-:Y:S01]  /*4f60*/  SHF.R.U32.HI R21, RZ, 0x17, R0 ;  /* 0x00000017ff157819 */ /* 0x000fe20000011600 */
[----:B------:R-:W-:Y:S01]  /*4f70*/  BSSY.RECONVERGENT B0, `(.L_x_74) ;  /* 0x0000063000007945 */ /* 0x000fe20003800200 */
[----:B------:R-:W-:Y:S02]  /*4f80*/  SHF.R.U32.HI R24, RZ, 0x17, R3 ;  /* 0x00000017ff187819 */ /* 0x000fe40000011603 */
[----:B------:R-:W-:Y:S02]  /*4f90*/  LOP3.LUT R21, R21, 0xff, RZ, 0xc0, !PT ;  /* 0x000000ff15157812 */ /* 0x000fe400078ec0ff */
[----:B------:R-:W-:Y:S02]  /*4fa0*/  LOP3.LUT R24, R24, 0xff, RZ, 0xc0, !PT ;  /* 0x000000ff18187812 */ /* 0x000fe400078ec0ff */
[----:B------:R-:W-:-:S03]  /*4fb0*/  IADD3 R23, PT, PT, R21, -0x1, RZ ;  /* 0xffffffff15177810 */ /* 0x000fc60007ffe0ff */
[----:B------:R-:W-:Y:S01]  /*4fc0*/  VIADD R25, R24, 0xffffffff ;  /* 0xffffffff18197836 */ /* 0x000fe20000000000 */
[----:B------:R-:W-:-:S04]  /*4fd0*/  ISETP.GT.U32.AND P0, PT, R23, 0xfd, PT ;  /* 0x000000fd1700780c */ /* 0x000fc80003f04070 */
[----:B------:R-:W-:-:S13]  /*4fe0*/  ISETP.GT.U32.OR P0, PT, R25, 0xfd, P0 ;  /* 0x000000fd1900780c */ /* 0x000fda0000704470 */
[----:B------:R-:W-:Y:S01]  /*4ff0*/  @!P0 MOV R26, RZ ;  /* 0x000000ff001a8202 */ /* 0x000fe20000000f00 */
[----:B------:R-:W-:Y:S06]  /*5000*/  @!P0 BRA `(.L_x_75) ;  /* 0x00000000005c8947 */ /* 0x000fec0003800000 */
[----:B------:R-:W-:Y:S02]  /*5010*/  FSETP.GTU.FTZ.AND P0, PT, |R3|, +INF , PT ;  /* 0x7f8000000300780b */ /* 0x000fe40003f1c200 */
[----:B------:R-:W-:-:S04]  /*5020*/  FSETP.GTU.FTZ.AND P1, PT, |R0|, +INF , PT ;  /* 0x7f8000000000780b */ /* 0x000fc80003f3c200 */
[----:B------:R-:W-:-:S13]  /*5030*/  PLOP3.LUT P0, PT, P0, P1, PT, 0xf8, 0x8f ;  /* 0x00000000008f781c */ /* 0x000fda0000703f70 */
[----:B------:R-:W-:Y:S05]  /*5040*/  @P0 BRA `(.L_x_76) ;  /* 0x0000000400500947 */ /* 0x000fea0003800000 */
[----:B------:R-:W-:-:S13]  /*5050*/  LOP3.LUT P0, RZ, R0, 0x7fffffff, R3, 0xc8, !PT ;  /* 0x7fffffff00ff7812 */ /* 0x000fda000780c803 */
[----:B------:R-:W-:Y:S05]  /*5060*/  @!P0 BRA `(.L_x_77) ;  /* 0x0000000400408947 */ /* 0x000fea0003800000 */
[C---:B------:R-:W-:Y:S02]  /*5070*/  FSETP.NEU.FTZ.AND P2, PT, |R3|.reuse, +INF , PT ;  /* 0x7f8000000300780b */ /* 0x040fe40003f5d200 */
[----:B------:R-:W-:Y:S02]  /*5080*/  FSETP.NEU.FTZ.AND P1, PT, |R0|, +INF , PT ;  /* 0x7f8000000000780b */ /* 0x000fe40003f3d200 */
[----:B------:R-:W-:-:S11]  /*5090*/  FSETP.NEU.FTZ.AND P0, PT, |R3|, +INF , PT ;  /* 0x7f8000000300780b */ /* 0x000fd60003f1d200 */
[----:B------:R-:W-:Y:S05]  /*50a0*/  @!P1 BRA !P2, `(.L_x_77) ;  /* 0x0000000400309947 */ /* 0x000fea0005000000 */
[----:B------:R-:W-:-:S04]  /*50b0*/  LOP3.LUT P2, RZ, R3, 0x7fffffff, RZ, 0xc0, !PT ;  /* 0x7fffffff03ff7812 */ /* 0x000fc8000784c0ff */
[----:B------:R-:W-:-:S13]  /*50c0*/  PLOP3.LUT P1, PT, P1, P2, PT, 0x2f, 0xf2 ;  /* 0x0000000000f2781c */ /* 0x000fda0000f24577 */
[----:B------:R-:W-:Y:S05]  /*50d0*/  @P1 BRA `(.L_x_78) ;  /* 0x00000004001c1947 */ /* 0x000fea0003800000 */
[----:B------:R-:W-:-:S04]  /*50e0*/  LOP3.LUT P1, RZ, R0, 0x7fffffff, RZ, 0xc0, !PT ;  /* 0x7fffffff00ff7812 */ /* 0x000fc8000782c0ff */
[----:B------:R-:W-:-:S13]  /*50f0*/  PLOP3.LUT P0, PT, P0, P1, PT, 0x2f, 0xf2 ;  /* 0x0000000000f2781c */ /* 0x000fda0000702577 */
[----:B------:R-:W-:Y:S05]  /*5100*/  @P0 BRA `(.L_x_79) ;  /* 0x0000000400040947 */ /* 0x000fea0003800000 */
[----:B------:R-:W-:Y:S02]  /*5110*/  ISETP.GE.AND P0, PT, R25, RZ, PT ;  /* 0x000000ff1900720c */ /* 0x000fe40003f06270 */
[----:B------:R-:W-:-:S11]  /*5120*/  ISETP.GE.AND P1, PT, R23, RZ, PT ;  /* 0x000000ff1700720c */ /* 0x000fd60003f26270 */
[----:B------:R-:W-:Y:S01]  /*5130*/  @P0 IMAD.MOV.U32 R26, RZ, RZ, RZ ;  /* 0x000000ffff1a0224 */ /* 0x000fe200078e00ff */
[----:B------:R-:W-:Y:S01]  /*5140*/  @!P0 MOV R26, 0xffffffc0 ;  /* 0xffffffc0001a8802 */ /* 0x000fe20000000f00 */
[----:B------:R-:W-:Y:S01]  /*5150*/  @!P0 FFMA R3, R3, 1.84467440737095516160e+19, RZ ;  /* 0x5f80000003038823 */ /* 0x000fe200000000ff */
[----:B------:R-:W-:-:S03]  /*5160*/  @!P1 FFMA R0, R0, 1.84467440737095516160e+19, RZ ;  /* 0x5f80000000009823 */ /* 0x000fc600000000ff */
[----:B------:R-:W-:-:S07]  /*5170*/  @!P1 VIADD R26, R26, 0x40 ;  /* 0x000000401a1a9836 */ /* 0x000fce0000000000 */
.L_x_75:
[----:B------:R-:W-:Y:S01]  /*5180*/  LEA R29, R21, 0xc0800000, 0x17 ;  /* 0xc0800000151d7811 */ /* 0x000fe200078eb8ff */
[----:B------:R-:W-:Y:S01]  /*5190*/  VIADD R24, R24, 0xffffff81 ;  /* 0xffffff8118187836 */ /* 0x000fe20000000000 */
[----:B------:R-:W-:Y:S02]  /*51a0*/  BSSY.RECONVERGENT B1, `(.L_x_80) ;  /* 0x0000035000017945 */ /* 0x000fe40003800200 */
[----:B------:R-:W-:Y:S01]  /*51b0*/  IADD3 R29, PT, PT, -R29, R0, RZ ;  /* 0x000000001d1d7210 */ /* 0x000fe20007ffe1ff */
[C---:B------:R-:W-:Y:S01]  /*51c0*/  IMAD R3, R24.reuse, -0x800000, R3 ;  /* 0xff80000018037824 */ /* 0x040fe200078e0203 */
[----:B------:R-:W-:Y:S02]  /*51d0*/  IADD3 R25, PT, PT, R24, 0x7f, -R21 ;  /* 0x0000007f18197810 */ /* 0x000fe40007ffe815 */
[----:B------:R-:W0:Y:S01]  /*51e0*/  MUFU.RCP R23, R29 ;  /* 0x0000001d00177308 */ /* 0x000e220000001000 */
[----:B------:R-:W-:Y:S01]  /*51f0*/  FADD.FTZ R28, -R29, -RZ ;  /* 0x800000ff1d1c7221 */ /* 0x000fe20000010100 */
[----:B------:R-:W-:-:S03]  /*5200*/  IADD3 R26, PT, PT, R25, R26, RZ ;  /* 0x0000001a191a7210 */ /* 0x000fc60007ffe0ff */
[----:B0-----:R-:W-:-:S04]  /*5210*/  FFMA R0, R23, R28, 1 ;  /* 0x3f80000017007423 */ /* 0x001fc8000000001c */
[----:B------:R-:W-:-:S04]  /*5220*/  FFMA R0, R23, R0, R23 ;  /* 0x0000000017007223 */ /* 0x000fc80000000017 */
[----:B------:R-:W-:-:S04]  /*5230*/  FFMA R23, R3, R0, RZ ;  /* 0x0000000003177223 */ /* 0x000fc800000000ff */
[----:B------:R-:W-:-:S04]  /*5240*/  FFMA R21, R28, R23, R3 ;  /* 0x000000171c157223 */ /* 0x000fc80000000003 */
[----:B------:R-:W-:-:S04]  /*5250*/  FFMA R21, R0, R21, R23 ;  /* 0x0000001500157223 */ /* 0x000fc80000000017 */
[----:B------:R-:W-:-:S04]  /*5260*/  FFMA R3, R28, R21, R3 ;  /* 0x000000151c037223 */ /* 0x000fc80000000003 */
[----:B------:R-:W-:-:S05]  /*5270*/  FFMA R23, R0, R3, R21 ;  /* 0x0000000300177223 */ /* 0x000fca0000000015 */
[----:B------:R-:W-:-:S04]  /*5280*/  SHF.R.U32.HI R25, RZ, 0x17, R23 ;  /* 0x00000017ff197819 */ /* 0x000fc80000011617 */
[----:B------:R-:W-:-:S05]  /*5290*/  LOP3.LUT R25, R25, 0xff, RZ, 0xc0, !PT ;  /* 0x000000ff19197812 */ /* 0x000fca00078ec0ff */
[----:B------:R-:W-:-:S05]  /*52a0*/  IMAD.IADD R24, R25, 0x1, R26 ;  /* 0x0000000119187824 */ /* 0x000fca00078e021a */
[----:B------:R-:W-:-:S04]  /*52b0*/  IADD3 R25, PT, PT, R24, -0x1, RZ ;  /* 0xffffffff18197810 */ /* 0x000fc80007ffe0ff */
[----:B------:R-:W-:-:S13]  /*52c0*/  ISETP.GE.U32.AND P0, PT, R25, 0xfe, PT ;  /* 0x000000fe1900780c */ /* 0x000fda0003f06070 */
[----:B------:R-:W-:Y:S05]  /*52d0*/  @!P0 BRA `(.L_x_81) ;  /* 0x0000000000808947 */ /* 0x000fea0003800000 */
[----:B------:R-:W-:-:S13]  /*52e0*/  ISETP.GT.AND P0, PT, R24, 0xfe, PT ;  /* 0x000000fe1800780c */ /* 0x000fda0003f04270 */
[----:B------:R-:W-:Y:S05]  /*52f0*/  @P0 BRA `(.L_x_82) ;  /* 0x00000000006c0947 */ /* 0x000fea0003800000 */
[----:B------:R-:W-:-:S13]  /*5300*/  ISETP.GE.AND P0, PT, R24, 0x1, PT ;  /* 0x000000011800780c */ /* 0x000fda0003f06270 */
[----:B------:R-:W-:Y:S05]  /*5310*/  @P0 BRA `(.L_x_83) ;  /* 0x0000000000740947 */ /* 0x000fea0003800000 */
[----:B------:R-:W-:Y:S02]  /*5320*/  ISETP.GE.AND P0, PT, R24, -0x18, PT ;  /* 0xffffffe81800780c */ /* 0x000fe40003f06270 */
[----:B------:R-:W-:-:S11]  /*5330*/  LOP3.LUT R23, R23, 0x80000000, RZ, 0xc0, !PT ;  /* 0x8000000017177812 */ /* 0x000fd600078ec0ff */
[----:B------:R-:W-:Y:S05]  /*5340*/  @!P0 BRA `(.L_x_83) ;  /* 0x0000000000688947 */ /* 0x000fea0003800000 */
[CCC-:B------:R-:W-:Y:S01]  /*5350*/  FFMA.RZ R25, R0.reuse, R3.reuse, R21.reuse ;  /* 0x0000000300197223 */ /* 0x1c0fe2000000c015 */
[CCC-:B------:R-:W-:Y:S01]  /*5360*/  FFMA.RP R26, R0.reuse, R3.reuse, R21.reuse ;  /* 0x00000003001a7223 */ /* 0x1c0fe20000008015 */
[----:B------:R-:W-:Y:S01]  /*5370*/  FFMA.RM R3, R0, R3, R21 ;  /* 0x0000000300037223 */ /* 0x000fe20000004015 */
[C---:B------:R-:W-:Y:S01]  /*5380*/  VIADD R0, R24.reuse, 0x20 ;  /* 0x0000002018007836 */ /* 0x040fe20000000000 */
[C---:B------:R-:W-:Y:S02]  /*5390*/  ISETP.NE.AND P2, PT, R24.reuse, RZ, PT ;  /* 0x000000ff1800720c */ /* 0x040fe40003f45270 */
[----:B------:R-:W-:Y:S02]  /*53a0*/  LOP3.LUT R21, R25, 0x7fffff, RZ, 0xc0, !PT ;  /* 0x007fffff19157812 */ /* 0x000fe400078ec0ff */
[----:B------:R-:W-:Y:S02]  /*53b0*/  ISETP.NE.AND P1, PT, R24, RZ, PT ;  /* 0x000000ff1800720c */ /* 0x000fe40003f25270 */
[----:B------:R-:W-:-:S02]  /*53c0*/  LOP3.LUT R21, R21, 0x800000, RZ, 0xfc, !PT ;  /* 0x0080000015157812 */ /* 0x000fc400078efcff */
[----:B------:R-:W-:Y:S02]  /*53d0*/  IADD3 R24, PT, PT, -R24, RZ, RZ ;  /* 0x000000ff18187210 */ /* 0x000fe40007ffe1ff */
[----:B------:R-:W-:Y:S02]  /*53e0*/  SHF.L.U32 R0, R21, R0, RZ ;  /* 0x0000000015007219 */ /* 0x000fe400000006ff */
[----:B------:R-:W-:Y:S02]  /*53f0*/  FSETP.NEU.FTZ.AND P0, PT, R26, R3, PT ;  /* 0x000000031a00720b */ /* 0x000fe40003f1d000 */
[----:B------:R-:W-:Y:S02]  /*5400*/  SEL R24, R24, RZ, P2 ;  /* 0x000000ff18187207 */ /* 0x000fe40001000000 */
[----:B------:R-:W-:Y:S02]  /*5410*/  ISETP.NE.AND P1, PT, R0, RZ, P1 ;  /* 0x000000ff0000720c */ /* 0x000fe40000f25270 */
[----:B------:R-:W-:-:S02]  /*5420*/  SHF.R.U32.HI R21, RZ, R24, R21 ;  /* 0x00000018ff157219 */ /* 0x000fc40000011615 */
[----:B------:R-:W-:Y:S02]  /*5430*/  PLOP3.LUT P0, PT, P0, P1, PT, 0xf8, 0x8f ;  /* 0x00000000008f781c */ /* 0x000fe40000703f70 */
[----:B------:R-:W-:Y:S02]  /*5440*/  SHF.R.U32.HI R3, RZ, 0x1, R21 ;  /* 0x00000001ff037819 */ /* 0x000fe40000011615 */
[----:B------:R-:W-:-:S04]  /*5450*/  SEL R0, RZ, 0x1, !P0 ;  /* 0x00000001ff007807 */ /* 0x000fc80004000000 */
[----:B------:R-:W-:-:S04]  /*5460*/  LOP3.LUT R0, R0, 0x1, R3, 0xf8, !PT ;  /* 0x0000000100007812 */ /* 0x000fc800078ef803 */
[----:B------:R-:W-:-:S05]  /*5470*/  LOP3.LUT R0, R0, R21, RZ, 0xc0, !PT ;  /* 0x0000001500007212 */ /* 0x000fca00078ec0ff */
[----:B------:R-:W-:-:S05]  /*5480*/  IMAD.IADD R0, R3, 0x1, R0 ;  /* 0x0000000103007824 */ /* 0x000fca00078e0200 */
[----:B------:R-:W-:Y:S01]  /*5490*/  LOP3.LUT R23, R0, R23, RZ, 0xfc, !PT ;  /* 0x0000001700177212 */ /* 0x000fe200078efcff */
[----:B------:R-:W-:Y:S06]  /*54a0*/  BRA `(.L_x_83) ;  /* 0x0000000000107947 */ /* 0x000fec0003800000 */
.L_x_82:
[----:B------:R-:W-:-:S04]  /*54b0*/  LOP3.LUT R23, R23, 0x80000000, RZ, 0xc0, !PT ;  /* 0x8000000017177812 */ /* 0x000fc800078ec0ff */
[----:B------:R-:W-:Y:S01]  /*54c0*/  LOP3.LUT R23, R23, 0x7f800000, RZ, 0xfc, !PT ;  /* 0x7f80000017177812 */ /* 0x000fe200078efcff */
[----:B------:R-:W-:Y:S06]  /*54d0*/  BRA `(.L_x_83) ;  /* 0x0000000000047947 */ /* 0x000fec0003800000 */
.L_x_81:
[----:B------:R-:W-:-:S07]  /*54e0*/  LEA R23, R26, R23, 0x17 ;  /* 0x000000171a177211 */ /* 0x000fce00078eb8ff */
.L_x_83:
[----:B------:R-:W-:Y:S05]  /*54f0*/  BSYNC.RECONVERGENT B1 ;  /* 0x0000000000017941 */ /* 0x000fea0003800200 */
.L_x_80:
[----:B------:R-:W-:Y:S01]  /*5500*/  IMAD.MOV.U32 R0, RZ, RZ, R23 ;  /* 0x000000ffff007224 */ /* 0x000fe200078e0017 */
[----:B------:R-:W-:Y:S06]  /*5510*/  BRA `(.L_x_84) ;  /* 0x0000000000207947 */ /* 0x000fec0003800000 */
.L_x_79:
[----:B------:R-:W-:-:S04]  /*5520*/  LOP3.LUT R0, R0, 0x80000000, R3, 0x48, !PT ;  /* 0x8000000000007812 */ /* 0x000fc800078e4803 */
[----:B------:R-:W-:Y:S01]  /*5530*/  LOP3.LUT R0, R0, 0x7f800000, RZ, 0xfc, !PT ;  /* 0x7f80000000007812 */ /* 0x000fe200078efcff */
[----:B------:R-:W-:Y:S06]  /*5540*/  BRA `(.L_x_84) ;  /* 0x0000000000147947 */ /* 0x000fec0003800000 */
.L_x_78:
[----:B------:R-:W-:Y:S01]  /*5550*/  LOP3.LUT R0, R0, 0x80000000, R3, 0x48, !PT ;  /* 0x8000000000007812 */ /* 0x000fe200078e4803 */
[----:B------:R-:W-:Y:S06]  /*5560*/  BRA `(.L_x_84) ;  /* 0x00000000000c7947 */ /* 0x000fec0003800000 */
.L_x_77:
[----:B------:R-:W0:Y:S01]  /*5570*/  MUFU.RSQ R0, -QNAN ;  /* 0xffc0000000007908 */ /* 0x000e220000001400 */
[----:B------:R-:W-:Y:S05]  /*5580*/  BRA `(.L_x_84) ;  /* 0x0000000000047947 */ /* 0x000fea0003800000 */
.L_x_76:
[----:B------:R-:W-:-:S07]  /*5590*/  FADD.FTZ R0, R3, R0 ;  /* 0x0000000003007221 */ /* 0x000fce0000010000 */
.L_x_84:
[----:B------:R-:W-:Y:S05]  /*55a0*/  BSYNC.RECONVERGENT B0 ;  /* 0x0000000000007941 */ /* 0x000fea0003800200 */
.L_x_74:
[----:B------:R-:W-:-:S04]  /*55b0*/  HFMA2 R23, -RZ, RZ, 0, 0 ;  /* 0x00000000ff177431 */ /* 0x000fc800000001ff */
[----:B0-----:R-:W-:Y:S05]  /*55c0*/  RET.REL.NODEC R22 `(_Z6LDLt_kPfS_i) ;  /* 0xffffffa8168c7950 */ /* 0x001fea0003c3ffff */
.L_x_85:
[----:B------:R-:W-:-:S00]  /*55d0*/  BRA `(.L_x_85) ;  /* 0xfffffffc00fc7947 */ /* 0x000fc0000383ffff */
[----:B------:R-:W-:-:S00]  /*55e0*/  NOP ;  /* 0x0000000000007918 */ /* 0x000fc00000000000 */
        /* <DEDUP_REMOVED lines=9> */
.L_x_232:


//--------------------- .text._Z14LDLt_max_col_kPfS_i --------------------------
	.section	.text._Z14LDLt_max_col_kPfS_i,"ax",@progbits
	.align	128
        .global         _Z14LDLt_max_col_kPfS_i
        .type           _Z14LDLt_max_col_kPfS_i,@function
        .size           _Z14LDLt_max_col_kPfS_i,(.L_x_233 - _Z14LDLt_max_col_kPfS_i)
        .other          _Z14LDLt_max_col_kPfS_i,@"STO_CUDA_ENTRY STV_DEFAULT"
_Z14LDLt_max_col_kPfS_i:
.text._Z14LDLt_max_col_kPfS_i:
[----:B------:R-:W-:Y:S01]  /*0000*/  LDC R1, c[0x0][0x37c] ;  /* 0x0000df00ff017b82 */ /* 0x000fe20000000800 */
[----:B------:R-:W0:Y:S01]  /*0010*/  LDCU UR5, c[0x0][0x390] ;  /* 0x00007200ff0577ac */ /* 0x000e220008000800 */
[----:B------:R-:W1:Y:S06]  /*0020*/  S2R R20, SR_TID.X ;  /* 0x0000000000147919 */ /* 0x000e6c0000002100 */
[----:B------:R-:W2:Y:S01]  /*0030*/  LDC R8, c[0x0][0x360] ;  /* 0x0000d800ff087b82 */ /* 0x000ea20000000800 */
[----:B------:R-:W3:Y:S07]  /*0040*/  LDCU.64 UR8, c[0x0][0x358] ;  /* 0x00006b00ff0877ac */ /* 0x000eee0008000a00 */
[----:B------:R-:W4:Y:S01]  /*0050*/  S2UR UR7, SR_CTAID.X ;  /* 0x00000000000779c3 */ /* 0x000f220000002500 */
[----:B0-----:R-:W0:Y:S01]  /*0060*/  I2F.U32.RP R0, UR5 ;  /* 0x0000000500007d06 */ /* 0x001e220008209000 */
[----:B------:R-:W-:-:S02]  /*0070*/  UIMAD UR4, UR5, UR5, UR5 ;  /* 0x00000005050472a4 */ /* 0x000fc4000f8e0205 */
[----:B------:R-:W-:Y:S01]  /*0080*/  ISETP.NE.U32.AND P2, PT, RZ, UR5, PT ;  /* 0x00000005ff007c0c */ /* 0x000fe2000bf45070 */
[----:B------:R-:W-:Y:S02]  /*0090*/  UISETP.GE.AND UP0, UPT, UR5, 0x1, UPT ;  /* 0x000000010500788c */ /* 0x000fe4000bf06270 */
[----:B------:R-:W-:-:S04]  /*00a0*/  ULEA.HI UR4, UR4, UR4, URZ, 0x1 ;  /* 0x0000000404047291 */ /* 0x000fc8000f8f08ff */
[----:B------:R-:W-:-:S04]  /*00b0*/  USHF.R.S32.HI UR4, URZ, 0x1, UR4 ;  /* 0x00000001ff047899 */ /* 0x000fc80008011404 */
[----:B------:R-:W-:Y:S01]  /*00c0*/  UIADD3 UR6, UPT, UPT, UR4, UR5, URZ ;  /* 0x0000000504067290 */ /* 0x000fe2000fffe0ff */
[----:B0-----:R-:W0:Y:S02]  /*00d0*/  MUFU.RCP R0, R0 ;  /* 0x0000000000007308 */ /* 0x001e240000001000 */
[----:B0-----:R-:W-:-:S06]  /*00e0*/  IADD3 R2, PT, PT, R0, 0xffffffe, RZ ;  /* 0x0ffffffe00027810 */ /* 0x001fcc0007ffe0ff */
[----:B------:R0:W5:Y:S02]  /*00f0*/  F2I.FTZ.U32.TRUNC.NTZ R3, R2 ;  /* 0x0000000200037305 */ /* 0x000164000021f000 */
[----:B0-----:R-:W-:Y:S02]  /*0100*/  HFMA2 R2, -RZ, RZ, 0, 0 ;  /* 0x00000000ff027431 */ /* 0x001fe400000001ff */
[----:B-----5:R-:W-:-:S04]  /*0110*/  IMAD.MOV R5, RZ, RZ, -R3 ;  /* 0x000000ffff057224 */ /* 0x020fc800078e0a03 */
[----:B------:R-:W-:-:S04]  /*0120*/  IMAD R5, R5, UR5, RZ ;  /* 0x0000000505057c24 */ /* 0x000fc8000f8e02ff */
[----:B------:R-:W-:-:S06]  /*0130*/  IMAD.HI.U32 R3, R3, R5, R2 ;  /* 0x0000000503037227 */ /* 0x000fcc00078e0002 */
[----:B-1----:R-:W-:-:S04]  /*0140*/  IMAD.HI.U32 R4, R3, R20, RZ ;  /* 0x0000001403047227 */ /* 0x002fc800078e00ff */
[----:B--2---:R-:W-:-:S04]  /*0150*/  IMAD.HI.U32 R6, R3, R8, RZ ;  /* 0x0000000803067227 */ /* 0x004fc800078e00ff */
[----:B------:R-:W-:Y:S01]  /*0160*/  IMAD.MOV R3, RZ, RZ, -R4 ;  /* 0x000000ffff037224 */ /* 0x000fe200078e0a04 */
[----:B------:R-:W-:-:S03]  /*0170*/  IADD3 R5, PT, PT, -R6, RZ, RZ ;  /* 0x000000ff06057210 */ /* 0x000fc60007ffe1ff */
[----:B------:R-:W-:Y:S01]  /*0180*/  IMAD R0, R3, UR5, R20 ;  /* 0x0000000503007c24 */ /* 0x000fe2000f8e0214 */
[----:B------:R-:W-:Y:S01]  /*0190*/  LOP3.LUT R3, RZ, UR5, RZ, 0x33, !PT ;  /* 0x00000005ff037c12 */ /* 0x000fe2000f8e33ff */
[----:B------:R-:W-:-:S03]  /*01a0*/  IMAD R2, R5, UR5, R8 ;  /* 0x0000000505027c24 */ /* 0x000fc6000f8e0208 */
[----:B------:R-:W-:Y:S02]  /*01b0*/  ISETP.GE.U32.AND P0, PT, R0, UR5, PT ;  /* 0x0000000500007c0c */ /* 0x000fe4000bf06070 */
[----:B------:R-:W-:-:S11]  /*01c0*/  ISETP.GE.U32.AND P3, PT, R2, UR5, PT ;  /* 0x0000000502007c0c */ /* 0x000fd6000bf66070 */
[----:B------:R-:W-:Y:S02]  /*01d0*/  @P0 VIADD R0, R0, -UR5 ;  /* 0x8000000500000c36 */ /* 0x000fe40008000000 */
[----:B------:R-:W-:Y:S01]  /*01e0*/  @P3 IADD3 R2, PT, PT, R2, -UR5, RZ ;  /* 0x8000000502023c10 */ /* 0x000fe2000fffe0ff */
[----:B------:R-:W-:Y:S01]  /*01f0*/  @P0 VIADD R4, R4, 0x1 ;  /* 0x0000000104040836 */ /* 0x000fe20000000000 */
[----:B------:R-:W-:Y:S02]  /*0200*/  @P3 IADD3 R6, PT, PT, R6, 0x1, RZ ;  /* 0x0000000106063810 */ /* 0x000fe40007ffe0ff */
[----:B------:R-:W-:Y:S02]  /*0210*/  ISETP.GE.U32.AND P1, PT, R0, UR5, PT ;  /* 0x0000000500007c0c */ /* 0x000fe4000bf26070 */
[----:B------:R-:W-:-:S11]  /*0220*/  ISETP.GE.U32.AND P4, PT, R2, UR5, PT ;  /* 0x0000000502007c0c */ /* 0x000fd6000bf86070 */
[----:B------:R-:W-:Y:S02]  /*0230*/  @P1 VIADD R4, R4, 0x1 ;  /* 0x0000000104041836 */ /* 0x000fe40000000000 */
[----:B------:R-:W-:-:S03]  /*0240*/  @P4 IADD3 R6, PT, PT, R6, 0x1, RZ ;  /* 0x0000000106064810 */ /* 0x000fc60007ffe0ff */
[C---:B------:R-:W-:Y:S02]  /*0250*/  SEL R4, R3.reuse, R4, !P2 ;  /* 0x0000000403047207 */ /* 0x040fe40005000000 */
[----:B------:R-:W-:-:S03]  /*0260*/  SEL R3, R3, R6, !P2 ;  /* 0x0000000603037207 */ /* 0x000fc60005000000 */
[--C-:B------:R-:W-:Y:S02]  /*0270*/  IMAD.MOV R5, RZ, RZ, -R4.reuse ;  /* 0x000000ffff057224 */ /* 0x100fe400078e0a04 */
[----:B----4-:R-:W-:Y:S02]  /*0280*/  IMAD R3, R3, UR7, R4 ;  /* 0x0000000703037c24 */ /* 0x010fe4000f8e0204 */
[----:B------:R-:W-:Y:S02]  /*0290*/  IMAD R20, R5, UR5, R20 ;  /* 0x0000000505147c24 */ /* 0x000fe4000f8e0214 */
[----:B------:R-:W-:Y:S01]  /*02a0*/  IMAD R21, R4, UR6, RZ ;  /* 0x0000000604157c24 */ /* 0x000fe2000f8e02ff */
[----:B---3--:R-:W-:Y:S06]  /*02b0*/  BRA.U !UP0, `(.L_x_86) ;  /* 0x0000000d08cc7547 */ /* 0x008fec000b800000 */
[----:B------:R-:W-:Y:S01]  /*02c0*/  UIADD3 UR6, UPT, UPT, UR5, -0x1, URZ ;  /* 0xffffffff05067890 */ /* 0x000fe2000fffe0ff */
[----:B------:R-:W-:Y:S01]  /*02d0*/  IADD3 R0, PT, PT, R20, R21, RZ ;  /* 0x0000001514007210 */ /* 0x000fe20007ffe0ff */
[----:B------:R-:W-:Y:S01]  /*02e0*/  ULOP3.LUT UR7, UR5, 0x7, URZ, 0xc0, !UPT ;  /* 0x0000000705077892 */ /* 0x000fe2000f8ec0ff */
[----:B------:R-:W-:Y:S01]  /*02f0*/  IMAD.MOV.U32 R2, RZ, RZ, RZ ;  /* 0x000000ffff027224 */ /* 0x000fe200078e00ff */
[----:B------:R-:W-:Y:S02]  /*0300*/  UISETP.GE.U32.AND UP0, UPT, UR6, 0x7, UPT ;  /* 0x000000070600788c */ /* 0x000fe4000bf06070 */
[----:B------:R-:W-:-:S07]  /*0310*/  UISETP.NE.AND UP1, UPT, UR7, URZ, UPT ;  /* 0x000000ff0700728c */ /* 0x000fce000bf25270 */
[----:B------:R-:W-:Y:S05]  /*0320*/  BRA.U !UP0, `(.L_x_87) ;  /* 0x0000000508f47547 */ /* 0x000fea000b800000 */
[----:B------:R-:W-:Y:S01]  /*0330*/  ULOP3.LUT UR5, UR5, 0x7ffffff8, URZ, 0xc0, !UPT ;  /* 0x7ffffff805057892 */ /* 0x000fe2000f8ec0ff */
[----:B------:R-:W-:-:S05]  /*0340*/  MOV R10, RZ ;  /* 0x000000ff000a7202 */ /* 0x000fca0000000f00 */
[----:B------:R-:W-:-:S07]  /*0350*/  IMAD.U32 R2, RZ, RZ, UR5 ;  /* 0x00000005ff027e24 */ /* 0x000fce000f8e00ff */
.L_x_88:
[----:B------:R-:W-:-:S13]  /*0360*/  ISETP.GT.U32.AND P4, PT, R20, R10, PT ;  /* 0x0000000a1400720c */ /* 0x000fda0003f84070 */
[----:B------:R-:W0:Y:S08]  /*0370*/  @!P4 LDC R6, c[0x0][0x390] ;  /* 0x0000e400ff06cb82 */ /* 0x000e300000000800 */
[----:B------:R-:W1:Y:S01]  /*0380*/  @!P4 LDC.64 R4, c[0x0][0x380] ;  /* 0x0000e000ff04cb82 */ /* 0x000e620000000a00 */
[----:B0-----:R-:W-:-:S04]  /*0390*/  @!P4 IMAD R7, R3, R6, R10 ;  /* 0x000000060307c224 */ /* 0x001fc800078e020a */
[----:B------:R-:W-:-:S04]  /*03a0*/  @!P4 IMAD R7, R7, R6, R20 ;  /* 0x000000060707c224 */ /* 0x000fc800078e0214 */
[----:B-1----:R-:W-:-:S05]  /*03b0*/  @!P4 IMAD.WIDE R4, R7, 0x4, R4 ;  /* 0x000000040704c825 */ /* 0x002fca00078e0204 */
[----:B------:R0:W2:Y:S01]  /*03c0*/  @!P4 LDG.E R12, desc[UR8][R4.64] ;  /* 0x00000008040cc981 */ /* 0x0000a2000c1e1900 */
[C---:B------:R-:W-:Y:S01]  /*03d0*/  IADD3 R8, PT, PT, R10.reuse, 0x1, RZ ;  /* 0x000000010a087810 */ /* 0x040fe20007ffe0ff */
[----:B------:R-:W-:Y:S01]  /*03e0*/  VIADD R9, R10, 0x2 ;  /* 0x000000020a097836 */ /* 0x000fe20000000000 */
[----:B------:R-:W-:Y:S01]  /*03f0*/  @!P4 MOV R6, 0x400 ;  /* 0x000004000006c802 */ /* 0x000fe20000000f00 */
[----:B------:R-:W1:Y:S01]  /*0400*/  @!P4 S2R R13, SR_CgaCtaId ;  /* 0x00000000000dc919 */ /* 0x000e620000008800 */
[----:B------:R-:W-:Y:S01]  /*0410*/  ISETP.GT.U32.AND P3, PT, R20, R8, PT ;  /* 0x000000081400720c */ /* 0x000fe20003f64070 */
[----:B------:R-:W-:Y:S01]  /*0420*/  @!P4 IMAD R11, R10, R10, R10 ;  /* 0x0000000a0a0bc224 */ /* 0x000fe200078e020a */
[----:B------:R-:W-:Y:S02]  /*0430*/  ISETP.GT.U32.AND P2, PT, R20, R9, PT ;  /* 0x000000091400720c */ /* 0x000fe40003f44070 */
[C---:B------:R-:W-:Y:S01]  /*0440*/  IADD3 R7, PT, PT, R10.reuse, 0x3, RZ ;  /* 0x000000030a077810 */ /* 0x040fe20007ffe0ff */
[C---:B0-----:R-:W-:Y:S01]  /*0450*/  VIADD R4, R10.reuse, 0x4 ;  /* 0x000000040a047836 */ /* 0x041fe20000000000 */
[----:B------:R-:W-:Y:S01]  /*0460*/  @!P4 LEA.HI R11, R11, R0, RZ, 0x1f ;  /* 0x000000000b0bc211 */ /* 0x000fe200078ff8ff */
[----:B------:R-:W-:Y:S01]  /*0470*/  VIADD R5, R10, 0x5 ;  /* 0x000000050a057836 */ /* 0x000fe20000000000 */
[----:B------:R-:W-:-:S02]  /*0480*/  ISETP.GT.U32.AND P1, PT, R20, R7, PT ;  /* 0x000000071400720c */ /* 0x000fc40003f24070 */
[----:B------:R-:W-:-:S03]  /*0490*/  ISETP.GT.U32.AND P0, PT, R20, R4, PT ;  /* 0x000000041400720c */ /* 0x000fc60003f04070 */
[----:B------:R-:W0:Y:S08]  /*04a0*/  @!P3 LDC R14, c[0x0][0x390] ;  /* 0x0000e400ff0ebb82 */ /* 0x000e300000000800 */
[----:B------:R-:W3:Y:S08]  /*04b0*/  @!P2 LDC R16, c[0x0][0x390] ;  /* 0x0000e400ff10ab82 */ /* 0x000ef00000000800 */
[----:B------:R-:W4:Y:S01]  /*04c0*/  @!P3 LDC.64 R26, c[0x0][0x380] ;  /* 0x0000e000ff1abb82 */ /* 0x000f220000000a00 */
[----:B-1----:R-:W-:-:S04]  /*04d0*/  @!P4 LEA R6, R13, R6, 0x18 ;  /* 0x000000060d06c211 */ /* 0x002fc800078ec0ff */
[----:B------:R-:W-:Y:S01]  /*04e0*/  @!P4 LEA R13, R11, R6, 0x2 ;  /* 0x000000060b0dc211 */ /* 0x000fe200078e10ff */
[C---:B------:R-:W-:Y:S01]  /*04f0*/  VIADD R11, R10.reuse, 0x7 ;  /* 0x000000070a0b7836 */ /* 0x040fe20000000000 */
[----:B------:R-:W-:Y:S01]  /*0500*/  IADD3 R6, PT, PT, R10, 0x6, RZ ;  /* 0x000000060a067810 */ /* 0x000fe20007ffe0ff */
[----:B------:R-:W1:Y:S01]  /*0510*/  @!P2 LDC.64 R24, c[0x0][0x380] ;  /* 0x0000e000ff18ab82 */ /* 0x000e620000000a00 */
[----:B0-----:R-:W-:Y:S02]  /*0520*/  @!P3 IMAD R15, R3, R14, R8 ;  /* 0x0000000e030fb224 */ /* 0x001fe400078e0208 */
[C---:B------:R-:W-:Y:S02]  /*0530*/  ISETP.GT.U32.AND P5, PT, R20.reuse, R6, PT ;  /* 0x000000061400720c */ /* 0x040fe40003fa4070 */
[----:B------:R-:W-:Y:S01]  /*0540*/  ISETP.GT.U32.AND P6, PT, R20, R11, PT ;  /* 0x0000000b1400720c */ /* 0x000fe20003fc4070 */
[----:B------:R-:W-:Y:S02]  /*0550*/  @!P3 IMAD R15, R15, R14, R20 ;  /* 0x0000000e0f0fb224 */ /* 0x000fe400078e0214 */
[----:B------:R-:W0:Y:S02]  /*0560*/  @!P1 LDC R32, c[0x0][0x390] ;  /* 0x0000e400ff209b82 */ /* 0x000e240000000800 */
[----:B----4-:R-:W-:-:S06]  /*0570*/  @!P3 IMAD.WIDE R26, R15, 0x4, R26 ;  /* 0x000000040f1ab825 */ /* 0x010fcc00078e021a */
[----:B------:R-:W4:Y:S01]  /*0580*/  @!P0 LDC R29, c[0x0][0x390] ;  /* 0x0000e400ff1d8b82 */ /* 0x000f220000000800 */
[----:B------:R5:W5:Y:S07]  /*0590*/  @!P3 LDG.E R26, desc[UR8][R26.64] ;  /* 0x000000081a1ab981 */ /* 0x000b6e000c1e1900 */
[----:B------:R-:W5:Y:S08]  /*05a0*/  @!P1 LDC.64 R18, c[0x0][0x380] ;  /* 0x0000e000ff129b82 */ /* 0x000f700000000a00 */
[----:B------:R-:W5:Y:S08]  /*05b0*/  @!P5 LDC R31, c[0x0][0x390] ;  /* 0x0000e400ff1fdb82 */ /* 0x000f700000000800 */
[----:B------:R-:W5:Y:S08]  /*05c0*/  @!P6 LDC R30, c[0x0][0x390] ;  /* 0x0000e400ff1eeb82 */ /* 0x000f700000000800 */
[----:B------:R-:W5:Y:S08]  /*05d0*/  @!P0 LDC.64 R22, c[0x0][0x380] ;  /* 0x0000e000ff168b82 */ /* 0x000f700000000a00 */
[----:B------:R-:W5:Y:S01]  /*05e0*/  @!P5 LDC.64 R14, c[0x0][0x380] ;  /* 0x0000e000ff0edb82 */ /* 0x000f620000000a00 */
[----:B--2---:R3:W-:Y:S01]  /*05f0*/  @!P4 STS [R13], R12 ;  /* 0x0000000c0d00c388 */ /* 0x0047e20000000800 */
[----:B------:R-:W-:Y:S01]  /*0600*/  ISETP.GT.U32.AND P4, PT, R20, R5, PT ;  /* 0x000000051400720c */ /* 0x000fe20003f84070 */
[----:B---3--:R-:W-:-:S12]  /*0610*/  @!P2 IMAD R13, R3, R16, R9 ;  /* 0x00000010030da224 */ /* 0x008fd800078e0209 */
[----:B------:R-:W5:Y:S01]  /*0620*/  @!P4 LDC R28, c[0x0][0x390] ;  /* 0x0000e400ff1ccb82 */ /* 0x000f620000000800 */
[----:B------:R-:W-:-:S07]  /*0630*/  @!P2 IMAD R33, R13, R16, R20 ;  /* 0x000000100d21a224 */ /* 0x000fce00078e0214 */
[----:B------:R-:W2:Y:S01]  /*0640*/  @!P4 LDC.64 R16, c[0x0][0x380] ;  /* 0x0000e000ff10cb82 */ /* 0x000ea20000000a00 */
[----:B-1----:R-:W-:-:S07]  /*0650*/  @!P2 IMAD.WIDE R24, R33, 0x4, R24 ;  /* 0x000000042118a825 */ /* 0x002fce00078e0218 */
[----:B------:R-:W1:Y:S01]  /*0660*/  @!P6 LDC.64 R12, c[0x0][0x380] ;  /* 0x0000e000ff0ceb82 */ /* 0x000e620000000a00 */
[-C--:B0-----:R-:W-:Y:S01]  /*0670*/  @!P1 IMAD R33, R3, R32.reuse, R7 ;  /* 0x0000002003219224 */ /* 0x081fe200078e0207 */
[----:B------:R-:W3:Y:S03]  /*0680*/  @!P2 LDG.E R24, desc[UR8][R24.64] ;  /* 0x000000081818a981 */ /* 0x000ee6000c1e1900 */
[----:B------:R-:W-:Y:S02]  /*0690*/  @!P1 IMAD R33, R33, R32, R20 ;  /* 0x0000002021219224 */ /* 0x000fe400078e0214 */
[CC--:B----4-:R-:W-:Y:S02]  /*06a0*/  @!P0 IMAD R32, R3.reuse, R29.reuse, R4 ;  /* 0x0000001d03208224 */ /* 0x0d0fe400078e0204 */
[----:B-----5:R-:W-:Y:S02]  /*06b0*/  @!P4 IMAD R27, R3, R28, R5 ;  /* 0x0000001c031bc224 */ /* 0x020fe400078e0205 */
[----:B------:R-:W-:-:S02]  /*06c0*/  @!P0 IMAD R29, R32, R29, R20 ;  /* 0x0000001d201d8224 */ /* 0x000fc400078e0214 */
[----:B------:R-:W-:-:S04]  /*06d0*/  @!P1 IMAD.WIDE R18, R33, 0x4, R18 ;  /* 0x0000000421129825 */ /* 0x000fc800078e0212 */
[CC--:B------:R-:W-:Y:S02]  /*06e0*/  @!P5 IMAD R32, R3.reuse, R31.reuse, R6 ;  /* 0x0000001f0320d224 */ /* 0x0c0fe400078e0206 */
[----:B------:R-:W-:Y:S01]  /*06f0*/  @!P6 IMAD R33, R3, R30, R11 ;  /* 0x0000001e0321e224 */ /* 0x000fe200078e020b */
[----:B------:R0:W4:Y:S01]  /*0700*/  @!P1 LDG.E R18, desc[UR8][R18.64] ;  /* 0x0000000812129981 */ /* 0x000122000c1e1900 */
[--C-:B------:R-:W-:Y:S02]  /*0710*/  @!P4 IMAD R27, R27, R28, R20.reuse ;  /* 0x0000001c1b1bc224 */ /* 0x100fe400078e0214 */
[--C-:B------:R-:W-:Y:S02]  /*0720*/  @!P5 IMAD R31, R32, R31, R20.reuse ;  /* 0x0000001f201fd224 */ /* 0x100fe400078e0214 */
[----:B------:R-:W-:Y:S02]  /*0730*/  @!P6 IMAD R33, R33, R30, R20 ;  /* 0x0000001e2121e224 */ /* 0x000fe400078e0214 */
[----:B------:R-:W-:-:S04]  /*0740*/  @!P0 IMAD.WIDE R22, R29, 0x4, R22 ;  /* 0x000000041d168825 */ /* 0x000fc800078e0216 */
[----:B--2---:R-:W-:Y:S02]  /*0750*/  @!P4 IMAD.WIDE R16, R27, 0x4, R16 ;  /* 0x000000041b10c825 */ /* 0x004fe400078e0210 */
[----:B------:R2:W5:Y:S02]  /*0760*/  @!P0 LDG.E R22, desc[UR8][R22.64] ;  /* 0x0000000816168981 */ /* 0x000564000c1e1900 */
[----:B------:R-:W-:Y:S02]  /*0770*/  @!P5 IMAD.WIDE R14, R31, 0x4, R14 ;  /* 0x000000041f0ed825 */ /* 0x000fe400078e020e */
[----:B------:R2:W5:Y:S02]  /*0780*/  @!P4 LDG.E R16, desc[UR8][R16.64] ;  /* 0x000000081010c981 */ /* 0x000564000c1e1900 */
[----:B-1----:R-:W-:Y:S02]  /*0790*/  @!P6 IMAD.WIDE R12, R33, 0x4, R12 ;  /* 0x00000004210ce825 */ /* 0x002fe400078e020c */
[----:B------:R1:W5:Y:S04]  /*07a0*/  @!P5 LDG.E R14, desc[UR8][R14.64] ;  /* 0x000000080e0ed981 */ /* 0x000368000c1e1900 */
[----:B------:R1:W5:Y:S01]  /*07b0*/  @!P6 LDG.E R12, desc[UR8][R12.64] ;  /* 0x000000080c0ce981 */ /* 0x000362000c1e1900 */
[----:B------:R-:W1:Y:S01]  /*07c0*/  @!P3 S2R R30, SR_CgaCtaId ;  /* 0x00000000001eb919 */ /* 0x000e620000008800 */
[----:B------:R-:W1:Y:S01]  /*07d0*/  @!P4 S2R R28, SR_CgaCtaId ;  /* 0x00000000001cc919 */ /* 0x000e620000008800 */
[----:B------:R-:W1:Y:S01]  /*07e0*/  @!P5 S2R R27, SR_CgaCtaId ;  /* 0x00000000001bd919 */ /* 0x000e620000008800 */
[----:B------:R-:W1:Y:S01]  /*07f0*/  @!P2 S2R R32, SR_CgaCtaId ;  /* 0x000000000020a919 */ /* 0x000e620000008800 */
[----:B------:R-:W1:Y:S01]  /*0800*/  @!P1 S2R R34, SR_CgaCtaId ;  /* 0x0000000000229919 */ /* 0x000e620000008800 */
[----:B0-----:R-:W0:Y:S01]  /*0810*/  @!P6 S2R R19, SR_CgaCtaId ;  /* 0x000000000013e919 */ /* 0x001e220000008800 */
[----:B------:R-:W0:Y:S01]  /*0820*/  @!P0 S2R R36, SR_CgaCtaId ;  /* 0x0000000000248919 */ /* 0x000e220000008800 */
[----:B--2---:R-:W-:Y:S01]  /*0830*/  @!P3 MOV R23, 0x400 ;  /* 0x000004000017b802 */ /* 0x004fe20000000f00 */
[----:B------:R-:W-:Y:S01]  /*0840*/  @!P3 IMAD R17, R8, R9, RZ ;  /* 0x000000090811b224 */ /* 0x000fe200078e02ff */
[----:B------:R-:W-:Y:S01]  /*0850*/  @!P4 MOV R31, 0x400 ;  /* 0x00000400001fc802 */ /* 0x000fe20000000f00 */
[----:B------:R-:W-:Y:S01]  /*0860*/  @!P2 IMAD R29, R9, R7, RZ ;  /* 0x00000007091da224 */ /* 0x000fe200078e02ff */
[----:B------:R-:W-:-:S02]  /*0870*/  @!P2 MOV R25, 0x400 ;  /* 0x000004000019a802 */ /* 0x000fc40000000f00 */
[----:B-1----:R-:W-:Y:S02]  /*0880*/  @!P3 LEA R23, R30, R23, 0x18 ;  /* 0x000000171e17b211 */ /* 0x002fe400078ec0ff */
[----:B------:R-:W-:Y:S02]  /*0890*/  @!P5 MOV R30, 0x400 ;  /* 0x00000400001ed802 */ /* 0x000fe40000000f00 */
[----:B------:R-:W-:Y:S02]  /*08a0*/  @!P4 LEA R8, R28, R31, 0x18 ;  /* 0x0000001f1c08c211 */ /* 0x000fe400078ec0ff */
[----:B------:R-:W-:Y:S02]  /*08b0*/  @!P3 LEA.HI R28, R17, R0, RZ, 0x1f ;  /* 0x00000000111cb211 */ /* 0x000fe400078ff8ff */
[----:B------:R-:W-:Y:S01]  /*08c0*/  @!P5 LEA R9, R27, R30, 0x18 ;  /* 0x0000001e1b09d211 */ /* 0x000fe200078ec0ff */
[----:B------:R-:W-:Y:S01]  /*08d0*/  @!P1 IMAD R27, R7, R4, RZ ;  /* 0x00000004071b9224 */ /* 0x000fe200078e02ff */
[----:B------:R-:W-:-:S02]  /*08e0*/  @!P1 MOV R15, 0x400 ;  /* 0x00000400000f9802 */ /* 0x000fc40000000f00 */
[----:B------:R-:W-:Y:S02]  /*08f0*/  @!P2 LEA R25, R32, R25, 0x18 ;  /* 0x000000192019a211 */ /* 0x000fe400078ec0ff */
[----:B------:R-:W-:Y:S02]  /*0900*/  @!P6 MOV R32, 0x400 ;  /* 0x000004000020e802 */ /* 0x000fe40000000f00 */
[----:B------:R-:W-:Y:S02]  /*0910*/  @!P2 LEA.HI R30, R29, R0, RZ, 0x1f ;  /* 0x000000001d1ea211 */ /* 0x000fe400078ff8ff */
[----:B------:R-:W-:Y:S01]  /*0920*/  @!P3 LEA R7, R28, R23, 0x2 ;  /* 0x000000171c07b211 */ /* 0x000fe200078e10ff */
[----:B------:R-:W-:Y:S01]  /*0930*/  @!P0 IMAD R23, R4, R5, RZ ;  /* 0x0000000504178224 */ /* 0x000fe200078e02ff */
[----:B------:R-:W-:Y:S01]  /*0940*/  IADD3 R10, PT, PT, R10, 0x8, RZ ;  /* 0x000000080a0a7810 */ /* 0x000fe20007ffe0ff */
[----:B------:R-:W-:Y:S01]  /*0950*/  @!P4 IMAD R5, R5, R6, RZ ;  /* 0x000000060505c224 */ /* 0x000fe200078e02ff */
[----:B------:R-:W-:-:S02]  /*0960*/  @!P1 LEA R15, R34, R15, 0x18 ;  /* 0x0000000f220f9211 */ /* 0x000fc400078ec0ff */
[----:B0-----:R-:W-:Y:S01]  /*0970*/  @!P6 LEA R17, R19, R32, 0x18 ;  /* 0x000000201311e211 */ /* 0x001fe200078ec0ff */
[----:B------:R-:W-:Y:S01]  /*0980*/  @!P2 IMAD R19, R30, 0x4, R25 ;  /* 0x000000041e13a824 */ /* 0x000fe200078e0219 */
[----:B------:R-:W-:Y:S01]  /*0990*/  @!P1 LEA.HI R4, R27, R0, RZ, 0x1f ;  /* 0x000000001b049211 */ /* 0x000fe200078ff8ff */
[----:B------:R-:W-:Y:S01]  /*09a0*/  @!P5 IMAD R25, R6, R11, RZ ;  /* 0x0000000b0619d224 */ /* 0x000fe200078e02ff */
[----:B------:R-:W-:Y:S01]  /*09b0*/  @!P0 MOV R13, 0x400 ;  /* 0x00000400000d8802 */ /* 0x000fe20000000f00 */
[----:B------:R-:W-:Y:S01]  /*09c0*/  @!P6 IMAD R11, R11, R10, RZ ;  /* 0x0000000a0b0be224 */ /* 0x000fe200078e02ff */
[-C--:B------:R-:W-:Y:S01]  /*09d0*/  @!P4 LEA.HI R5, R5, R0.reuse, RZ, 0x1f ;  /* 0x000000000505c211 */ /* 0x080fe200078ff8ff */
[----:B------:R-:W-:Y:S01]  /*09e0*/  @!P1 IMAD R15, R4, 0x4, R15 ;  /* 0x00000004040f9824 */ /* 0x000fe200078e020f */
[----:B------:R-:W-:Y:S02]  /*09f0*/  @!P0 LEA R13, R36, R13, 0x18 ;  /* 0x0000000d240d8211 */ /* 0x000fe400078ec0ff */
[----:B------:R-:W-:-:S02]  /*0a00*/  @!P0 LEA.HI R4, R23, R0, RZ, 0x1f ;  /* 0x0000000017048211 */ /* 0x000fc400078ff8ff */
[-C--:B------:R-:W-:Y:S02]  /*0a10*/  @!P5 LEA.HI R6, R25, R0.reuse, RZ, 0x1f ;  /* 0x000000001906d211 */ /* 0x080fe400078ff8ff */
[----:B------:R-:W-:Y:S01]  /*0a20*/  @!P6 LEA.HI R28, R11, R0, RZ, 0x1f ;  /* 0x000000000b1ce211 */ /* 0x000fe200078ff8ff */
[----:B------:R-:W-:Y:S01]  /*0a30*/  @!P4 IMAD R5, R5, 0x4, R8 ;  /* 0x000000040505c824 */ /* 0x000fe200078e0208 */
[----:B------:R-:W-:Y:S01]  /*0a40*/  @!P0 LEA R13, R4, R13, 0x2 ;  /* 0x0000000d040d8211 */ /* 0x000fe200078e10ff */
[----:B------:R0:W-:Y:S01]  /*0a50*/  @!P3 STS [R7], R26 ;  /* 0x0000001a0700b388 */ /* 0x0001e20000000800 */
[----:B------:R-:W-:Y:S01]  /*0a60*/  @!P5 LEA R9, R6, R9, 0x2 ;  /* 0x000000090609d211 */ /* 0x000fe200078e10ff */
[----:B------:R-:W-:Y:S02]  /*0a70*/  @!P6 IMAD R17, R28, 0x4, R17 ;  /* 0x000000041c11e824 */ /* 0x000fe400078e0211 */
[----:B---3--:R0:W-:Y:S04]  /*0a80*/  @!P2 STS [R19], R24 ;  /* 0x000000181300a388 */ /* 0x0081e80000000800 */
[----:B----4-:R0:W-:Y:S04]  /*0a90*/  @!P1 STS [R15], R18 ;  /* 0x000000120f009388 */ /* 0x0101e80000000800 */
[----:B-----5:R0:W-:Y:S04]  /*0aa0*/  @!P0 STS [R13], R22 ;  /* 0x000000160d008388 */ /* 0x0201e80000000800 */
[----:B------:R0:W-:Y:S04]  /*0ab0*/  @!P4 STS [R5], R16 ;  /* 0x000000100500c388 */ /* 0x0001e80000000800 */
[----:B------:R0:W-:Y:S04]  /*0ac0*/  @!P5 STS [R9], R14 ;  /* 0x0000000e0900d388 */ /* 0x0001e80000000800 */
[----:B------:R0:W-:Y:S01]  /*0ad0*/  @!P6 STS [R17], R12 ;  /* 0x0000000c1100e388 */ /* 0x0001e20000000800 */
[----:B------:R-:W-:-:S13]  /*0ae0*/  ISETP.NE.AND P0, PT, R10, R2, PT ;  /* 0x000000020a00720c */ /* 0x000fda0003f05270 */
[----:B0-----:R-:W-:Y:S05]  /*0af0*/  @P0 BRA `(.L_x_88) ;  /* 0xfffffff800180947 */ /* 0x001fea000383ffff */
.L_x_87:
[----:B------:R-:W-:Y:S05]  /*0b00*/  BRA.U !UP1, `(.L_x_86) ;  /* 0x0000000509b87547 */ /* 0x000fea000b800000 */
[----:B------:R-:W0:Y:S01]  /*0b10*/  LDC R5, c[0x0][0x390] ;  /* 0x0000e400ff057b82 */ /* 0x000e220000000800 */
[----:B------:R-:W-:Y:S01]  /*0b20*/  UISETP.GE.U32.AND UP0, UPT, UR7, 0x4, UPT ;  /* 0x000000040700788c */ /* 0x000fe2000bf06070 */
[----:B0-----:R-:W-:-:S04]  /*0b30*/  LOP3.LUT R22, R5, 0x3, RZ, 0xc0, !PT ;  /* 0x0000000305167812 */ /* 0x001fc800078ec0ff */
[----:B------:R-:W-:-:S04]  /*0b40*/  ISETP.NE.AND P4, PT, R22, RZ, PT ;  /* 0x000000ff1600720c */ /* 0x000fc80003f85270 */
[----:B------:R-:W-:Y:S09]  /*0b50*/  BRA.U !UP0, `(.L_x_89) ;  /* 0x0000000108e07547 */ /* 0x000ff2000b800000 */
[C---:B------:R-:W-:Y:S01]  /*0b60*/  IADD3 R15, PT, PT, R2.reuse, 0x1, RZ ;  /* 0x00000001020f7810 */ /* 0x040fe20007ffe0ff */
[C---:B------:R-:W-:Y:S01]  /*0b70*/  VIADD R14, R2.reuse, 0x2 ;  /* 0x00000002020e7836 */ /* 0x040fe20000000000 */
[----:B------:R-:W-:Y:S02]  /*0b80*/  IADD3 R4, PT, PT, R2, 0x3, RZ ;  /* 0x0000000302047810 */ /* 0x000fe40007ffe0ff */
[C---:B------:R-:W-:Y:S02]  /*0b90*/  ISETP.GT.U32.AND P0, PT, R20.reuse, R2, PT ;  /* 0x000000021400720c */ /* 0x040fe40003f04070 */
[C---:B------:R-:W-:Y:S02]  /*0ba0*/  ISETP.GT.U32.AND P1, PT, R20.reuse, R15, PT ;  /* 0x0000000f1400720c */ /* 0x040fe40003f24070 */
[C---:B------:R-:W-:Y:S02]  /*0bb0*/  ISETP.GT.U32.AND P2, PT, R20.reuse, R14, PT ;  /* 0x0000000e1400720c */ /* 0x040fe40003f44070 */
[----:B------:R-:W-:-:S07]  /*0bc0*/  ISETP.GT.U32.AND P3, PT, R20, R4, PT ;  /* 0x000000041400720c */ /* 0x000fce0003f64070 */
[----:B------:R-:W0:Y:S01]  /*0bd0*/  @!P0 LDC.64 R12, c[0x0][0x380] ;  /* 0x0000e000ff0c8b82 */ /* 0x000e220000000a00 */
[CC--:B------:R-:W-:Y:S02]  /*0be0*/  @!P0 IMAD R16, R3.reuse, R5.reuse, R2 ;  /* 0x0000000503108224 */ /* 0x0c0fe400078e0202 */
[CC--:B------:R-:W-:Y:S02]  /*0bf0*/  @!P1 IMAD R18, R3.reuse, R5.reuse, R15 ;  /* 0x0000000503129224 */ /* 0x0c0fe400078e020f */
[CC--:B------:R-:W-:Y:S02]  /*0c00*/  @!P2 IMAD R23, R3.reuse, R5.reuse, R14 ;  /* 0x000000050317a224 */ /* 0x0c0fe400078e020e */
[-C--:B------:R-:W-:Y:S01]  /*0c10*/  @!P3 IMAD R24, R3, R5.reuse, R4 ;  /* 0x000000050318b224 */ /* 0x080fe200078e0204 */
[----:B------:R-:W1:Y:S01]  /*0c20*/  @!P1 LDC.64 R10, c[0x0][0x380] ;  /* 0x0000e000ff0a9b82 */ /* 0x000e620000000a00 */
[-CC-:B------:R-:W-:Y:S02]  /*0c30*/  @!P0 IMAD R17, R16, R5.reuse, R20.reuse ;  /* 0x0000000510118224 */ /* 0x180fe400078e0214 */
[----:B------:R-:W-:-:S02]  /*0c40*/  @!P1 IMAD R19, R18, R5, R20 ;  /* 0x0000000512139224 */ /* 0x000fc400078e0214 */
[-CC-:B------:R-:W-:Y:S02]  /*0c50*/  @!P2 IMAD R23, R23, R5.reuse, R20.reuse ;  /* 0x000000051717a224 */ /* 0x180fe400078e0214 */
[----:B------:R-:W-:Y:S01]  /*0c60*/  @!P3 IMAD R25, R24, R5, R20 ;  /* 0x000000051819b224 */ /* 0x000fe200078e0214 */
[----:B------:R-:W2:Y:S08]  /*0c70*/  @!P2 LDC.64 R8, c[0x0][0x380] ;  /* 0x0000e000ff08ab82 */ /* 0x000eb00000000a00 */
[----:B------:R-:W3:Y:S01]  /*0c80*/  @!P3 LDC.64 R6, c[0x0][0x380] ;  /* 0x0000e000ff06bb82 */ /* 0x000ee20000000a00 */
[----:B0-----:R-:W-:-:S06]  /*0c90*/  @!P0 IMAD.WIDE R12, R17, 0x4, R12 ;  /* 0x00000004110c8825 */ /* 0x001fcc00078e020c */
[----:B------:R0:W4:Y:S01]  /*0ca0*/  @!P0 LDG.E R12, desc[UR8][R12.64] ;  /* 0x000000080c0c8981 */ /* 0x000122000c1e1900 */
[----:B-1----:R-:W-:-:S06]  /*0cb0*/  @!P1 IMAD.WIDE R10, R19, 0x4, R10 ;  /* 0x00000004130a9825 */ /* 0x002fcc00078e020a */
[----:B------:R-:W5:Y:S01]  /*0cc0*/  @!P1 LDG.E R10, desc[UR8][R10.64] ;  /* 0x000000080a0a9981 */ /* 0x000f62000c1e1900 */
[----:B--2---:R-:W-:-:S04]  /*0cd0*/  @!P2 IMAD.WIDE R8, R23, 0x4, R8 ;  /* 0x000000041708a825 */ /* 0x004fc800078e0208 */
[----:B---3--:R-:W-:Y:S02]  /*0ce0*/  @!P3 IMAD.WIDE R16, R25, 0x4, R6 ;  /* 0x000000041910b825 */ /* 0x008fe400078e0206 */
[----:B------:R1:W2:Y:S04]  /*0cf0*/  @!P2 LDG.E R6, desc[UR8][R8.64] ;  /* 0x000000080806a981 */ /* 0x0002a8000c1e1900 */
[----:B------:R-:W3:Y:S01]  /*0d00*/  @!P3 LDG.E R7, desc[UR8][R16.64] ;  /* 0x000000081007b981 */ /* 0x000ee2000c1e1900 */
[----:B------:R-:W1:Y:S01]  /*0d10*/  @!P2 S2R R26, SR_CgaCtaId ;  /* 0x00000000001aa919 */ /* 0x000e620000008800 */
[----:B------:R-:W1:Y:S01]  /*0d20*/  @!P0 S2R R19, SR_CgaCtaId ;  /* 0x0000000000138919 */ /* 0x000e620000008800 */
[----:B------:R-:W1:Y:S01]  /*0d30*/  @!P1 S2R R24, SR_CgaCtaId ;  /* 0x0000000000189919 */ /* 0x000e620000008800 */
[----:B------:R-:W1:Y:S01]  /*0d40*/  @!P3 S2R R25, SR_CgaCtaId ;  /* 0x000000000019b919 */ /* 0x000e620000008800 */
[----:B0-----:R-:W-:Y:S01]  /*0d50*/  @!P2 MOV R13, 0x400 ;  /* 0x00000400000da802 */ /* 0x001fe20000000f00 */
[----:B-1----:R-:W-:-:S02]  /*0d60*/  @!P0 IMAD R9, R2, R2, R2 ;  /* 0x0000000202098224 */ /* 0x002fc400078e0202 */
[----:B------:R-:W-:Y:S01]  /*0d70*/  VIADD R2, R2, 0x4 ;  /* 0x0000000402027836 */ /* 0x000fe20000000000 */
[----:B------:R-:W-:Y:S01]  /*0d80*/  @!P0 MOV R18, 0x400 ;  /* 0x0000040000128802 */ /* 0x000fe20000000f00 */
[----:B------:R-:W-:Y:S01]  /*0d90*/  @!P1 IMAD R15, R15, R14, RZ ;  /* 0x0000000e0f0f9224 */ /* 0x000fe200078e02ff */
[----:B------:R-:W-:Y:S01]  /*0da0*/  @!P1 MOV R23, 0x400 ;  /* 0x0000040000179802 */ /* 0x000fe20000000f00 */
[----:B------:R-:W-:Y:S01]  /*0db0*/  @!P2 IMAD R11, R14, R4, RZ ;  /* 0x000000040e0ba224 */ /* 0x000fe200078e02ff */
[----:B------:R-:W-:Y:S02]  /*0dc0*/  @!P3 MOV R8, 0x400 ;  /* 0x000004000008b802 */ /* 0x000fe40000000f00 */
[-C--:B------:R-:W-:Y:S02]  /*0dd0*/  @!P0 LEA.HI R9, R9, R0.reuse, RZ, 0x1f ;  /* 0x0000000009098211 */ /* 0x080fe400078ff8ff */
[----:B------:R-:W-:Y:S02]  /*0de0*/  @!P1 LEA.HI R15, R15, R0, RZ, 0x1f ;  /* 0x000000000f0f9211 */ /* 0x000fe400078ff8ff */
[----:B------:R-:W-:Y:S01]  /*0df0*/  @!P2 LEA R26, R26, R13, 0x18 ;  /* 0x0000000d1a1aa211 */ /* 0x000fe200078ec0ff */
[----:B------:R-:W-:Y:S01]  /*0e00*/  @!P3 IMAD R13, R4, R2, RZ ;  /* 0x00000002040db224 */ /* 0x000fe200078e02ff */
[----:B------:R-:W-:-:S02]  /*0e10*/  @!P2 LEA.HI R11, R11, R0, RZ, 0x1f ;  /* 0x000000000b0ba211 */ /* 0x000fc400078ff8ff */
[----:B------:R-:W-:Y:S02]  /*0e20*/  @!P0 LEA R18, R19, R18, 0x18 ;  /* 0x0000001213128211 */ /* 0x000fe400078ec0ff */
[----:B------:R-:W-:Y:S02]  /*0e30*/  @!P3 LEA.HI R13, R13, R0, RZ, 0x1f ;  /* 0x000000000d0db211 */ /* 0x000fe400078ff8ff */
[----:B------:R-:W-:Y:S02]  /*0e40*/  @!P1 LEA R24, R24, R23, 0x18 ;  /* 0x0000001718189211 */ /* 0x000fe400078ec0ff */
[----:B------:R-:W-:Y:S02]  /*0e50*/  @!P0 LEA R9, R9, R18, 0x2 ;  /* 0x0000001209098211 */ /* 0x000fe400078e10ff */
[----:B------:R-:W-:Y:S01]  /*0e60*/  @!P3 LEA R4, R25, R8, 0x18 ;  /* 0x000000081904b211 */ /* 0x000fe200078ec0ff */
[----:B------:R-:W-:Y:S01]  /*0e70*/  @!P1 IMAD R15, R15, 0x4, R24 ;  /* 0x000000040f0f9824 */ /* 0x000fe200078e0218 */
[----:B------:R-:W-:-:S03]  /*0e80*/  @!P2 LEA R11, R11, R26, 0x2 ;  /* 0x0000001a0b0ba211 */ /* 0x000fc600078e10ff */
[----:B------:R-:W-:Y:S01]  /*0e90*/  @!P3 IMAD R4, R13, 0x4, R4 ;  /* 0x000000040d04b824 */ /* 0x000fe200078e0204 */
[----:B----4-:R0:W-:Y:S04]  /*0ea0*/  @!P0 STS [R9], R12 ;  /* 0x0000000c09008388 */ /* 0x0101e80000000800 */
[----:B-----5:R0:W-:Y:S04]  /*0eb0*/  @!P1 STS [R15], R10 ;  /* 0x0000000a0f009388 */ /* 0x0201e80000000800 */
[----:B--2---:R0:W-:Y:S04]  /*0ec0*/  @!P2 STS [R11], R6 ;  /* 0x000000060b00a388 */ /* 0x0041e80000000800 */
[----:B---3--:R0:W-:Y:S02]  /*0ed0*/  @!P3 STS [R4], R7 ;  /* 0x000000070400b388 */ /* 0x0081e40000000800 */
.L_x_89:
[----:B------:R-:W-:Y:S05]  /*0ee0*/  @!P4 BRA `(.L_x_86) ;  /* 0x0000000000c0c947 */ /* 0x000fea0003800000 */
[----:B------:R-:W-:Y:S02]  /*0ef0*/  ISETP.NE.AND P0, PT, R22, 0x1, PT ;  /* 0x000000011600780c */ /* 0x000fe40003f05270 */
[----:B------:R-:W-:-:S11]  /*0f00*/  LOP3.LUT R14, R5, 0x1, RZ, 0xc0, !PT ;  /* 0x00000001050e7812 */ /* 0x000fd600078ec0ff */
[----:B------:R-:W-:Y:S05]  /*0f10*/  @!P0 BRA `(.L_x_90) ;  /* 0x0000000000708947 */ /* 0x000fea0003800000 */
[----:B0-----:R-:W-:Y:S02]  /*0f20*/  IADD3 R12, PT, PT, R2, 0x1, RZ ;  /* 0x00000001020c7810 */ /* 0x001fe40007ffe0ff */
[C---:B------:R-:W-:Y:S02]  /*0f30*/  ISETP.GT.U32.AND P1, PT, R20.reuse, R2, PT ;  /* 0x000000021400720c */ /* 0x040fe40003f24070 */
[----:B------:R-:W-:-:S11]  /*0f40*/  ISETP.GT.U32.AND P0, PT, R20, R12, PT ;  /* 0x0000000c1400720c */ /* 0x000fd60003f04070 */
[----:B------:R-:W0:Y:S01]  /*0f50*/  @!P1 LDC.64 R6, c[0x0][0x380] ;  /* 0x0000e000ff069b82 */ /* 0x000e220000000a00 */
[CC--:B------:R-:W-:Y:S02]  /*0f60*/  @!P1 IMAD R8, R3.reuse, R5.reuse, R2 ;  /* 0x0000000503089224 */ /* 0x0c0fe400078e0202 */
[-C--:B------:R-:W-:Y:S02]  /*0f70*/  @!P0 IMAD R4, R3, R5.reuse, R12 ;  /* 0x0000000503048224 */ /* 0x080fe400078e020c */
[-CC-:B------:R-:W-:Y:S02]  /*0f80*/  @!P1 IMAD R9, R8, R5.reuse, R20.reuse ;  /* 0x0000000508099224 */ /* 0x180fe400078e0214 */
[----:B------:R-:W-:Y:S01]  /*0f90*/  @!P0 IMAD R13, R4, R5, R20 ;  /* 0x00000005040d8224 */ /* 0x000fe200078e0214 */
[----:B------:R-:W1:Y:S01]  /*0fa0*/  @!P0 LDC.64 R10, c[0x0][0x380] ;  /* 0x0000e000ff0a8b82 */ /* 0x000e620000000a00 */
[----:B0-----:R-:W-:-:S06]  /*0fb0*/  @!P1 IMAD.WIDE R8, R9, 0x4, R6 ;  /* 0x0000000409089825 */ /* 0x001fcc00078e0206 */
[----:B------:R-:W2:Y:S01]  /*0fc0*/  @!P1 LDG.E R8, desc[UR8][R8.64] ;  /* 0x0000000808089981 */ /* 0x000ea2000c1e1900 */
[----:B-1----:R-:W-:-:S06]  /*0fd0*/  @!P0 IMAD.WIDE R6, R13, 0x4, R10 ;  /* 0x000000040d068825 */ /* 0x002fcc00078e020a */
[----:B------:R-:W3:Y:S01]  /*0fe0*/  @!P0 LDG.E R6, desc[UR8][R6.64] ;  /* 0x0000000806068981 */ /* 0x000ee2000c1e1900 */
[----:B------:R-:W0:Y:S01]  /*0ff0*/  @!P1 S2R R15, SR_CgaCtaId ;  /* 0x00000000000f9919 */ /* 0x000e220000008800 */
[----:B------:R-:W1:Y:S01]  /*1000*/  @!P0 S2R R17, SR_CgaCtaId ;  /* 0x0000000000118919 */ /* 0x000e620000008800 */
[C---:B------:R-:W-:Y:S02]  /*1010*/  @!P1 IMAD R13, R2.reuse, R2, R2 ;  /* 0x00000002020d9224 */ /* 0x040fe400078e0202 */
[----:B------:R-:W-:Y:S01]  /*1020*/  VIADD R2, R2, 0x2 ;  /* 0x0000000202027836 */ /* 0x000fe20000000000 */
[----:B------:R-:W-:Y:S02]  /*1030*/  @!P1 MOV R4, 0x400 ;  /* 0x0000040000049802 */ /* 0x000fe40000000f00 */
[----:B------:R-:W-:Y:S01]  /*1040*/  @!P0 MOV R10, 0x400 ;  /* 0x00000400000a8802 */ /* 0x000fe20000000f00 */
[----:B------:R-:W-:Y:S01]  /*1050*/  @!P0 IMAD R11, R2, R12, RZ ;  /* 0x0000000c020b8224 */ /* 0x000fe200078e02ff */
[----:B------:R-:W-:-:S04]  /*1060*/  @!P1 LEA.HI R13, R13, R0, RZ, 0x1f ;  /* 0x000000000d0d9211 */ /* 0x000fc800078ff8ff */
[----:B------:R-:W-:Y:S02]  /*1070*/  @!P0 LEA.HI R11, R11, R0, RZ, 0x1f ;  /* 0x000000000b0b8211 */ /* 0x000fe400078ff8ff */
[----:B0-----:R-:W-:Y:S02]  /*1080*/  @!P1 LEA R4, R15, R4, 0x18 ;  /* 0x000000040f049211 */ /* 0x001fe400078ec0ff */
[----:B-1----:R-:W-:Y:S02]  /*1090*/  @!P0 LEA R10, R17, R10, 0x18 ;  /* 0x0000000a110a8211 */ /* 0x002fe400078ec0ff */
[----:B------:R-:W-:-:S03]  /*10a0*/  @!P1 LEA R13, R13, R4, 0x2 ;  /* 0x000000040d0d9211 */ /* 0x000fc600078e10ff */
[----:B------:R-:W-:Y:S02]  /*10b0*/  @!P0 IMAD R11, R11, 0x4, R10 ;  /* 0x000000040b0b8824 */ /* 0x000fe400078e020a */
[----:B--2---:R1:W-:Y:S04]  /*10c0*/  @!P1 STS [R13], R8 ;  /* 0x000000080d009388 */ /* 0x0043e80000000800 */
[----:B---3--:R1:W-:Y:S02]  /*10d0*/  @!P0 STS [R11], R6 ;  /* 0x000000060b008388 */ /* 0x0083e40000000800 */
.L_x_90:
[----:B------:R-:W-:Y:S01]  /*10e0*/  ISETP.GT.U32.AND P0, PT, R20, R2, PT ;  /* 0x000000021400720c */ /* 0x000fe20003f04070 */
[----:B------:R-:W-:Y:S03]  /*10f0*/  BSSY.RECONVERGENT B0, `(.L_x_86) ;  /* 0x000000f000007945 */ /* 0x000fe60003800200 */
[----:B------:R-:W-:-:S13]  /*1100*/  ISETP.NE.U32.OR P0, PT, R14, 0x1, P0 ;  /* 0x000000010e00780c */ /* 0x000fda0000705470 */
[----:B------:R-:W-:Y:S05]  /*1110*/  @P0 BRA `(.L_x_91) ;  /* 0x0000000000300947 */ /* 0x000fea0003800000 */
[----:B01----:R-:W0:Y:S01]  /*1120*/  LDC.64 R6, c[0x0][0x380] ;  /* 0x0000e000ff067b82 */ /* 0x003e220000000a00 */
[----:B------:R-:W-:-:S04]  /*1130*/  IMAD R4, R3, R5, R2 ;  /* 0x0000000503047224 */ /* 0x000fc800078e0202 */
[----:B------:R-:W-:-:S04]  /*1140*/  IMAD R5, R4, R5, R20 ;  /* 0x0000000504057224 */ /* 0x000fc800078e0214 */
[----:B0-----:R-:W-:-:S06]  /*1150*/  IMAD.WIDE R4, R5, 0x4, R6 ;  /* 0x0000000405047825 */ /* 0x001fcc00078e0206 */
[----:B------:R-:W2:Y:S01]  /*1160*/  LDG.E R4, desc[UR8][R4.64] ;  /* 0x0000000804047981 */ /* 0x000ea2000c1e1900 */
[----:B------:R-:W0:Y:S01]  /*1170*/  S2UR UR6, SR_CgaCtaId ;  /* 0x00000000000679c3 */ /* 0x000e220000008800 */
[----:B------:R-:W-:Y:S01]  /*1180*/  IMAD R7, R2, R2, R2 ;  /* 0x0000000202077224 */ /* 0x000fe200078e0202 */
[----:B------:R-:W-:-:S04]  /*1190*/  UMOV UR5, 0x400 ;  /* 0x0000040000057882 */ /* 0x000fc80000000000 */
[----:B------:R-:W-:Y:S01]  /*11a0*/  LEA.HI R7, R7, R0, RZ, 0x1f ;  /* 0x0000000007077211 */ /* 0x000fe200078ff8ff */
[----:B0-----:R-:W-:-:S06]  /*11b0*/  ULEA UR5, UR6, UR5, 0x18 ;  /* 0x0000000506057291 */ /* 0x001fcc000f8ec0ff */
[----:B------:R-:W-:-:S05]  /*11c0*/  LEA R7, R7, UR5, 0x2 ;  /* 0x0000000507077c11 */ /* 0x000fca000f8e10ff */
[----:B--2---:R2:W-:Y:S02]  /*11d0*/  STS [R7], R4 ;  /* 0x0000000407007388 */ /* 0x0045e40000000800 */
.L_x_91:
[----:B------:R-:W-:Y:S05]  /*11e0*/  BSYNC.RECONVERGENT B0 ;  /* 0x0000000000007941 */ /* 0x000fea0003800200 */
.L_x_86:
[----:B------:R-:W3:Y:S01]  /*11f0*/  LDC.64 R18, c[0x0][0x388] ;  /* 0x0000e200ff127b82 */ /* 0x000ee20000000a00 */
[----:B------:R-:W4:Y:S02]  /*1200*/  LDCU UR5, c[0x0][0x390] ;  /* 0x00007200ff0577ac */ /* 0x000f240008000800 */
[----:B----4-:R-:W-:-:S04]  /*1210*/  IMAD R3, R3, UR5, R20 ;  /* 0x0000000503037c24 */ /* 0x010fc8000f8e0214 */
[----:B---3--:R-:W-:-:S05]  /*1220*/  IMAD.WIDE R18, R3, 0x4, R18 ;  /* 0x0000000403127825 */ /* 0x008fca00078e0212 */
[----:B------:R-:W3:Y:S01]  /*1230*/  LDG.E R0, desc[UR8][R18.64] ;  /* 0x0000000812007981 */ /* 0x000ee2000c1e1900 */
[----:B------:R-:W4:Y:S01]  /*1240*/  S2UR UR7, SR_CgaCtaId ;  /* 0x00000000000779c3 */ /* 0x000f220000008800 */
[----:B------:R-:W-:Y:S01]  /*1250*/  IADD3 R17, PT, PT, R21, UR4, RZ ;  /* 0x0000000415117c10 */ /* 0x000fe2000fffe0ff */
[----:B------:R-:W-:Y:S01]  /*1260*/  UMOV UR6, 0x400 ;  /* 0x0000040000067882 */ /* 0x000fe20000000000 */
[----:B------:R-:W-:-:S03]  /*1270*/  UISETP.GE.AND UP0, UPT, UR5, 0x1, UPT ;  /* 0x000000010500788c */ /* 0x000fc6000bf06270 */
[----:B0-----:R-:W-:Y:S01]  /*1280*/  IMAD.IADD R15, R20, 0x1, R17 ;  /* 0x00000001140f7824 */ /* 0x001fe200078e0211 */
[----:B----4-:R-:W-:-:S06]  /*1290*/  ULEA UR6, UR7, UR6, 0x18 ;  /* 0x0000000607067291 */ /* 0x010fcc000f8ec0ff */
[----:B------:R-:W-:-:S05]  /*12a0*/  LEA R15, R15, UR6, 0x2 ;  /* 0x000000060f0f7c11 */ /* 0x000fca000f8e10ff */
[----:B---3--:R0:W-:Y:S01]  /*12b0*/  STS [R15], R0 ;  /* 0x000000000f007388 */ /* 0x0081e20000000800 */
[----:B------:R-:W-:Y:S06]  /*12c0*/  BAR.SYNC.DEFER_BLOCKING 0x0 ;  /* 0x0000000000007b1d */ /* 0x000fec0000010000 */
[----:B------:R-:W-:Y:S05]  /*12d0*/  BRA.U !UP0, `(.L_x_92) ;  /* 0x0000002508647547 */ /* 0x000fea000b800000 */
[----:B0-----:R-:W-:Y:S02]  /*12e0*/  IMAD R0, R20, R20, R20 ;  /* 0x0000001414007224 */ /* 0x001fe400078e0214 */
[----:B------:R-:W-:Y:S01]  /*12f0*/  HFMA2 R16, -RZ, RZ, 0, 0 ;  /* 0x00000000ff107431 */ /* 0x000fe200000001ff */
[----:B------:R-:W-:Y:S02]  /*1300*/  PRMT R14, RZ, 0x7610, R14 ;  /* 0x00007610ff0e7816 */ /* 0x000fe4000000000e */
[----:B------:R-:W-:Y:S02]  /*1310*/  PRMT R12, RZ, 0x7610, R12 ;  /* 0x00007610ff0c7816 */ /* 0x000fe4000000000c */
[----:B-1----:R-:W-:-:S07]  /*1320*/  LEA.HI R13, R0, R21, RZ, 0x1f ;  /* 0x00000015000d7211 */ /* 0x002fce00078ff8ff */
.L_x_137:
[----:B------:R-:W-:Y:S01]  /*1330*/  ISETP.NE.AND P0, PT, R16, RZ, PT ;  /* 0x000000ff1000720c */ /* 0x000fe20003f05270 */
[----:B------:R-:W-:Y:S01]  /*1340*/  BSSY.RECONVERGENT B0, `(.L_x_93) ;  /* 0x00000a7000007945 */ /* 0x000fe20003800200 */
[----:B------:R-:W-:Y:S02]  /*1350*/  LOP3.LUT R11, R12, 0x7, RZ, 0xc0, !PT ;  /* 0x000000070c0b7812 */ /* 0x000fe400078ec0ff */
[----:B------:R-:W-:-:S03]  /*1360*/  ISETP.NE.OR P0, PT, R20, RZ, !P0 ;  /* 0x000000ff1400720c */ /* 0x000fc60004705670 */
[----:B------:R-:W-:-:S10]  /*1370*/  VIADD R10, R11, 0xffffffff ;  /* 0xffffffff0b0a7836 */ /* 0x000fd40000000000 */
[----:B01234-:R-:W-:Y:S05]  /*1380*/  @P0 BRA `(.L_x_94) ;  /* 0x0000000800880947 */ /* 0x01ffea0003800000 */
[C---:B------:R-:W-:Y:S01]  /*1390*/  IMAD R0, R16.reuse, R16, R16 ;  /* 0x0000001010007224 */ /* 0x040fe200078e0210 */
[C---:B------:R-:W-:Y:S01]  /*13a0*/  LOP3.LUT P1, RZ, R16.reuse, 0x7, RZ, 0xc0, !PT ;  /* 0x0000000710ff7812 */ /* 0x040fe2000782c0ff */
[----:B------:R-:W-:-:S03]  /*13b0*/  VIADD R2, R16, 0xffffffff ;  /* 0xffffffff10027836 */ /* 0x000fc60000000000 */
[----:B------:R-:W-:Y:S02]  /*13c0*/  LEA.HI R3, R0, R21, RZ, 0x1f ;  /* 0x0000001500037211 */ /* 0x000fe400078ff8ff */
[----:B------:R-:W-:Y:S02]  /*13d0*/  ISETP.GE.U32.AND P0, PT, R2, 0x7, PT ;  /* 0x000000070200780c */ /* 0x000fe40003f06070 */
[----:B------:R-:W-:Y:S02]  /*13e0*/  IADD3 R0, PT, PT, R3, R16, RZ ;  /* 0x0000001003007210 */ /* 0x000fe40007ffe0ff */
[----:B------:R-:W-:Y:S02]  /*13f0*/  MOV R2, RZ ;  /* 0x000000ff00027202 */ /* 0x000fe40000000f00 */
[----:B------:R-:W-:-:S05]  /*1400*/  LEA R0, R0, UR6, 0x2 ;  /* 0x0000000600007c11 */ /* 0x000fca000f8e10ff */
[----:B--2---:R0:W1:Y:S02]  /*1410*/  LDS R7, [R0] ;  /* 0x0000000000077984 */ /* 0x0040640000000800 */
[----:B------:R-:W-:Y:S05]  /*1420*/  @!P0 BRA `(.L_x_95) ;  /* 0x0000000400248947 */ /* 0x000fea0003800000 */
[----:B------:R-:W-:Y:S01]  /*1430*/  LOP3.LUT R2, R16, 0x7ffffff8, RZ, 0xc0, !PT ;  /* 0x7ffffff810027812 */ /* 0x000fe200078ec0ff */
[----:B------:R-:W-:-:S07]  /*1440*/  IMAD.MOV.U32 R4, RZ, RZ, RZ ;  /* 0x000000ffff047224 */ /* 0x000fce00078e00ff */
.L_x_96:
        /* <DEDUP_REMOVED lines=9> */
[----:B--2---:R-:W2:Y:S01]  /*14e0*/  LDS R8, [R6] ;  /* 0x0000000006087984 */ /* 0x004ea20000000800 */
[C---:B------:R-:W-:Y:S02]  /*14f0*/  IADD3 R9, PT, PT, R22.reuse, R5, RZ ;  /* 0x0000000516097210 */ /* 0x040fe40007ffe0ff */
[----:B------:R-:W-:Y:S01]  /*1500*/  IADD3 R22, PT, PT, R22, R25, RZ ;  /* 0x0000001916167210 */ /* 0x000fe20007ffe0ff */
[----:B------:R-:W1:Y:S01]  /*1510*/  LDS R23, [R23] ;  /* 0x0000000017177984 */ /* 0x000e620000000800 */
[----:B------:R-:W-:-:S03]  /*1520*/  LEA R9, R9, UR6, 0x2 ;  /* 0x0000000609097c11 */ /* 0x000fc6000f8e10ff */
[----:B------:R-:W-:Y:S01]  /*1530*/  IMAD.IADD R24, R5, 0x1, R22 ;  /* 0x0000000105187824 */ /* 0x000fe200078e0216 */
[----:B------:R-:W-:-:S04]  /*1540*/  IADD3 R22, PT, PT, R25, R22, RZ ;  /* 0x0000001619167210 */ /* 0x000fc80007ffe0ff */
[----:B------:R-:W-:Y:S01]  /*1550*/  LEA R24, R24, UR6, 0x2 ;  /* 0x0000000618187c11 */ /* 0x000fe2000f8e10ff */
[----:B--2---:R-:W-:-:S04]  /*1560*/  FMUL R8, R8, R8 ;  /* 0x0000000808087220 */ /* 0x004fc80000400000 */
[----:B-1----:R-:W-:-:S05]  /*1570*/  FFMA R7, -R8, R23, R7 ;  /* 0x0000001708077223 */ /* 0x002fca0000000107 */
[----:B------:R-:W-:Y:S04]  /*1580*/  STS [R0], R7 ;  /* 0x0000000700007388 */ /* 0x000fe80000000800 */
[----:B------:R-:W1:Y:S04]  /*1590*/  LDS R8, [R6+0x4] ;  /* 0x0000040006087984 */ /* 0x000e680000000800 */
[----:B------:R-:W2:Y:S01]  /*15a0*/  LDS R9, [R9+0x8] ;  /* 0x0000080009097984 */ /* 0x000ea20000000800 */
[----:B-1----:R-:W-:-:S04]  /*15b0*/  FMUL R8, R8, R8 ;  /* 0x0000000808087220 */ /* 0x002fc80000400000 */
[----:B--2---:R-:W-:Y:S01]  /*15c0*/  FFMA R23, -R8, R9, R7 ;  /* 0x0000000908177223 */ /* 0x004fe20000000107 */
[--C-:B------:R-:W-:Y:S01]  /*15d0*/  IMAD.IADD R9, R5, 0x1, R22.reuse ;  /* 0x0000000105097824 */ /* 0x100fe200078e0216 */
[----:B------:R-:W-:-:S03]  /*15e0*/  IADD3 R22, PT, PT, R4, 0x4, R22 ;  /* 0x0000000404167810 */ /* 0x000fc60007ffe016 */
[----:B------:R-:W-:Y:S01]  /*15f0*/  STS [R0], R23 ;  /* 0x0000001700007388 */ /* 0x000fe20000000800 */
[----:B------:R-:W-:-:S03]  /*1600*/  LEA R9, R9, UR6, 0x2 ;  /* 0x0000000609097c11 */ /* 0x000fc6000f8e10ff */
[----:B------:R-:W1:Y:S04]  /*1610*/  LDS R8, [R6+0x8] ;  /* 0x0000080006087984 */ /* 0x000e680000000800 */
[----:B------:R-:W2:Y:S01]  /*1620*/  LDS R24, [R24+0x8] ;  /* 0x0000080018187984 */ /* 0x000ea20000000800 */
[----:B-1----:R-:W-:-:S04]  /*1630*/  FMUL R8, R8, R8 ;  /* 0x0000000808087220 */ /* 0x002fc80000400000 */
[----:B--2---:R-:W-:Y:S01]  /*1640*/  FFMA R7, -R8, R24, R23 ;  /* 0x0000001808077223 */ /* 0x004fe20000000117 */
[----:B------:R-:W-:Y:S02]  /*1650*/  IADD3 R24, PT, PT, R5, R22, RZ ;  /* 0x0000001605187210 */ /* 0x000fe40007ffe0ff */
[----:B------:R-:W-:Y:S02]  /*1660*/  IADD3 R22, PT, PT, R4, 0x5, R22 ;  /* 0x0000000504167810 */ /* 0x000fe40007ffe016 */
[----:B------:R-:W-:Y:S01]  /*1670*/  STS [R0], R7 ;  /* 0x0000000700007388 */ /* 0x000fe20000000800 */
[----:B------:R-:W-:-:S03]  /*1680*/  LEA R24, R24, UR6, 0x2 ;  /* 0x0000000618187c11 */ /* 0x000fc6000f8e10ff */
        /* <DEDUP_REMOVED lines=12> */
[C---:B------:R-:W-:Y:S02]  /*1750*/  IADD3 R24, PT, PT, R5.reuse, R22, RZ ;  /* 0x0000001605187210 */ /* 0x040fe40007ffe0ff */
[----:B------:R-:W-:Y:S01]  /*1760*/  IADD3 R22, PT, PT, R5, R4, R22 ;  /* 0x0000000405167210 */ /* 0x000fe20007ffe016 */
[----:B------:R-:W-:Y:S01]  /*1770*/  VIADD R4, R4, 0x8 ;  /* 0x0000000804047836 */ /* 0x000fe20000000000 */
[----:B------:R-:W-:Y:S01]  /*1780*/  STS [R0], R7 ;  /* 0x0000000700007388 */ /* 0x000fe20000000800 */
[----:B------:R-:W-:Y:S02]  /*1790*/  LEA R24, R24, UR6, 0x2 ;  /* 0x0000000618187c11 */ /* 0x000fe4000f8e10ff */
[----:B------:R-:W-:Y:S01]  /*17a0*/  LEA R22, R22, UR6, 0x2 ;  /* 0x0000000616167c11 */ /* 0x000fe2000f8e10ff */
[----:B------:R-:W1:Y:S01]  /*17b0*/  LDS R8, [R6+0x14] ;  /* 0x0000140006087984 */ /* 0x000e620000000800 */
[----:B------:R-:W-:-:S03]  /*17c0*/  ISETP.NE.AND P0, PT, R4, R2, PT ;  /* 0x000000020400720c */ /* 0x000fc60003f05270 */
[----:B------:R-:W2:Y:S01]  /*17d0*/  LDS R9, [R9+0x14] ;  /* 0x0000140009097984 */ /* 0x000ea20000000800 */
[----:B-1----:R-:W-:-:S04]  /*17e0*/  FMUL R8, R8, R8 ;  /* 0x0000000808087220 */ /* 0x002fc80000400000 */
[----:B--2---:R-:W-:-:S05]  /*17f0*/  FFMA R23, -R8, R9, R7 ;  /* 0x0000000908177223 */ /* 0x004fca0000000107 */
[----:B------:R-:W-:Y:S04]  /*1800*/  STS [R0], R23 ;  /* 0x0000001700007388 */ /* 0x000fe80000000800 */
[----:B------:R-:W1:Y:S04]  /*1810*/  LDS R8, [R6+0x18] ;  /* 0x0000180006087984 */ /* 0x000e680000000800 */
        /* <DEDUP_REMOVED lines=8> */
[----:B------:R2:W-:Y:S01]  /*18a0*/  STS [R0], R7 ;  /* 0x0000000700007388 */ /* 0x0005e20000000800 */
[----:B------:R-:W-:Y:S05]  /*18b0*/  @P0 BRA `(.L_x_96) ;  /* 0xfffffff800e40947 */ /* 0x000fea000383ffff */
.L_x_95:
[----:B------:R-:W-:Y:S05]  /*18c0*/  @!P1 BRA `(.L_x_94) ;  /* 0x0000000400389947 */ /* 0x000fea0003800000 */
[----:B------:R-:W-:Y:S02]  /*18d0*/  ISETP.GE.U32.AND P0, PT, R10, 0x3, PT ;  /* 0x000000030a00780c */ /* 0x000fe40003f06070 */
[----:B------:R-:W-:-:S11]  /*18e0*/  LOP3.LUT P1, RZ, R11, 0x3, RZ, 0xc0, !PT ;  /* 0x000000030bff7812 */ /* 0x000fd6000782c0ff */
[----:B------:R-:W-:Y:S05]  /*18f0*/  @!P0 BRA `(.L_x_97) ;  /* 0x0000000000948947 */ /* 0x000fea0003800000 */
[CCC-:B------:R-:W-:Y:S01]  /*1900*/  IMAD R6, R2.reuse, R2.reuse, R2.reuse ;  /* 0x0000000202067224 */ /* 0x1c0fe200078e0202 */
[----:B------:R-:W-:Y:S01]  /*1910*/  IADD3 R4, PT, PT, R21, R2, RZ ;  /* 0x0000000215047210 */ /* 0x000fe20007ffe0ff */
[----:B------:R-:W-:Y:S02]  /*1920*/  IMAD.IADD R5, R3, 0x1, R2 ;  /* 0x0000000103057824 */ /* 0x000fe400078e0202 */
[C---:B------:R-:W-:Y:S01]  /*1930*/  VIADD R23, R2.reuse, 0x3 ;  /* 0x0000000302177836 */ /* 0x040fe20000000000 */
[----:B------:R-:W-:Y:S02]  /*1940*/  SHF.R.U32.HI R9, RZ, 0x1, R6 ;  /* 0x00000001ff097819 */ /* 0x000fe40000011606 */
[----:B------:R-:W-:Y:S02]  /*1950*/  LEA R5, R5, UR6, 0x2 ;  /* 0x0000000605057c11 */ /* 0x000fe4000f8e10ff */
[----:B------:R-:W-:Y:S01]  /*1960*/  IADD3 R6, PT, PT, R9, R4, RZ ;  /* 0x0000000409067210 */ /* 0x000fe20007ffe0ff */
[C---:B------:R-:W-:Y:S01]  /*1970*/  IMAD.IADD R9, R2.reuse, 0x1, R9 ;  /* 0x0000000102097824 */ /* 0x040fe200078e0209 */
[----:B------:R-:W-:-:S02]  /*1980*/  IADD3 R2, PT, PT, R2, 0x4, RZ ;  /* 0x0000000402027810 */ /* 0x000fc40007ffe0ff */
[----:B------:R-:W-:Y:S02]  /*1990*/  LEA R8, R6, UR6, 0x2 ;  /* 0x0000000606087c11 */ /* 0x000fe4000f8e10ff */
[----:B------:R-:W3:Y:S01]  /*19a0*/  LDS R6, [R5] ;  /* 0x0000000005067984 */ /* 0x000ee20000000800 */
[C---:B------:R-:W-:Y:S02]  /*19b0*/  IADD3 R22, PT, PT, R9.reuse, R4, RZ ;  /* 0x0000000409167210 */ /* 0x040fe40007ffe0ff */
[----:B------:R-:W-:Y:S01]  /*19c0*/  IADD3 R25, PT, PT, R9, R23, RZ ;  /* 0x0000001709197210 */ /* 0x000fe20007ffe0ff */
[----:B------:R-:W1:Y:S01]  /*19d0*/  LDS R8, [R8] ;  /* 0x0000000008087984 */ /* 0x000e620000000800 */
[----:B------:R-:W-:Y:S01]  /*19e0*/  LEA R22, R22, UR6, 0x2 ;  /* 0x0000000616167c11 */ /* 0x000fe2000f8e10ff */
[----:B---3--:R-:W-:-:S04]  /*19f0*/  FMUL R6, R6, R6 ;  /* 0x0000000606067220 */ /* 0x008fc80000400000 */
[----:B-12---:R-:W-:Y:S01]  /*1a00*/  FFMA R7, -R6, R8, R7 ;  /* 0x0000000806077223 */ /* 0x006fe20000000107 */
[C---:B------:R-:W-:Y:S01]  /*1a10*/  IMAD.IADD R8, R4.reuse, 0x1, R25 ;  /* 0x0000000104087824 */ /* 0x040fe200078e0219 */
[----:B------:R-:W-:-:S03]  /*1a20*/  IADD3 R4, PT, PT, R4, R25, R23 ;  /* 0x0000001904047210 */ /* 0x000fc60007ffe017 */
[----:B------:R-:W-:Y:S01]  /*1a30*/  STS [R0], R7 ;  /* 0x0000000700007388 */ /* 0x000fe20000000800 */
[----:B------:R-:W-:-:S03]  /*1a40*/  LEA R8, R8, UR6, 0x2 ;  /* 0x0000000608087c11 */ /* 0x000fc6000f8e10ff */
        /* <DEDUP_REMOVED lines=8> */
[----:B--2---:R-:W-:Y:S01]  /*1ad0*/  FFMA R23, -R6, R8, R9 ;  /* 0x0000000806177223 */ /* 0x004fe20000000109 */
[----:B------:R-:W-:-:S04]  /*1ae0*/  LEA R6, R4, UR6, 0x2 ;  /* 0x0000000604067c11 */ /* 0x000fc8000f8e10ff */
[----:B------:R-:W-:Y:S04]  /*1af0*/  STS [R0], R23 ;  /* 0x0000001700007388 */ /* 0x000fe80000000800 */
[----:B------:R-:W1:Y:S04]  /*1b00*/  LDS R4, [R5+0xc] ;  /* 0x00000c0005047984 */ /* 0x000e680000000800 */
[----:B------:R-:W2:Y:S01]  /*1b10*/  LDS R6, [R6+0xc] ;  /* 0x00000c0006067984 */ /* 0x000ea20000000800 */
[----:B-1----:R-:W-:-:S04]  /*1b20*/  FMUL R4, R4, R4 ;  /* 0x0000000404047220 */ /* 0x002fc80000400000 */
[----:B--2---:R-:W-:-:S05]  /*1b30*/  FFMA R7, -R4, R6, R23 ;  /* 0x0000000604077223 */ /* 0x004fca0000000117 */
[----:B------:R3:W-:Y:S02]  /*1b40*/  STS [R0], R7 ;  /* 0x0000000700007388 */ /* 0x0007e40000000800 */
.L_x_97:
        /* <DEDUP_REMOVED lines=10> */
[----:B------:R-:W-:-:S03]  /*1bf0*/  LEA R8, R4, UR6, 0x2 ;  /* 0x0000000604087c11 */ /* 0x000fc6000f8e10ff */
[----:B------:R-:W-:Y:S01]  /*1c00*/  IMAD.IADD R4, R9, 0x1, R6 ;  /* 0x0000000109047824 */ /* 0x000fe200078e0206 */
[----:B------:R-:W-:Y:S02]  /*1c10*/  IADD3 R6, PT, PT, R6, R2, R9 ;  /* 0x0000000206067210 */ /* 0x000fe40007ffe009 */
[----:B------:R-:W-:Y:S02]  /*1c20*/  IADD3 R2, PT, PT, R2, 0x2, RZ ;  /* 0x0000000202027810 */ /* 0x000fe40007ffe0ff */
[----:B------:R-:W-:Y:S02]  /*1c30*/  LEA R22, R4, UR6, 0x2 ;  /* 0x0000000604167c11 */ /* 0x000fe4000f8e10ff */
[----:B------:R-:W4:Y:S01]  /*1c40*/  LDS R4, [R8] ;  /* 0x0000000008047984 */ /* 0x000f220000000800 */
[----:B------:R-:W-:-:S03]  /*1c50*/  LEA R6, R6, UR6, 0x2 ;  /* 0x0000000606067c11 */ /* 0x000fc6000f8e10ff */
[----:B------:R-:W1:Y:S01]  /*1c60*/  LDS R5, [R22] ;  /* 0x0000000016057984 */ /* 0x000e620000000800 */
[----:B----4-:R-:W-:-:S04]  /*1c70*/  FMUL R4, R4, R4 ;  /* 0x0000000404047220 */ /* 0x010fc80000400000 */
[----:B-1----:R-:W-:-:S05]  /*1c80*/  FFMA R5, -R4, R5, R7 ;  /* 0x0000000504057223 */ /* 0x002fca0000000107 */
[----:B------:R-:W-:Y:S04]  /*1c90*/  STS [R0], R5 ;  /* 0x0000000500007388 */ /* 0x000fe80000000800 */
[----:B------:R-:W1:Y:S04]  /*1ca0*/  LDS R4, [R8+0x4] ;  /* 0x0000040008047984 */ /* 0x000e680000000800 */
[----:B------:R-:W2:Y:S01]  /*1cb0*/  LDS R6, [R6+0x8] ;  /* 0x0000080006067984 */ /* 0x000ea20000000800 */
[----:B-1----:R-:W-:-:S04]  /*1cc0*/  FMUL R4, R4, R4 ;  /* 0x0000000404047220 */ /* 0x002fc80000400000 */
[----:B--23--:R-:W-:-:S05]  /*1cd0*/  FFMA R7, -R4, R6, R5 ;  /* 0x0000000604077223 */ /* 0x00cfca0000000105 */
[----:B------:R4:W-:Y:S02]  /*1ce0*/  STS [R0], R7 ;  /* 0x0000000700007388 */ /* 0x0009e40000000800 */
.L_x_98:
[----:B------:R-:W-:Y:S05]  /*1cf0*/  @P1 BRA `(.L_x_94) ;  /* 0x00000000002c1947 */ /* 0x000fea0003800000 */
[-CC-:B------:R-:W-:Y:S02]  /*1d00*/  IMAD R4, R2, R2.reuse, R2.reuse ;  /* 0x0000000202047224 */ /* 0x180fe400078e0202 */
[----:B------:R-:W-:Y:S01]  /*1d10*/  IMAD.IADD R5, R21, 0x1, R2 ;  /* 0x0000000115057824 */ /* 0x000fe200078e0202 */
[----:B------:R-:W-:-:S04]  /*1d20*/  IADD3 R2, PT, PT, R3, R2, RZ ;  /* 0x0000000203027210 */ /* 0x000fc80007ffe0ff */
[----:B------:R-:W-:Y:S02]  /*1d30*/  LEA.HI R4, R4, R5, RZ, 0x1f ;  /* 0x0000000504047211 */ /* 0x000fe400078ff8ff */
[----:B------:R-:W-:Y:S02]  /*1d40*/  LEA R2, R2, UR6, 0x2 ;  /* 0x0000000602027c11 */ /* 0x000fe4000f8e10ff */
[----:B------:R-:W-:-:S04]  /*1d50*/  LEA R3, R4, UR6, 0x2 ;  /* 0x0000000604037c11 */ /* 0x000fc8000f8e10ff */
[----:B------:R-:W5:Y:S04]  /*1d60*/  LDS R2, [R2] ;  /* 0x0000000002027984 */ /* 0x000f680000000800 */
[----:B------:R-:W1:Y:S01]  /*1d70*/  LDS R3, [R3] ;  /* 0x0000000003037984 */ /* 0x000e620000000800 */
[----:B-----5:R-:W-:-:S04]  /*1d80*/  FMUL R4, R2, R2 ;  /* 0x0000000202047220 */ /* 0x020fc80000400000 */
[----:B-1234-:R-:W-:-:S05]  /*1d90*/  FFMA R7, -R4, R3, R7 ;  /* 0x0000000304077223 */ /* 0x01efca0000000107 */
[----:B------:R1:W-:Y:S02]  /*1da0*/  STS [R0], R7 ;  /* 0x0000000700007388 */ /* 0x0003e40000000800 */
.L_x_94:
[----:B------:R-:W-:Y:S05]  /*1db0*/  BSYNC.RECONVERGENT B0 ;  /* 0x0000000000007941 */ /* 0x000fea0003800200 */
.L_x_93:
[----:B------:R-:W-:Y:S01]  /*1dc0*/  BAR.SYNC.DEFER_BLOCKING 0x0 ;  /* 0x0000000000007b1d */ /* 0x000fe20000010000 */
[----:B------:R-:W-:-:S05]  /*1dd0*/  ISETP.GT.U32.AND P0, PT, R20, R16, PT ;  /* 0x000000101400720c */ /* 0x000fca0003f04070 */
[----:B------:R-:W-:Y:S08]  /*1de0*/  BSSY.RECONVERGENT B0, `(.L_x_99) ;  /* 0x00001a1000007945 */ /* 0x000ff00003800200 */
[----:B------:R-:W-:Y:S05]  /*1df0*/  @!P0 BRA `(.L_x_100) ;  /* 0x00000018007c8947 */ /* 0x000fea0003800000 */
[CC--:B01234-:R-:W-:Y:S01]  /*1e00*/  IMAD R0, R16.reuse, R16.reuse, R16 ;  /* 0x0000001010007224 */ /* 0x0dffe200078e0210 */
[----:B------:R-:W-:Y:S01]  /*1e10*/  IADD3 R7, PT, PT, R13, R16, RZ ;  /* 0x000000100d077210 */ /* 0x000fe20007ffe0ff */
[----:B------:R-:W-:Y:S01]  /*1e20*/  BSSY.RECONVERGENT B3, `(.L_x_101) ;  /* 0x0000012000037945 */ /* 0x000fe20003800200 */
[----:B------:R-:W-:Y:S02]  /*1e30*/  ISETP.NE.AND P2, PT, R16, RZ, PT ;  /* 0x000000ff1000720c */ /* 0x000fe40003f45270 */
[----:B------:R-:W-:Y:S02]  /*1e40*/  LEA.HI R9, R0, R21, RZ, 0x1f ;  /* 0x0000001500097211 */ /* 0x000fe400078ff8ff */
[----:B------:R-:W-:-:S03]  /*1e50*/  LEA R7, R7, UR6, 0x2 ;  /* 0x0000000607077c11 */ /* 0x000fc6000f8e10ff */
[----:B------:R-:W-:Y:S02]  /*1e60*/  IMAD.IADD R8, R9, 0x1, R16 ;  /* 0x0000000109087824 */ /* 0x000fe400078e0210 */
[----:B------:R-:W-:Y:S03]  /*1e70*/  LDS R33, [R7] ;  /* 0x0000000007217984 */ /* 0x000fe60000000800 */
[----:B------:R-:W-:-:S05]  /*1e80*/  LEA R8, R8, UR6, 0x2 ;  /* 0x0000000608087c11 */ /* 0x000fca000f8e10ff */
[----:B------:R-:W0:Y:S02]  /*1e90*/  LDS R28, [R8] ;  /* 0x00000000081c7984 */ /* 0x000e240000000800 */
[----:B0-----:R-:W0:Y:S08]  /*1ea0*/  MUFU.RCP R0, R28 ;  /* 0x0000001c00007308 */ /* 0x001e300000001000 */
        /* <DEDUP_REMOVED lines=8> */
[----:B------:R-:W-:Y:S05]  /*1f30*/  CALL.REL.NOINC `($__internal_1_$__cuda_sm3x_div_rn_noftz_f32_slowpath) ;  /* 0x00000024001c7944 */ /* 0x000fea0003c00000 */
.L_x_102:
[----:B------:R-:W-:Y:S05]  /*1f40*/  BSYNC.RECONVERGENT B3 ;  /* 0x0000000000037941 */ /* 0x000fea0003800200 */
.L_x_101:
[----:B------:R0:W-:Y:S01]  /*1f50*/  STS [R7], R0 ;  /* 0x0000000007007388 */ /* 0x0001e20000000800 */
[----:B------:R-:W-:Y:S05]  /*1f60*/  @!P2 BRA `(.L_x_100) ;  /* 0x000000180020a947 */ /* 0x000fea0003800000 */
[----:B------:R-:W-:Y:S01]  /*1f70*/  ISETP.GE.U32.AND P0, PT, R16, 0x8, PT ;  /* 0x000000081000780c */ /* 0x000fe20003f06070 */
[----:B------:R-:W-:Y:S02]  /*1f80*/  HFMA2 R6, -RZ, RZ, 0, 0 ;  /* 0x00000000ff067431 */ /* 0x000fe400000001ff */
[----:B------:R-:W-:-:S10]  /*1f90*/  IMAD.MOV.U32 R32, RZ, RZ, R0 ;  /* 0x000000ffff207224 */ /* 0x000fd400078e0000 */
[----:B------:R-:W-:Y:S05]  /*1fa0*/  @!P0 BRA `(.L_x_103) ;  /* 0x0000000c000c8947 */ /* 0x000fea0003800000 */
[----:B------:R-:W-:Y:S01]  /*1fb0*/  LOP3.LUT R6, R16, 0x7ffffff8, RZ, 0xc0, !PT ;  /* 0x7ffffff810067812 */ /* 0x000fe200078ec0ff */
[----:B------:R-:W-:-:S07]  /*1fc0*/  IMAD.MOV.U32 R5, RZ, RZ, RZ ;  /* 0x000000ffff057224 */ /* 0x000fce00078e00ff */
.L_x_120:
[-CC-:B0-----:R-:W-:Y:S01]  /*1fd0*/  IMAD R0, R5, R5.reuse, R5.reuse ;  /* 0x0000000505007224 */ /* 0x181fe200078e0205 */
[-C--:B------:R-:W-:Y:S01]  /*1fe0*/  IADD3 R4, PT, PT, R21, R5.reuse, RZ ;  /* 0x0000000515047210 */ /* 0x080fe20007ffe0ff */
[----:B------:R-:W-:Y:S01]  /*1ff0*/  IMAD.IADD R2, R9, 0x1, R5 ;  /* 0x0000000109027824 */ /* 0x000fe200078e0205 */
[-C--:B------:R-:W-:Y:S01]  /*2000*/  IADD3 R3, PT, PT, R13, R5.reuse, RZ ;  /* 0x000000050d037210 */ /* 0x080fe20007ffe0ff */
[----:B------:R-:W0:Y:S01]  /*2010*/  LDS R28, [R8] ;  /* 0x00000000081c7984 */ /* 0x000e220000000800 */
        /* <DEDUP_REMOVED lines=8> */
[----:B-1----:R-:W1:Y:S04]  /*20a0*/  LDS R23, [R2] ;  /* 0x0000000002177984 */ /* 0x002e680000000800 */
        /* <DEDUP_REMOVED lines=12> */
[----:B------:R-:W-:Y:S05]  /*2170*/  CALL.REL.NOINC `($__internal_1_$__cuda_sm3x_div_rn_noftz_f32_slowpath) ;  /* 0x00000020008c7944 */ /* 0x000fea0003c00000 */
.L_x_105:
[----:B------:R-:W-:Y:S05]  /*2180*/  BSYNC.RECONVERGENT B3 ;  /* 0x0000000000037941 */ /* 0x000fea0003800200 */
.L_x_104:
        /* <DEDUP_REMOVED lines=21> */
.L_x_107:
[----:B------:R-:W-:Y:S05]  /*22e0*/  BSYNC.RECONVERGENT B3 ;  /* 0x0000000000037941 */ /* 0x000fea0003800200 */
.L_x_106:
[----:B------:R-:W-:Y:S01]  /*22f0*/  IADD3 R27, PT, PT, R5, 0x3, RZ ;  /* 0x00000003051b7810 */ /* 0x000fe20007ffe0ff */
[----:B------:R-:W-:Y:S01]  /*2300*/  FADD R32, R32, -R0 ;  /* 0x8000000020207221 */ /* 0x000fe20000000000 */
        /* <DEDUP_REMOVED lines=21> */
.L_x_109:
[----:B------:R-:W-:Y:S05]  /*2460*/  BSYNC.RECONVERGENT B3 ;  /* 0x0000000000037941 */ /* 0x000fea0003800200 */
.L_x_108:
        /* <DEDUP_REMOVED lines=22> */
.L_x_111:
[----:B------:R-:W-:Y:S05]  /*25d0*/  BSYNC.RECONVERGENT B3 ;  /* 0x0000000000037941 */ /* 0x000fea0003800200 */
.L_x_110:
        /* <DEDUP_REMOVED lines=22> */
.L_x_113:
[----:B------:R-:W-:Y:S05]  /*2740*/  BSYNC.RECONVERGENT B3 ;  /* 0x0000000000037941 */ /* 0x000fea0003800200 */
.L_x_112:
        /* <DEDUP_REMOVED lines=22> */
.L_x_115:
[----:B------:R-:W-:Y:S05]  /*28b0*/  BSYNC.RECONVERGENT B3 ;  /* 0x0000000000037941 */ /* 0x000fea0003800200 */
.L_x_114:
        /* <DEDUP_REMOVED lines=22> */
.L_x_117:
[----:B------:R-:W-:Y:S05]  /*2a20*/  BSYNC.RECONVERGENT B3 ;  /* 0x0000000000037941 */ /* 0x000fea0003800200 */
.L_x_116:
[----:B------:R-:W-:Y:S01]  /*2a30*/  FADD R32, R32, -R0 ;  /* 0x8000000020207221 */ /* 0x000fe20000000000 */
[----:B------:R-:W-:Y:S01]  /*2a40*/  IADD3 R4, PT, PT, R4, R5, R27 ;  /* 0x0000000504047210 */ /* 0x000fe20007ffe01b */
[----:B------:R-:W-:Y:S01]  /*2a50*/  BSSY.RECONVERGENT B3, `(.L_x_118) ;  /* 0x0000014000037945 */ /* 0x000fe20003800200 */
[----:B------:R-:W-:Y:S02]  /*2a60*/  IADD3 R5, PT, PT, R5, 0x8, RZ ;  /* 0x0000000805057810 */ /* 0x000fe40007ffe0ff */
        /* <DEDUP_REMOVED lines=18> */
.L_x_119:
[----:B------:R-:W-:Y:S05]  /*2b90*/  BSYNC.RECONVERGENT B3 ;  /* 0x0000000000037941 */ /* 0x000fea0003800200 */
.L_x_118:
[----:B------:R-:W-:Y:S01]  /*2ba0*/  FADD R32, R32, -R0 ;  /* 0x8000000020207221 */ /* 0x000fe20000000000 */
[----:B------:R-:W-:-:S04]  /*2bb0*/  ISETP.NE.AND P0, PT, R5, R6, PT ;  /* 0x000000060500720c */ /* 0x000fc80003f05270 */
[----:B------:R1:W-:Y:S09]  /*2bc0*/  STS [R7], R32 ;  /* 0x0000002007007388 */ /* 0x0003f20000000800 */
[----:B------:R-:W-:Y:S05]  /*2bd0*/  @P0 BRA `(.L_x_120) ;  /* 0xfffffff000fc0947 */ /* 0x000fea000383ffff */
.L_x_103:
[----:B------:R-:W-:-:S13]  /*2be0*/  LOP3.LUT P0, RZ, R16, 0x7, RZ, 0xc0, !PT ;  /* 0x0000000710ff7812 */ /* 0x000fda000780c0ff */
[----:B------:R-:W-:Y:S05]  /*2bf0*/  @!P0 BRA `(.L_x_100) ;  /* 0x0000000800fc8947 */ /* 0x000fea0003800000 */
[----:B------:R-:W-:-:S13]  /*2c00*/  ISETP.GE.U32.AND P0, PT, R10, 0x3, PT ;  /* 0x000000030a00780c */ /* 0x000fda0003f06070 */
[----:B------:R-:W-:Y:S05]  /*2c10*/  @!P0 BRA `(.L_x_121) ;  /* 0x00000004008c8947 */ /* 0x000fea0003800000 */
[-CC-:B0-----:R-:W-:Y:S01]  /*2c20*/  IMAD R0, R6, R6.reuse, R6.reuse ;  /* 0x0000000606007224 */ /* 0x181fe200078e0206 */
[----:B------:R-:W-:Y:S01]  /*2c30*/  IADD3 R4, PT, PT, R9, R6, RZ ;  /* 0x0000000609047210 */ /* 0x000fe20007ffe0ff */
[--C-:B------:R-:W-:Y:S01]  /*2c40*/  IMAD.IADD R2, R21, 0x1, R6.reuse ;  /* 0x0000000115027824 */ /* 0x100fe200078e0206 */
[----:B------:R-:W0:Y:S01]  /*2c50*/  LDS R28, [R8] ;  /* 0x00000000081c7984 */ /* 0x000e220000000800 */
[----:B------:R-:W-:Y:S01]  /*2c60*/  IMAD.IADD R5, R13, 0x1, R6 ;  /* 0x000000010d057824 */ /* 0x000fe200078e0206 */
[----:B------:R-:W-:Y:S01]  /*2c70*/  SHF.R.U32.HI R23, RZ, 0x1, R0 ;  /* 0x00000001ff177819 */ /* 0x000fe20000011600 */
[----:B------:R-:W-:Y:S01]  /*2c80*/  BSSY.RECONVERGENT B3, `(.L_x_122) ;  /* 0x0000015000037945 */ /* 0x000fe20003800200 */
[----:B------:R-:W-:Y:S02]  /*2c90*/  LEA R4, R4, UR6, 0x2 ;  /* 0x0000000604047c11 */ /* 0x000fe4000f8e10ff */
[----:B------:R-:W-:Y:S02]  /*2ca0*/  IADD3 R3, PT, PT, R23, R2, RZ ;  /* 0x0000000217037210 */ /* 0x000fe40007ffe0ff */
[----:B------:R-:W-:-:S02]  /*2cb0*/  LEA R5, R5, UR6, 0x2 ;  /* 0x0000000605057c11 */ /* 0x000fc4000f8e10ff */
[----:B------:R-:W-:Y:S02]  /*2cc0*/  LEA R10, R3, UR6, 0x2 ;  /* 0x00000006030a7c11 */ /* 0x000fe4000f8e10ff */
[----:B------:R-:W-:Y:S04]  /*2cd0*/  LDS R3, [R4] ;  /* 0x0000000004037984 */ /* 0x000fe80000000800 */
[----:B------:R-:W2:Y:S04]  /*2ce0*/  LDS R0, [R5] ;  /* 0x0000000005007984 */ /* 0x000ea80000000800 */
[----:B------:R-:W3:Y:S01]  /*2cf0*/  LDS R33, [R10] ;  /* 0x000000000a217984 */ /* 0x000ee20000000800 */
[----:B0-----:R-:W0:Y:S01]  /*2d00*/  MUFU.RCP R25, R28 ;  /* 0x0000001c00197308 */ /* 0x001e220000001000 */
[----:B--2---:R-:W-:Y:S01]  /*2d10*/  FMUL R0, R0, R3 ;  /* 0x0000000300007220 */ /* 0x004fe20000400000 */
[----:B0-----:R-:W-:Y:S01]  /*2d20*/  FFMA R22, -R28, R25, 1 ;  /* 0x3f8000001c167423 */ /* 0x001fe20000000119 */
[----:B------:R-:W-:-:S02]  /*2d30*/  IMAD.IADD R3, R6, 0x1, R23 ;  /* 0x0000000106037824 */ /* 0x000fc400078e0217 */
[----:B---3--:R-:W-:Y:S01]  /*2d40*/  FMUL R33, R0, R33 ;  /* 0x0000002100217220 */ /* 0x008fe20000400000 */
[----:B------:R-:W-:-:S03]  /*2d50*/  FFMA R22, R25, R22, R25 ;  /* 0x0000001619167223 */ /* 0x000fc60000000019 */
[----:B------:R-:W0:Y:S01]  /*2d60*/  FCHK P0, R33, R28 ;  /* 0x0000001c21007302 */ /* 0x000e220000000000 */
[----:B------:R-:W-:-:S04]  /*2d70*/  FFMA R25, R33, R22, RZ ;  /* 0x0000001621197223 */ /* 0x000fc800000000ff */
[----:B------:R-:W-:-:S04]  /*2d80*/  FFMA R0, -R28, R25, R33 ;  /* 0x000000191c007223 */ /* 0x000fc80000000121 */
[----:B------:R-:W-:Y:S01]  /*2d90*/  FFMA R0, R22, R0, R25 ;  /* 0x0000000016007223 */ /* 0x000fe20000000019 */
[----:B0-----:R-:W-:Y:S06]  /*2da0*/  @!P0 BRA `(.L_x_123) ;  /* 0x0000000000088947 */ /* 0x001fec0003800000 */
[----:B------:R-:W-:-:S07]  /*2db0*/  MOV R22, 0x2dd0 ;  /* 0x00002dd000167802 */ /* 0x000fce0000000f00 */
[----:B-1----:R-:W-:Y:S05]  /*2dc0*/  CALL.REL.NOINC `($__internal_1_$__cuda_sm3x_div_rn_noftz_f32_slowpath) ;  /* 0x0000001400787944 */ /* 0x002fea0003c00000 */
.L_x_123:
[----:B------:R-:W-:Y:S05]  /*2dd0*/  BSYNC.RECONVERGENT B3 ;  /* 0x0000000000037941 */ /* 0x000fea0003800200 */
.L_x_122:
[----:B-1----:R-:W-:Y:S01]  /*2de0*/  FADD R32, R32, -R0 ;  /* 0x8000000020207221 */ /* 0x002fe20000000000 */
[----:B------:R-:W-:Y:S01]  /*2df0*/  IADD3 R0, PT, PT, R3, R2, RZ ;  /* 0x0000000203007210 */ /* 0x000fe20007ffe0ff */
        /* <DEDUP_REMOVED lines=19> */
.L_x_125:
[----:B------:R-:W-:Y:S05]  /*2f30*/  BSYNC.RECONVERGENT B3 ;  /* 0x0000000000037941 */ /* 0x000fea0003800200 */
.L_x_124:
[----:B------:R-:W-:Y:S02]  /*2f40*/  VIADD R10, R6, 0x3 ;  /* 0x00000003060a7836 */ /* 0x000fe40000000000 */
[----:B------:R-:W-:Y:S01]  /*2f50*/  FADD R32, R32, -R0 ;  /* 0x8000000020207221 */ /* 0x000fe20000000000 */
[----:B------:R-:W-:Y:S02]  /*2f60*/  BSSY.RECONVERGENT B3, `(.L_x_126) ;  /* 0x0000015000037945 */ /* 0x000fe40003800200 */
[----:B------:R-:W-:Y:S02]  /*2f70*/  IADD3 R3, PT, PT, R3, R10, RZ ;  /* 0x0000000a03037210 */ /* 0x000fe40007ffe0ff */
[----:B------:R-:W-:Y:S04]  /*2f80*/  STS [R7], R32 ;  /* 0x0000002007007388 */ /* 0x000fe80000000800 */
[----:B------:R-:W0:Y:S01]  /*2f90*/  LDS R28, [R8] ;  /* 0x00000000081c7984 */ /* 0x000e220000000800 */
[----:B------:R-:W-:-:S03]  /*2fa0*/  IMAD.IADD R22, R2, 0x1, R3 ;  /* 0x0000000102167824 */ /* 0x000fc600078e0203 */
[----:B------:R-:W-:Y:S02]  /*2fb0*/  LDS R0, [R5+0x8] ;  /* 0x0000080005007984 */ /* 0x000fe40000000800 */
[----:B------:R-:W-:Y:S02]  /*2fc0*/  LEA R22, R22, UR6, 0x2 ;  /* 0x0000000616167c11 */ /* 0x000fe4000f8e10ff */
        /* <DEDUP_REMOVED lines=14> */
.L_x_127:
[----:B------:R-:W-:Y:S05]  /*30b0*/  BSYNC.RECONVERGENT B3 ;  /* 0x0000000000037941 */ /* 0x000fea0003800200 */
.L_x_126:
        /* <DEDUP_REMOVED lines=22> */
.L_x_129:
[----:B------:R-:W-:Y:S05]  /*3220*/  BSYNC.RECONVERGENT B3 ;  /* 0x0000000000037941 */ /* 0x000fea0003800200 */
.L_x_128:
[----:B------:R-:W-:-:S05]  /*3230*/  FADD R32, R32, -R0 ;  /* 0x8000000020207221 */ /* 0x000fca0000000000 */
[----:B------:R2:W-:Y:S02]  /*3240*/  STS [R7], R32 ;  /* 0x0000002007007388 */ /* 0x0005e40000000800 */
.L_x_121:
[----:B------:R-:W-:-:S13]  /*3250*/  LOP3.LUT P0, RZ, R11, 0x3, RZ, 0xc0, !PT ;  /* 0x000000030bff7812 */ /* 0x000fda000780c0ff */
[----:B------:R-:W-:Y:S05]  /*3260*/  @!P0 BRA `(.L_x_100) ;  /* 0x0000000400608947 */ /* 0x000fea0003800000 */
[----:B0-----:R-:W-:-:S04]  /*3270*/  LOP3.LUT R0, R14, 0x3, RZ, 0xc0, !PT ;  /* 0x000000030e007812 */ /* 0x001fc800078ec0ff */
[----:B------:R-:W-:-:S13]  /*3280*/  ISETP.NE.AND P0, PT, R0, 0x1, PT ;  /* 0x000000010000780c */ /* 0x000fda0003f05270 */
[----:B------:R-:W-:Y:S05]  /*3290*/  @!P0 BRA `(.L_x_130) ;  /* 0x0000000000d48947 */ /* 0x000fea0003800000 */
[-CC-:B------:R-:W-:Y:S01]  /*32a0*/  IMAD R0, R6, R6.reuse, R6.reuse ;  /* 0x0000000606007224 */ /* 0x180fe200078e0206 */
        /* <DEDUP_REMOVED lines=11> */
[----:B------:R-:W3:Y:S04]  /*3360*/  LDS R0, [R5] ;  /* 0x0000000005007984 */ /* 0x000ee80000000800 */
[----:B------:R-:W4:Y:S01]  /*3370*/  LDS R33, [R10] ;  /* 0x000000000a217984 */ /* 0x000f220000000800 */
[----:B0-----:R-:W0:Y:S01]  /*3380*/  MUFU.RCP R11, R28 ;  /* 0x0000001c000b7308 */ /* 0x001e220000001000 */
[----:B---3--:R-:W-:Y:S01]  /*3390*/  FMUL R0, R0, R3 ;  /* 0x0000000300007220 */ /* 0x008fe20000400000 */
[----:B0-----:R-:W-:Y:S01]  /*33a0*/  FFMA R22, -R28, R11, 1 ;  /* 0x3f8000001c167423 */ /* 0x001fe2000000010b */
[----:B------:R-:W-:-:S02]  /*33b0*/  IMAD.IADD R3, R6, 0x1, R23 ;  /* 0x0000000106037824 */ /* 0x000fc400078e0217 */
[----:B----4-:R-:W-:Y:S01]  /*33c0*/  FMUL R33, R0, R33 ;  /* 0x0000002100217220 */ /* 0x010fe20000400000 */
[----:B------:R-:W-:-:S03]  /*33d0*/  FFMA R22, R11, R22, R11 ;  /* 0x000000160b167223 */ /* 0x000fc6000000000b */
[----:B------:R-:W0:Y:S01]  /*33e0*/  FCHK P0, R33, R28 ;  /* 0x0000001c21007302 */ /* 0x000e220000000000 */
[----:B------:R-:W-:-:S04]  /*33f0*/  FFMA R11, R33, R22, RZ ;  /* 0x00000016210b7223 */ /* 0x000fc800000000ff */
[----:B------:R-:W-:-:S04]  /*3400*/  FFMA R0, -R28, R11, R33 ;  /* 0x0000000b1c007223 */ /* 0x000fc80000000121 */
[----:B------:R-:W-:Y:S01]  /*3410*/  FFMA R0, R22, R0, R11 ;  /* 0x0000000016007223 */ /* 0x000fe2000000000b */
[----:B0-----:R-:W-:Y:S06]  /*3420*/  @!P0 BRA `(.L_x_132) ;  /* 0x0000000000088947 */ /* 0x001fec0003800000 */
[----:B------:R-:W-:-:S07]  /*3430*/  MOV R22, 0x3450 ;  /* 0x0000345000167802 */ /* 0x000fce0000000f00 */
[----:B-12---:R-:W-:Y:S05]  /*3440*/  CALL.REL.NOINC `($__internal_1_$__cuda_sm3x_div_rn_noftz_f32_slowpath) ;  /* 0x0000000c00d87944 */ /* 0x006fea0003c00000 */
.L_x_132:
[----:B------:R-:W-:Y:S05]  /*3450*/  BSYNC.RECONVERGENT B3 ;  /* 0x0000000000037941 */ /* 0x000fea0003800200 */
.L_x_131:
[----:B-12---:R-:W-:Y:S01]  /*3460*/  FADD R32, R32, -R0 ;  /* 0x8000000020207221 */ /* 0x006fe20000000000 */
[----:B------:R-:W-:Y:S01]  /*3470*/  IADD3 R3, PT, PT, R3, R2, RZ ;  /* 0x0000000203037210 */ /* 0x000fe20007ffe0ff */
        /* <DEDUP_REMOVED lines=20> */
.L_x_134:
[----:B------:R-:W-:Y:S05]  /*35c0*/  BSYNC.RECONVERGENT B3 ;  /* 0x0000000000037941 */ /* 0x000fea0003800200 */
.L_x_133:
[----:B------:R-:W-:-:S05]  /*35d0*/  FADD R32, R32, -R0 ;  /* 0x8000000020207221 */ /* 0x000fca0000000000 */
[----:B------:R0:W-:Y:S02]  /*35e0*/  STS [R7], R32 ;  /* 0x0000002007007388 */ /* 0x0001e40000000800 */
.L_x_130:
[----:B------:R-:W-:-:S04]  /*35f0*/  LOP3.LUT R0, R14, 0x1, RZ, 0xc0, !PT ;  /* 0x000000010e007812 */ /* 0x000fc800078ec0ff */
[----:B------:R-:W-:-:S13]  /*3600*/  ISETP.NE.U32.AND P0, PT, R0, 0x1, PT ;  /* 0x000000010000780c */ /* 0x000fda0003f05070 */
[----:B------:R-:W-:Y:S05]  /*3610*/  @P0 BRA `(.L_x_100) ;  /* 0x0000000000740947 */ /* 0x000fea0003800000 */
[-C--:B------:R-:W-:Y:S01]  /*3620*/  IADD3 R9, PT, PT, R9, R6.reuse, RZ ;  /* 0x0000000609097210 */ /* 0x080fe20007ffe0ff */
[-CC-:B------:R-:W-:Y:S01]  /*3630*/  IMAD R0, R6, R6.reuse, R6.reuse ;  /* 0x0000000606007224 */ /* 0x180fe200078e0206 */
[----:B------:R-:W3:Y:S01]  /*3640*/  LDS R28, [R8] ;  /* 0x00000000081c7984 */ /* 0x000ee20000000800 */
[----:B------:R-:W-:Y:S01]  /*3650*/  IMAD.IADD R3, R21, 0x1, R6 ;  /* 0x0000000115037824 */ /* 0x000fe200078e0206 */
[----:B------:R-:W-:Y:S01]  /*3660*/  IADD3 R6, PT, PT, R13, R6, RZ ;  /* 0x000000060d067210 */ /* 0x000fe20007ffe0ff */
[----:B------:R-:W-:Y:S01]  /*3670*/  BSSY.RECONVERGENT B3, `(.L_x_135) ;  /* 0x0000015000037945 */ /* 0x000fe20003800200 */
[----:B------:R-:W-:Y:S02]  /*3680*/  LEA R9, R9, UR6, 0x2 ;  /* 0x0000000609097c11 */ /* 0x000fe4000f8e10ff */
[----:B------:R-:W-:Y:S02]  /*3690*/  LEA.HI R0, R0, R3, RZ, 0x1f ;  /* 0x0000000300007211 */ /* 0x000fe400078ff8ff */
[----:B------:R-:W-:-:S02]  /*36a0*/  LEA R6, R6, UR6, 0x2 ;  /* 0x0000000606067c11 */ /* 0x000fc4000f8e10ff */
[----:B------:R-:W-:Y:S01]  /*36b0*/  LEA R0, R0, UR6, 0x2 ;  /* 0x0000000600007c11 */ /* 0x000fe2000f8e10ff */
[----:B------:R-:W-:Y:S04]  /*36c0*/  LDS R9, [R9] ;  /* 0x0000000009097984 */ /* 0x000fe80000000800 */
        /* <DEDUP_REMOVED lines=13> */
[----:B012---:R-:W-:Y:S05]  /*37a0*/  CALL.REL.NOINC `($__internal_1_$__cuda_sm3x_div_rn_noftz_f32_slowpath) ;  /* 0x0000000c00007944 */ /* 0x007fea0003c00000 */
[----:B------:R-:W-:-:S07]  /*37b0*/  IMAD.MOV.U32 R3, RZ, RZ, R0 ;  /* 0x000000ffff037224 */ /* 0x000fce00078e0000 */
.L_x_136:
[----:B------:R-:W-:Y:S05]  /*37c0*/  BSYNC.RECONVERGENT B3 ;  /* 0x0000000000037941 */ /* 0x000fea0003800200 */
.L_x_135:
[----:B012---:R-:W-:-:S05]  /*37d0*/  FADD R32, -R3, R32 ;  /* 0x0000002003207221 */ /* 0x007fca0000000100 */
[----:B------:R0:W-:Y:S02]  /*37e0*/  STS [R7], R32 ;  /* 0x0000002007007388 */ /* 0x0001e40000000800 */
.L_x_100:
[----:B------:R-:W-:Y:S05]  /*37f0*/  BSYNC.RECONVERGENT B0 ;  /* 0x0000000000007941 */ /* 0x000fea0003800200 */
.L_x_99:
[----:B------:R-:W5:Y:S01]  /*3800*/  LDCU UR5, c[0x0][0x390] ;  /* 0x00007200ff0577ac */ /* 0x000f620008000800 */
[----:B------:R-:W-:Y:S01]  /*3810*/  IADD3 R16, PT, PT, R16, 0x1, RZ ;  /* 0x0000000110107810 */ /* 0x000fe20007ffe0ff */
[----:B------:R-:W-:Y:S01]  /*3820*/  VIADD R12, R12, 0x1 ;  /* 0x000000010c0c7836 */ /* 0x000fe20000000000 */
[----:B------:R-:W-:Y:S01]  /*3830*/  IADD3 R14, PT, PT, R14, 0x1, RZ ;  /* 0x000000010e0e7810 */ /* 0x000fe20007ffe0ff */
[----:B------:R-:W-:Y:S01]  /*3840*/  BAR.SYNC.DEFER_BLOCKING 0x0 ;  /* 0x0000000000007b1d */ /* 0x000fe20000010000 */
[----:B-----5:R-:W-:-:S13]  /*3850*/  ISETP.NE.AND P0, PT, R16, UR5, PT ;  /* 0x0000000510007c0c */ /* 0x020fda000bf05270 */
[----:B------:R-:W-:Y:S05]  /*3860*/  @P0 BRA `(.L_x_137) ;  /* 0xffffffd800b00947 */ /* 0x000fea000383ffff */
.L_x_92:
[----:B------:R-:W-:Y:S02]  /*3870*/  UISETP.GE.AND UP0, UPT, UR5, 0x2, UPT ;  /* 0x000000020500788c */ /* 0x000fe4000bf06270 */
[----:B------:R-:W-:-:S06]  /*3880*/  UIADD3 UR4, UPT, UPT, UR5, -0x1, URZ ;  /* 0xffffffff05047890 */ /* 0x000fcc000fffe0ff */
[----:B------:R-:W-:Y:S01]  /*3890*/  IMAD.U32 R3, RZ, RZ, UR4 ;  /* 0x00000004ff037e24 */ /* 0x000fe2000f8e00ff */
[----:B------:R-:W-:Y:S06]  /*38a0*/  BRA.U !UP0, `(.L_x_138) ;  /* 0x0000000508107547 */ /* 0x000fec000b800000 */
[----:B------:R-:W-:Y:S01]  /*38b0*/  UIADD3 UR4, UPT, UPT, UR5, -0x2, URZ ;  /* 0xfffffffe05047890 */ /* 0x000fe2000fffe0ff */
[----:B------:R-:W-:Y:S01]  /*38c0*/  IMAD R2, R20, R20, R20 ;  /* 0x0000001414027224 */ /* 0x000fe200078e0214 */
[----:B-1----:R-:W-:Y:S02]  /*38d0*/  LOP3.LUT R8, R3, 0x3, RZ, 0xc0, !PT ;  /* 0x0000000303087812 */ /* 0x002fe400078ec0ff */
[----:B------:R-:W-:Y:S01]  /*38e0*/  UISETP.GE.U32.AND UP0, UPT, UR4, 0x3, UPT ;  /* 0x000000030400788c */ /* 0x000fe2000bf06070 */
[----:B0-234-:R-:W-:Y:S02]  /*38f0*/  MOV R0, RZ ;  /* 0x000000ff00007202 */ /* 0x01dfe40000000f00 */
[----:B------:R-:W-:Y:S02]  /*3900*/  ISETP.NE.AND P2, PT, R8, RZ, PT ;  /* 0x000000ff0800720c */ /* 0x000fe40003f45270 */
[----:B------:R-:W-:-:S04]  /*3910*/  LEA.HI R5, R2, R21, RZ, 0x1f ;  /* 0x0000001502057211 */ /* 0x000fc800078ff8ff */
[----:B------:R-:W-:Y:S07]  /*3920*/  BRA.U !UP0, `(.L_x_139) ;  /* 0x0000000108a07547 */ /* 0x000fee000b800000 */
[----:B------:R-:W-:Y:S01]  /*3930*/  LOP3.LUT R0, R3, 0xfffffffc, RZ, 0xc0, !PT ;  /* 0xfffffffc03007812 */ /* 0x000fe200078ec0ff */
[----:B------:R-:W-:-:S06]  /*3940*/  UMOV UR4, URZ ;  /* 0x000000ff00047c82 */ /* 0x000fcc0008000000 */
.L_x_140:
[----:B------:R-:W-:Y:S01]  /*3950*/  ISETP.GT.U32.AND P0, PT, R20, UR4, PT ;  /* 0x0000000414007c0c */ /* 0x000fe2000bf04070 */
[----:B0-----:R-:W-:Y:S01]  /*3960*/  VIADD R2, R5, UR4 ;  /* 0x0000000405027c36 */ /* 0x001fe20008000000 */
[----:B------:R-:W-:Y:S01]  /*3970*/  IADD3 R4, PT, PT, R17, UR4, RZ ;  /* 0x0000000411047c10 */ /* 0x000fe2000fffe0ff */
[----:B------:R-:W-:-:S03]  /*3980*/  UIADD3 UR5, UPT, UPT, UR4, 0x1, URZ ;  /* 0x0000000104057890 */ /* 0x000fc6000fffe0ff */
[----:B------:R-:W-:Y:S02]  /*3990*/  LEA R10, R2, UR6, 0x2 ;  /* 0x00000006020a7c11 */ /* 0x000fe4000f8e10ff */
[----:B------:R-:W-:Y:S02]  /*39a0*/  LEA R11, R4, UR6, 0x2 ;  /* 0x00000006040b7c11 */ /* 0x000fe4000f8e10ff */
[----:B------:R-:W-:Y:S01]  /*39b0*/  ISETP.GT.U32.AND P1, PT, R20, UR5, PT ;  /* 0x0000000514007c0c */ /* 0x000fe2000bf24070 */
[----:B------:R-:W-:Y:S02]  /*39c0*/  UIADD3 UR5, UPT, UPT, UR4, 0x2, URZ ;  /* 0x0000000204057890 */ /* 0x000fe4000fffe0ff */
[----:B------:R-:W-:Y:S04]  /*39d0*/  @P0 LDS R9, [R15] ;  /* 0x000000000f090984 */ /* 0x000fe80000000800 */
[----:B------:R-:W-:Y:S04]  /*39e0*/  @P0 LDS R2, [R10] ;  /* 0x000000000a020984 */ /* 0x000fe80000000800 */
[----:B------:R-:W0:Y:S02]  /*39f0*/  @P0 LDS R7, [R11] ;  /* 0x000000000b070984 */ /* 0x000e240000000800 */
[----:B0-----:R-:W-:-:S05]  /*3a00*/  @P0 FFMA R2, -R2, R7, R9 ;  /* 0x0000000702020223 */ /* 0x001fca0000000109 */
[----:B------:R-:W-:Y:S01]  /*3a10*/  @P0 STS [R15], R2 ;  /* 0x000000020f000388 */ /* 0x000fe20000000800 */
[----:B------:R-:W-:Y:S01]  /*3a20*/  BAR.SYNC.DEFER_BLOCKING 0x0 ;  /* 0x0000000000007b1d */ /* 0x000fe20000010000 */
[----:B------:R-:W-:Y:S01]  /*3a30*/  ISETP.GT.U32.AND P0, PT, R20, UR5, PT ;  /* 0x0000000514007c0c */ /* 0x000fe2000bf04070 */
[----:B------:R-:W-:Y:S02]  /*3a40*/  UIADD3 UR5, UPT, UPT, UR4, 0x3, URZ ;  /* 0x0000000304057890 */ /* 0x000fe4000fffe0ff */
[----:B------:R-:W-:Y:S02]  /*3a50*/  UIADD3 UR4, UPT, UPT, UR4, 0x4, URZ ;  /* 0x0000000404047890 */ /* 0x000fe4000fffe0ff */
[----:B------:R-:W-:Y:S04]  /*3a60*/  @P1 LDS R4, [R10+0x4] ;  /* 0x000004000a041984 */ /* 0x000fe80000000800 */
[----:B------:R-:W-:Y:S04]  /*3a70*/  @P1 LDS R7, [R11+0x4] ;  /* 0x000004000b071984 */ /* 0x000fe80000000800 */
[----:B------:R-:W0:Y:S02]  /*3a80*/  @P1 LDS R9, [R15] ;  /* 0x000000000f091984 */ /* 0x000e240000000800 */
[----:B0-----:R-:W-:-:S05]  /*3a90*/  @P1 FFMA R4, -R4, R7, R9 ;  /* 0x0000000704041223 */ /* 0x001fca0000000109 */
[----:B------:R-:W-:Y:S01]  /*3aa0*/  @P1 STS [R15], R4 ;  /* 0x000000040f001388 */ /* 0x000fe20000000800 */
[----:B------:R-:W-:Y:S01]  /*3ab0*/  BAR.SYNC.DEFER_BLOCKING 0x0 ;  /* 0x0000000000007b1d */ /* 0x000fe20000010000 */
[----:B------:R-:W-:-:S05]  /*3ac0*/  ISETP.GT.U32.AND P1, PT, R20, UR5, PT ;  /* 0x0000000514007c0c */ /* 0x000fca000bf24070 */
[----:B------:R-:W-:Y:S04]  /*3ad0*/  @P0 LDS R6, [R10+0x8] ;  /* 0x000008000a060984 */ /* 0x000fe80000000800 */
[----:B------:R-:W-:Y:S04]  /*3ae0*/  @P0 LDS R7, [R11+0x8] ;  /* 0x000008000b070984 */ /* 0x000fe80000000800 */
[----:B------:R-:W0:Y:S02]  /*3af0*/  @P0 LDS R9, [R15] ;  /* 0x000000000f090984 */ /* 0x000e240000000800 */
[----:B0-----:R-:W-:-:S05]  /*3b00*/  @P0 FFMA R6, -R6, R7, R9 ;  /* 0x0000000706060223 */ /* 0x001fca0000000109 */
[----:B------:R-:W-:Y:S01]  /*3b10*/  @P0 STS [R15], R6 ;  /* 0x000000060f000388 */ /* 0x000fe20000000800 */
[----:B------:R-:W-:Y:S01]  /*3b20*/  BAR.SYNC.DEFER_BLOCKING 0x0 ;  /* 0x0000000000007b1d */ /* 0x000fe20000010000 */
[----:B------:R-:W-:-:S05]  /*3b30*/  ISETP.NE.AND P0, PT, R0, UR4, PT ;  /* 0x0000000400007c0c */ /* 0x000fca000bf05270 */
[----:B------:R-:W-:Y:S04]  /*3b40*/  @P1 LDS R2, [R10+0xc] ;  /* 0x00000c000a021984 */ /* 0x000fe80000000800 */
[----:B------:R-:W-:Y:S04]  /*3b50*/  @P1 LDS R7, [R11+0xc] ;  /* 0x00000c000b071984 */ /* 0x000fe80000000800 */
[----:B------:R-:W0:Y:S02]  /*3b60*/  @P1 LDS R9, [R15] ;  /* 0x000000000f091984 */ /* 0x000e240000000800 */
[----:B0-----:R-:W-:-:S05]  /*3b70*/  @P1 FFMA R2, -R2, R7, R9 ;  /* 0x0000000702021223 */ /* 0x001fca0000000109 */
[----:B------:R0:W-:Y:S01]  /*3b80*/  @P1 STS [R15], R2 ;  /* 0x000000020f001388 */ /* 0x0001e20000000800 */
[----:B------:R-:W-:Y:S06]  /*3b90*/  BAR.SYNC.DEFER_BLOCKING 0x0 ;  /* 0x0000000000007b1d */ /* 0x000fec0000010000 */
[----:B------:R-:W-:Y:S05]  /*3ba0*/  @P0 BRA `(.L_x_140) ;  /* 0xfffffffc00680947 */ /* 0x000fea000383ffff */
.L_x_139:
[----:B------:R-:W-:Y:S05]  /*3bb0*/  @!P2 BRA `(.L_x_138) ;  /* 0x00000000004ca947 */ /* 0x000fea0003800000 */
[----:B0-----:R-:W-:-:S07]  /*3bc0*/  IMAD.MOV R2, RZ, RZ, -R8 ;  /* 0x000000ffff027224 */ /* 0x001fce00078e0a08 */
.L_x_143:
[----:B------:R-:W-:Y:S01]  /*3bd0*/  ISETP.GT.U32.AND P0, PT, R20, R0, PT ;  /* 0x000000001400720c */ /* 0x000fe20003f04070 */
[----:B------:R-:W-:-:S12]  /*3be0*/  BSSY.RECONVERGENT B0, `(.L_x_141) ;  /* 0x000000b000007945 */ /* 0x000fd80003800200 */
[----:B0-----:R-:W-:Y:S05]  /*3bf0*/  @!P0 BRA `(.L_x_142) ;  /* 0x0000000000248947 */ /* 0x001fea0003800000 */
[----:B------:R-:W-:Y:S01]  /*3c00*/  IADD3 R4, PT, PT, R5, R0, RZ ;  /* 0x0000000005047210 */ /* 0x000fe20007ffe0ff */
[----:B------:R-:W-:Y:S01]  /*3c10*/  IMAD.IADD R6, R17, 0x1, R0 ;  /* 0x0000000111067824 */ /* 0x000fe200078e0200 */
[----:B------:R-:W-:Y:S02]  /*3c20*/  LDS R9, [R15] ;  /* 0x000000000f097984 */ /* 0x000fe40000000800 */
[----:B------:R-:W-:Y:S02]  /*3c30*/  LEA R4, R4, UR6, 0x2 ;  /* 0x0000000604047c11 */ /* 0x000fe4000f8e10ff */
[----:B------:R-:W-:-:S04]  /*3c40*/  LEA R6, R6, UR6, 0x2 ;  /* 0x0000000606067c11 */ /* 0x000fc8000f8e10ff */
[----:B------:R-:W-:Y:S04]  /*3c50*/  LDS R4, [R4] ;  /* 0x0000000004047984 */ /* 0x000fe80000000800 */
[----:B------:R-:W0:Y:S02]  /*3c60*/  LDS R7, [R6] ;  /* 0x0000000006077984 */ /* 0x000e240000000800 */
[----:B0-----:R-:W-:-:S05]  /*3c70*/  FFMA R8, -R4, R7, R9 ;  /* 0x0000000704087223 */ /* 0x001fca0000000109 */
[----:B------:R0:W-:Y:S02]  /*3c80*/  STS [R15], R8 ;  /* 0x000000080f007388 */ /* 0x0001e40000000800 */
.L_x_142:
[----:B------:R-:W-:Y:S05]  /*3c90*/  BSYNC.RECONVERGENT B0 ;  /* 0x0000000000007941 */ /* 0x000fea0003800200 */
.L_x_141:
[----:B------:R-:W-:Y:S01]  /*3ca0*/  IADD3 R2, PT, PT, R2, 0x1, RZ ;  /* 0x0000000102027810 */ /* 0x000fe20007ffe0ff */
[----:B------:R-:W-:Y:S01]  /*3cb0*/  BAR.SYNC.DEFER_BLOCKING 0x0 ;  /* 0x0000000000007b1d */ /* 0x000fe20000010000 */
[----:B------:R-:W-:Y:S02]  /*3cc0*/  VIADD R0, R0, 0x1 ;  /* 0x0000000100007836 */ /* 0x000fe40000000000 */
[----:B------:R-:W-:-:S13]  /*3cd0*/  ISETP.NE.AND P0, PT, R2, RZ, PT ;  /* 0x000000ff0200720c */ /* 0x000fda0003f05270 */
[----:B------:R-:W-:Y:S05]  /*3ce0*/  @P0 BRA `(.L_x_143) ;  /* 0xfffffffc00b80947 */ /* 0x000fea000383ffff */
.L_x_138:
[C---:B01234-:R-:W-:Y:S01]  /*3cf0*/  IMAD R0, R20.reuse, R20, R20 ;  /* 0x0000001414007224 */ /* 0x05ffe200078e0214 */
[----:B------:R-:W-:Y:S01]  /*3d00*/  IADD3 R21, PT, PT, R20, R21, RZ ;  /* 0x0000001514157210 */ /* 0x000fe20007ffe0ff */
[----:B------:R-:W-:Y:S01]  /*3d10*/  LDS R33, [R15] ;  /* 0x000000000f217984 */ /* 0x000fe20000000800 */
[----:B------:R-:W0:Y:S01]  /*3d20*/  LDCU UR4, c[0x0][0x390] ;  /* 0x00007200ff0477ac */ /* 0x000e220008000800 */
[----:B------:R-:W-:Y:S01]  /*3d30*/  BSSY.RECONVERGENT B0, `(.L_x_144) ;  /* 0x000000f000007945 */ /* 0x000fe20003800200 */
[----:B------:R-:W-:-:S04]  /*3d40*/  LEA.HI R0, R0, R21, RZ, 0x1f ;  /* 0x0000001500007211 */ /* 0x000fc800078ff8ff */
[----:B------:R-:W-:-:S05]  /*3d50*/  LEA R0, R0, UR6, 0x2 ;  /* 0x0000000600007c11 */ /* 0x000fca000f8e10ff */
[----:B------:R-:W1:Y:S01]  /*3d60*/  LDS R28, [R0] ;  /* 0x00000000001c7984 */ /* 0x000e620000000800 */
[----:B0-----:R-:W-:Y:S01]  /*3d70*/  UISETP.GE.AND UP0, UPT, UR4, 0x2, UPT ;  /* 0x000000020400788c */ /* 0x001fe2000bf06270 */
[----:B-1----:R-:W0:Y:S08]  /*3d80*/  MUFU.RCP R5, R28 ;  /* 0x0000001c00057308 */ /* 0x002e300000001000 */
        /* <DEDUP_REMOVED lines=9> */
.L_x_145:
[----:B------:R-:W-:Y:S05]  /*3e20*/  BSYNC.RECONVERGENT B0 ;  /* 0x0000000000007941 */ /* 0x000fea0003800200 */
.L_x_144:
[----:B------:R0:W-:Y:S01]  /*3e30*/  STS [R15], R0 ;  /* 0x000000000f007388 */ /* 0x0001e20000000800 */
[----:B------:R-:W-:Y:S06]  /*3e40*/  BAR.SYNC.DEFER_BLOCKING 0x0 ;  /* 0x0000000000007b1d */ /* 0x000fec0000010000 */
[----:B------:R-:W-:Y:S05]  /*3e50*/  BRA.U !UP0, `(.L_x_146) ;  /* 0x0000000508487547 */ /* 0x000fea000b800000 */
[----:B------:R-:W0:Y:S01]  /*3e60*/  LDC R4, c[0x0][0x390] ;  /* 0x0000e400ff047b82 */ /* 0x000e220000000800 */
[----:B------:R-:W-:Y:S01]  /*3e70*/  LOP3.LUT P0, R2, R3, 0x3, RZ, 0xc0, !PT ;  /* 0x0000000303027812 */ /* 0x000fe2000780c0ff */
[----:B0-----:R-:W-:-:S12]  /*3e80*/  IMAD.MOV.U32 R0, RZ, RZ, R4 ;  /* 0x000000ffff007224 */ /* 0x001fd800078e0004 */
[----:B------:R-:W-:Y:S05]  /*3e90*/  @!P0 BRA `(.L_x_147) ;  /* 0x0000000000588947 */ /* 0x000fea0003800000 */
[----:B------:R-:W-:-:S07]  /*3ea0*/  IADD3 R2, PT, PT, -R2, RZ, RZ ;  /* 0x000000ff02027210 */ /* 0x000fce0007ffe1ff */
.L_x_150:
[----:B------:R-:W-:Y:S01]  /*3eb0*/  ISETP.GE.AND P0, PT, R20, R3, PT ;  /* 0x000000031400720c */ /* 0x000fe20003f06270 */
[----:B------:R-:W-:Y:S01]  /*3ec0*/  BSSY.RECONVERGENT B0, `(.L_x_148) ;  /* 0x000000d000007945 */ /* 0x000fe20003800200 */
[----:B------:R-:W-:-:S11]  /*3ed0*/  IMAD.MOV.U32 R0, RZ, RZ, R3 ;  /* 0x000000ffff007224 */ /* 0x000fd600078e0003 */
[----:B0-----:R-:W-:Y:S05]  /*3ee0*/  @P0 BRA `(.L_x_149) ;  /* 0x0000000000280947 */ /* 0x001fea0003800000 */
[----:B------:R-:W-:Y:S01]  /*3ef0*/  IMAD R6, R0, R0, R0 ;  /* 0x0000000000067224 */ /* 0x000fe200078e0200 */
[----:B------:R-:W-:Y:S01]  /*3f00*/  IADD3 R3, PT, PT, R17, R4, RZ ;  /* 0x0000000411037210 */ /* 0x000fe20007ffe0ff */
[----:B------:R-:W-:Y:S03]  /*3f10*/  LDS R5, [R15] ;  /* 0x000000000f057984 */ /* 0x000fe60000000800 */
[----:B------:R-:W-:Y:S02]  /*3f20*/  LEA.HI R6, R6, R21, RZ, 0x1f ;  /* 0x0000001506067211 */ /* 0x000fe400078ff8ff */
[----:B------:R-:W-:Y:S02]  /*3f30*/  LEA R3, R3, UR6, 0x2 ;  /* 0x0000000603037c11 */ /* 0x000fe4000f8e10ff */
[----:B------:R-:W-:-:S04]  /*3f40*/  LEA R6, R6, UR6, 0x2 ;  /* 0x0000000606067c11 */ /* 0x000fc8000f8e10ff */
[----:B------:R-:W-:Y:S04]  /*3f50*/  LDS R3, [R3+-0x4] ;  /* 0xfffffc0003037984 */ /* 0x000fe80000000800 */
[----:B------:R-:W0:Y:S02]  /*3f60*/  LDS R6, [R6] ;  /* 0x0000000006067984 */ /* 0x000e240000000800 */
[----:B0-----:R-:W-:-:S05]  /*3f70*/  FFMA R8, -R6, R3, R5 ;  /* 0x0000000306087223 */ /* 0x001fca0000000105 */
[----:B------:R0:W-:Y:S02]  /*3f80*/  STS [R15], R8 ;  /* 0x000000080f007388 */ /* 0x0001e40000000800 */
.L_x_149:
[----:B------:R-:W-:Y:S05]  /*3f90*/  BSYNC.RECONVERGENT B0 ;  /* 0x0000000000007941 */ /* 0x000fea0003800200 */
.L_x_148:
[----:B------:R-:W-:Y:S01]  /*3fa0*/  VIADD R2, R2, 0x1 ;  /* 0x0000000102027836 */ /* 0x000fe20000000000 */
[----:B------:R-:W-:Y:S01]  /*3fb0*/  BAR.SYNC.DEFER_BLOCKING 0x0 ;  /* 0x0000000000007b1d */ /* 0x000fe20000010000 */
[----:B------:R-:W-:Y:S01]  /*3fc0*/  IADD3 R3, PT, PT, R0, -0x1, RZ ;  /* 0xffffffff00037810 */ /* 0x000fe20007ffe0ff */
[----:B------:R-:W-:Y:S02]  /*3fd0*/  VIADD R4, R4, 0xffffffff ;  /* 0xffffffff04047836 */ /* 0x000fe40000000000 */
[----:B------:R-:W-:-:S13]  /*3fe0*/  ISETP.NE.AND P0, PT, R2, RZ, PT ;  /* 0x000000ff0200720c */ /* 0x000fda0003f05270 */
[----:B------:R-:W-:Y:S05]  /*3ff0*/  @P0 BRA `(.L_x_150) ;  /* 0xfffffffc00ac0947 */ /* 0x000fea000383ffff */
.L_x_147:
[----:B------:R-:W1:Y:S02]  /*4000*/  LDCU UR4, c[0x0][0x390] ;  /* 0x00007200ff0477ac */ /* 0x000e640008000800 */
[----:B-1----:R-:W-:-:S04]  /*4010*/  UIADD3 UR4, UPT, UPT, UR4, -0x2, URZ ;  /* 0xfffffffe04047890 */ /* 0x002fc8000fffe0ff */
[----:B------:R-:W-:-:S09]  /*4020*/  UISETP.GE.U32.AND UP0, UPT, UR4, 0x3, UPT ;  /* 0x000000030400788c */ /* 0x000fd2000bf06070 */
[----:B------:R-:W-:Y:S05]  /*4030*/  BRA.U !UP0, `(.L_x_146) ;  /* 0x0000000108d07547 */ /* 0x000fea000b800000 */
[----:B------:R-:W-:-:S07]  /*4040*/  IADD3 R4, PT, PT, R0, 0x4, RZ ;  /* 0x0000000400047810 */ /* 0x000fce0007ffe0ff */
.L_x_151:
[C---:B------:R-:W-:Y:S01]  /*4050*/  VIADD R9, R4.reuse, 0xfffffffb ;  /* 0xfffffffb04097836 */ /* 0x040fe20000000000 */
[C---:B------:R-:W-:Y:S01]  /*4060*/  IADD3 R2, PT, PT, R4.reuse, -0x4, RZ ;  /* 0xfffffffc04027810 */ /* 0x040fe20007ffe0ff */
[----:B------:R-:W-:Y:S01]  /*4070*/  IMAD.IADD R3, R17, 0x1, R0 ;  /* 0x0000000111037824 */ /* 0x000fe200078e0200 */
[C---:B------:R-:W-:Y:S01]  /*4080*/  IADD3 R12, PT, PT, R4.reuse, -0x6, RZ ;  /* 0xfffffffa040c7810 */ /* 0x040fe20007ffe0ff */
[----:B------:R-:W-:Y:S01]  /*4090*/  VIADD R11, R4, 0xfffffff9 ;  /* 0xfffffff9040b7836 */ /* 0x000fe20000000000 */
[----:B------:R-:W-:Y:S01]  /*40a0*/  ISETP.GE.AND P0, PT, R20, R9, PT ;  /* 0x000000091400720c */ /* 0x000fe20003f06270 */
[----:B------:R-:W-:Y:S01]  /*40b0*/  VIADD R0, R0, 0xfffffffc ;  /* 0xfffffffc00007836 */ /* 0x000fe20000000000 */
[----:B------:R-:W-:Y:S02]  /*40c0*/  LEA R3, R3, UR6, 0x2 ;  /* 0x0000000603037c11 */ /* 0x000fe4000f8e10ff */
[----:B------:R-:W-:Y:S02]  /*40d0*/  ISETP.GE.AND P1, PT, R20, R12, PT ;  /* 0x0000000c1400720c */ /* 0x000fe40003f26270 */
[----:B------:R-:W-:-:S07]  /*40e0*/  IADD3 R4, PT, PT, R4, -0x8, RZ ;  /* 0xfffffff804047810 */ /* 0x000fce0007ffe0ff */
[----:B-1----:R-:W-:Y:S01]  /*40f0*/  @!P0 IMAD R6, R2, R9, RZ ;  /* 0x0000000902068224 */ /* 0x002fe200078e02ff */
[----:B------:R-:W-:Y:S03]  /*4100*/  @!P0 LDS R5, [R3+-0x4] ;  /* 0xfffffc0003058984 */ /* 0x000fe60000000800 */
[----:B0-----:R-:W-:Y:S01]  /*4110*/  @!P1 IMAD R8, R9, R12, RZ ;  /* 0x0000000c09089224 */ /* 0x001fe200078e02ff */
[-C--:B------:R-:W-:Y:S01]  /*4120*/  @!P0 LEA.HI R6, R6, R21.reuse, RZ, 0x1f ;  /* 0x0000001506068211 */ /* 0x080fe200078ff8ff */
[----:B------:R-:W-:Y:S03]  /*4130*/  @!P0 LDS R7, [R15] ;  /* 0x000000000f078984 */ /* 0x000fe60000000800 */
[----:B------:R-:W-:Y:S02]  /*4140*/  @!P0 LEA R6, R6, UR6, 0x2 ;  /* 0x0000000606068c11 */ /* 0x000fe4000f8e10ff */
[----:B------:R-:W-:-:S04]  /*4150*/  @!P1 LEA.HI R9, R8, R21, RZ, 0x1f ;  /* 0x0000001508099211 */ /* 0x000fc800078ff8ff */
[----:B------:R-:W0:Y:S01]  /*4160*/  @!P0 LDS R6, [R6] ;  /* 0x0000000006068984 */ /* 0x000e220000000800 */
[----:B------:R-:W-:Y:S01]  /*4170*/  @!P1 LEA R9, R9, UR6, 0x2 ;  /* 0x0000000609099c11 */ /* 0x000fe2000f8e10ff */
[----:B0-----:R-:W-:-:S05]  /*4180*/  @!P0 FFMA R8, -R6, R5, R7 ;  /* 0x0000000506088223 */ /* 0x001fca0000000107 */
[----:B------:R-:W-:Y:S01]  /*4190*/  @!P0 STS [R15], R8 ;  /* 0x000000080f008388 */ /* 0x000fe20000000800 */
[----:B------:R-:W-:Y:S01]  /*41a0*/  BAR.SYNC.DEFER_BLOCKING 0x0 ;  /* 0x0000000000007b1d */ /* 0x000fe20000010000 */
[----:B------:R-:W-:-:S13]  /*41b0*/  ISETP.GE.AND P0, PT, R20, R11, PT ;  /* 0x0000000b1400720c */ /* 0x000fda0003f06270 */
[----:B------:R-:W-:-:S05]  /*41c0*/  @!P0 IMAD R12, R12, R11, RZ ;  /* 0x0000000b0c0c8224 */ /* 0x000fca00078e02ff */
[----:B------:R-:W-:-:S04]  /*41d0*/  @!P0 LEA.HI R12, R12, R21, RZ, 0x1f ;  /* 0x000000150c0c8211 */ /* 0x000fc800078ff8ff */
[----:B------:R-:W-:Y:S01]  /*41e0*/  @!P0 LEA R12, R12, UR6, 0x2 ;  /* 0x000000060c0c8c11 */ /* 0x000fe2000f8e10ff */
[----:B------:R-:W-:Y:S04]  /*41f0*/  @!P1 LDS R9, [R9] ;  /* 0x0000000009099984 */ /* 0x000fe80000000800 */
[----:B------:R-:W-:Y:S04]  /*4200*/  @!P1 LDS R10, [R3+-0x8] ;  /* 0xfffff800030a9984 */ /* 0x000fe80000000800 */
[----:B------:R-:W0:Y:S02]  /*4210*/  @!P1 LDS R6, [R15] ;  /* 0x000000000f069984 */ /* 0x000e240000000800 */
[----:B0-----:R-:W-:-:S05]  /*4220*/  @!P1 FFMA R6, -R9, R10, R6 ;  /* 0x0000000a09069223 */ /* 0x001fca0000000106 */
[----:B------:R-:W-:Y:S01]  /*4230*/  @!P1 STS [R15], R6 ;  /* 0x000000060f009388 */ /* 0x000fe20000000800 */
[----:B------:R-:W-:Y:S01]  /*4240*/  BAR.SYNC.DEFER_BLOCKING 0x0 ;  /* 0x0000000000007b1d */ /* 0x000fe20000010000 */
[----:B------:R-:W-:-:S13]  /*4250*/  ISETP.GE.AND P1, PT, R20, R4, PT ;  /* 0x000000041400720c */ /* 0x000fda0003f26270 */
[----:B------:R-:W-:-:S05]  /*4260*/  @!P1 IMAD R4, R11, R4, RZ ;  /* 0x000000040b049224 */ /* 0x000fca00078e02ff */
[----:B------:R-:W-:Y:S01]  /*4270*/  @!P1 LEA.HI R4, R4, R21, RZ, 0x1f ;  /* 0x0000001504049211 */ /* 0x000fe200078ff8ff */
[----:B------:R-:W-:Y:S04]  /*4280*/  @!P0 LDS R12, [R12] ;  /* 0x000000000c0c8984 */ /* 0x000fe80000000800 */
[----:B------:R-:W-:Y:S04]  /*4290*/  @!P0 LDS R5, [R3+-0xc] ;  /* 0xfffff40003058984 */ /* 0x000fe80000000800 */
[----:B------:R-:W0:Y:S02]  /*42a0*/  @!P0 LDS R7, [R15] ;  /* 0x000000000f078984 */ /* 0x000e240000000800 */
[----:B0-----:R-:W-:Y:S01]  /*42b0*/  @!P0 FFMA R8, -R12, R5, R7 ;  /* 0x000000050c088223 */ /* 0x001fe20000000107 */
[----:B------:R-:W-:-:S04]  /*42c0*/  @!P1 LEA R5, R4, UR6, 0x2 ;  /* 0x0000000604059c11 */ /* 0x000fc8000f8e10ff */
[----:B------:R-:W-:Y:S01]  /*42d0*/  @!P0 STS [R15], R8 ;  /* 0x000000080f008388 */ /* 0x000fe20000000800 */
[----:B------:R-:W-:Y:S01]  /*42e0*/  BAR.SYNC.DEFER_BLOCKING 0x0 ;  /* 0x0000000000007b1d */ /* 0x000fe20000010000 */
[----:B------:R-:W-:-:S05]  /*42f0*/  ISETP.GT.AND P0, PT, R2, 0x5, PT ;  /* 0x000000050200780c */ /* 0x000fca0003f04270 */
[----:B------:R-:W-:Y:S04]  /*4300*/  @!P1 LDS R5, [R5] ;  /* 0x0000000005059984 */ /* 0x000fe80000000800 */
[----:B------:R-:W-:Y:S04]  /*4310*/  @!P1 LDS R4, [R3+-0x10] ;  /* 0xfffff00003049984 */ /* 0x000fe80000000800 */
[----:B------:R-:W0:Y:S02]  /*4320*/  @!P1 LDS R6, [R15] ;  /* 0x000000000f069984 */ /* 0x000e240000000800 */
[----:B0-----:R-:W-:Y:S01]  /*4330*/  @!P1 FFMA R6, -R5, R4, R6 ;  /* 0x0000000405069223 */ /* 0x001fe20000000106 */
[----:B------:R-:W-:-:S04]  /*4340*/  MOV R4, R2 ;  /* 0x0000000200047202 */ /* 0x000fc80000000f00 */
[----:B------:R1:W-:Y:S01]  /*4350*/  @!P1 STS [R15], R6 ;  /* 0x000000060f009388 */ /* 0x0003e20000000800 */
[----:B------:R-:W-:Y:S06]  /*4360*/  BAR.SYNC.DEFER_BLOCKING 0x0 ;  /* 0x0000000000007b1d */ /* 0x000fec0000010000 */
[----:B------:R-:W-:Y:S05]  /*4370*/  @P0 BRA `(.L_x_151) ;  /* 0xfffffffc00340947 */ /* 0x000fea000383ffff */
.L_x_146:
[----:B01----:R-:W0:Y:S04]  /*4380*/  LDS R15, [R15] ;  /* 0x000000000f0f7984 */ /* 0x003e280000000800 */
[----:B0-----:R-:W-:Y:S01]  /*4390*/  STG.E desc[UR8][R18.64], R15 ;  /* 0x0000000f12007986 */ /* 0x001fe2000c101908 */
[----:B------:R-:W-:Y:S05]  /*43a0*/  EXIT ;  /* 0x000000000000794d */ /* 0x000fea0003800000 */
        .weak           $__internal_1_$__cuda_sm3x_div_rn_noftz_f32_slowpath
        .type           $__internal_1_$__cuda_sm3x_div_rn_noftz_f32_slowpath,@function
        .size           $__internal_1_$__cuda_sm3x_div_rn_noftz_f32_slowpath,(.L_x_233 - $__internal_1_$__cuda_sm3x_div_rn_noftz_f32_slowpath)
$__internal_1_$__cuda_sm3x_div_rn_noftz_f32_slowpath:
[----:B------:R-:W-:Y:S01]  /*43b0*/  SHF.R.U32.HI R23, RZ, 0x17, R28 ;  /* 0x00000017ff177819 */ /* 0x000fe2000001161c */
[----:B------:R-:W-:Y:S01]  /*43c0*/  BSSY.RECONVERGENT B1, `(.L_x_152) ;  /* 0x0000062000017945 */ /* 0x000fe20003800200 */
[----:B------:R-:W-:Y:S02]  /*43d0*/  SHF.R.U32.HI R26, RZ, 0x17, R33 ;  /* 0x00000017ff1a7819 */ /* 0x000fe40000011621 */
[----:B------:R-:W-:Y:S02]  /*43e0*/  LOP3.LUT R23, R23, 0xff, RZ, 0xc0, !PT ;  /* 0x000000ff17177812 */ /* 0x000fe400078ec0ff */
[----:B------:R-:W-:-:S03]  /*43f0*/  LOP3.LUT R26, R26, 0xff, RZ, 0xc0, !PT ;  /* 0x000000ff1a1a7812 */ /* 0x000fc600078ec0ff */
[----:B------:R-:W-:Y:S01]  /*4400*/  VIADD R0, R23, 0xffffffff ;  /* 0xffffffff17007836 */ /* 0x000fe20000000000 */
[----:B------:R-:W-:-:S04]  /*4410*/  IADD3 R25, PT, PT, R26, -0x1, RZ ;  /* 0xffffffff1a197810 */ /* 0x000fc80007ffe0ff */
[----:B------:R-:W-:-:S04]  /*4420*/  ISETP.GT.U32.AND P0, PT, R0, 0xfd, PT ;  /* 0x000000fd0000780c */ /* 0x000fc80003f04070 */
[----:B------:R-:W-:-:S13]  /*4430*/  ISETP.GT.U32.OR P0, PT, R25, 0xfd, P0 ;  /* 0x000000fd1900780c */ /* 0x000fda0000704470 */
[----:B------:R-:W-:Y:S01]  /*4440*/  @!P0 IMAD.MOV.U32 R24, RZ, RZ, RZ ;  /* 0x000000ffff188224 */ /* 0x000fe200078e00ff */
        /* <DEDUP_REMOVED lines=19> */
[----:B------:R-:W-:Y:S01]  /*4580*/  @P0 MOV R24, RZ ;  /* 0x000000ff00180202 */ /* 0x000fe20000000f00 */
[----:B------:R-:W-:Y:S02]  /*4590*/  @!P0 IMAD.MOV.U32 R24, RZ, RZ, -0x40 ;  /* 0xffffffc0ff188424 */ /* 0x000fe400078e00ff */
[----:B------:R-:W-:Y:S01]  /*45a0*/  @!P0 FFMA R33, R33, 1.84467440737095516160e+19, RZ ;  /* 0x5f80000021218823 */ /* 0x000fe200000000ff */
[----:B------:R-:W-:Y:S02]  /*45b0*/  @!P1 FFMA R28, R28, 1.84467440737095516160e+19, RZ ;  /* 0x5f8000001c1c9823 */ /* 0x000fe400000000ff */
[----:B------:R-:W-:-:S07]  /*45c0*/  @!P1 IADD3 R24, PT, PT, R24, 0x40, RZ ;  /* 0x0000004018189810 */ /* 0x000fce0007ffe0ff */
.L_x_153:
[----:B------:R-:W-:Y:S01]  /*45d0*/  LEA R25, R23, 0xc0800000, 0x17 ;  /* 0xc080000017197811 */ /* 0x000fe200078eb8ff */
[----:B------:R-:W-:Y:S01]  /*45e0*/  BSSY.RECONVERGENT B2, `(.L_x_158) ;  /* 0x0000036000027945 */ /* 0x000fe20003800200 */
[----:B------:R-:W-:-:S03]  /*45f0*/  IADD3 R26, PT, PT, R26, -0x7f, RZ ;  /* 0xffffff811a1a7810 */ /* 0x000fc60007ffe0ff */
[----:B------:R-:W-:Y:S02]  /*4600*/  IMAD.IADD R34, R28, 0x1, -R25 ;  /* 0x000000011c227824 */ /* 0x000fe400078e0a19 */
[C---:B------:R-:W-:Y:S01]  /*4610*/  IMAD R0, R26.reuse, -0x800000, R33 ;  /* 0xff8000001a007824 */ /* 0x040fe200078e0221 */
[----:B------:R-:W-:Y:S01]  /*4620*/  IADD3 R33, PT, PT, R26, 0x7f, -R23 ;  /* 0x0000007f1a217810 */ /* 0x000fe20007ffe817 */
[----:B------:R-:W0:Y:S01]  /*4630*/  MUFU.RCP R28, R34 ;  /* 0x00000022001c7308 */ /* 0x000e220000001000 */
[----:B------:R-:W-:-:S03]  /*4640*/  FADD.FTZ R25, -R34, -RZ ;  /* 0x800000ff22197221 */ /* 0x000fc60000010100 */
[----:B------:R-:W-:Y:S02]  /*4650*/  IMAD.IADD R33, R33, 0x1, R24 ;  /* 0x0000000121217824 */ /* 0x000fe400078e0218 */
        /* <DEDUP_REMOVED lines=8> */
[----:B------:R-:W-:-:S04]  /*46e0*/  LOP3.LUT R24, R23, 0xff, RZ, 0xc0, !PT ;  /* 0x000000ff17187812 */ /* 0x000fc800078ec0ff */
[----:B------:R-:W-:-:S05]  /*46f0*/  IADD3 R23, PT, PT, R24, R33, RZ ;  /* 0x0000002118177210 */ /* 0x000fca0007ffe0ff */
[----:B------:R-:W-:-:S05]  /*4700*/  VIADD R24, R23, 0xffffffff ;  /* 0xffffffff17187836 */ /* 0x000fca0000000000 */
        /* <DEDUP_REMOVED lines=12> */
[C---:B------:R-:W-:Y:S02]  /*47d0*/  IADD3 R25, PT, PT, R23.reuse, 0x20, RZ ;  /* 0x0000002017197810 */ /* 0x040fe40007ffe0ff */
[----:B------:R-:W-:Y:S02]  /*47e0*/  LOP3.LUT R24, R24, 0x7fffff, RZ, 0xc0, !PT ;  /* 0x007fffff18187812 */ /* 0x000fe400078ec0ff */
[C---:B------:R-:W-:Y:S02]  /*47f0*/  ISETP.NE.AND P3, PT, R23.reuse, RZ, PT ;  /* 0x000000ff1700720c */ /* 0x040fe40003f65270 */
[----:B------:R-:W-:Y:S02]  /*4800*/  LOP3.LUT R24, R24, 0x800000, RZ, 0xfc, !PT ;  /* 0x0080000018187812 */ /* 0x000fe400078efcff */
[----:B------:R-:W-:-:S02]  /*4810*/  ISETP.NE.AND P1, PT, R23, RZ, PT ;  /* 0x000000ff1700720c */ /* 0x000fc40003f25270 */
        /* <DEDUP_REMOVED lines=14> */
.L_x_160:
[----:B------:R-:W-:-:S04]  /*4900*/  LOP3.LUT R0, R0, 0x80000000, RZ, 0xc0, !PT ;  /* 0x8000000000007812 */ /* 0x000fc800078ec0ff */
[----:B------:R-:W-:Y:S01]  /*4910*/  LOP3.LUT R0, R0, 0x7f800000, RZ, 0xfc, !PT ;  /* 0x7f80000000007812 */ /* 0x000fe200078efcff */
[----:B------:R-:W-:Y:S06]  /*4920*/  BRA `(.L_x_161) ;  /* 0x0000000000047947 */ /* 0x000fec0003800000 */
.L_x_159:
[----:B------:R-:W-:-:S07]  /*4930*/  LEA R0, R33, R0, 0x17 ;  /* 0x0000000021007211 */ /* 0x000fce00078eb8ff */
.L_x_161:
[----:B------:R-:W-:Y:S05]  /*4940*/  BSYNC.RECONVERGENT B2 ;  /* 0x0000000000027941 */ /* 0x000fea0003800200 */
.L_x_158:
[----:B------:R-:W-:Y:S05]  /*4950*/  BRA `(.L_x_162) ;  /* 0x0000000000207947 */ /* 0x000fea0003800000 */
.L_x_157:
[----:B------:R-:W-:-:S04]  /*4960*/  LOP3.LUT R28, R28, 0x80000000, R33, 0x48, !PT ;  /* 0x800000001c1c7812 */ /* 0x000fc800078e4821 */
[----:B------:R-:W-:Y:S01]  /*4970*/  LOP3.LUT R0, R28, 0x7f800000, RZ, 0xfc, !PT ;  /* 0x7f8000001c007812 */ /* 0x000fe200078efcff */
[----:B------:R-:W-:Y:S06]  /*4980*/  BRA `(.L_x_162) ;  /* 0x0000000000147947 */ /* 0x000fec0003800000 */
.L_x_156:
[----:B------:R-:W-:Y:S01]  /*4990*/  LOP3.LUT R0, R28, 0x80000000, R33, 0x48, !PT ;  /* 0x800000001c007812 */ /* 0x000fe200078e4821 */
[----:B------:R-:W-:Y:S06]  /*49a0*/  BRA `(.L_x_162) ;  /* 0x00000000000c7947 */ /* 0x000fec0003800000 */
.L_x_155:
[----:B------:R-:W0:Y:S01]  /*49b0*/  MUFU.RSQ R0, -QNAN ;  /* 0xffc0000000007908 */ /* 0x000e220000001400 */
[----:B------:R-:W-:Y:S05]  /*49c0*/  BRA `(.L_x_162) ;  /* 0x0000000000047947 */ /* 0x000fea0003800000 */
.L_x_154:
[----:B------:R-:W-:-:S07]  /*49d0*/  FADD.FTZ R0, R33, R28 ;  /* 0x0000001c21007221 */ /* 0x000fce0000010000 */
.L_x_162:
[----:B------:R-:W-:Y:S05]  /*49e0*/  BSYNC.RECONVERGENT B1 ;  /* 0x0000000000017941 */ /* 0x000fea0003800200 */
.L_x_152:
[----:B------:R-:W-:-:S04]  /*49f0*/  HFMA2 R23, -RZ, RZ, 0, 0 ;  /* 0x00000000ff177431 */ /* 0x000fc800000001ff */
[----:B0-----:R-:W-:Y:S05]  /*4a00*/  RET.REL.NODEC R22 `(_Z14LDLt_max_col_kPfS_i) ;  /* 0xffffffb4167c7950 */ /* 0x001fea0003c3ffff */
.L_x_163:
        /* <DEDUP_REMOVED lines=15> */
.L_x_233:


//--------------------- .text._Z10LDLt_max_kPfS_i --------------------------
	.section	.text._Z10LDLt_max_kPfS_i,"ax",@progbits
	.align	128
        .global         _Z10LDLt_max_kPfS_i
        .type           _Z10LDLt_max_kPfS_i,@function
        .size           _Z10LDLt_max_kPfS_i,(.L_x_234 - _Z10LDLt_max_kPfS_i)
        .other          _Z10LDLt_max_kPfS_i,@"STO_CUDA_ENTRY STV_DEFAULT"
_Z10LDLt_max_kPfS_i:
.text._Z10LDLt_max_kPfS_i:
        /* <DEDUP_REMOVED lines=14> */
[----:B0-----:R-:W-:-:S06]  /*00e0*/  VIADD R2, R0, 0xffffffe ;  /* 0x0ffffffe00027836 */ /* 0x001fcc0000000000 */
[----:B------:R0:W5:Y:S02]  /*00f0*/  F2I.FTZ.U32.TRUNC.NTZ R3, R2 ;  /* 0x0000000200037305 */ /* 0x000164000021f000 */
[----:B0-----:R-:W-:Y:S02]  /*0100*/  IMAD.MOV.U32 R2, RZ, RZ, RZ ;  /* 0x000000ffff027224 */ /* 0x001fe400078e00ff */
[----:B-----5:R-:W-:-:S04]  /*0110*/  IMAD.MOV R5, RZ, RZ, -R3 ;  /* 0x000000ffff057224 */ /* 0x020fc800078e0a03 */
[----:B------:R-:W-:-:S04]  /*0120*/  IMAD R5, R5, UR5, RZ ;  /* 0x0000000505057c24 */ /* 0x000fc8000f8e02ff */
[----:B------:R-:W-:-:S06]  /*0130*/  IMAD.HI.U32 R3, R3, R5, R2 ;  /* 0x0000000503037227 */ /* 0x000fcc00078e0002 */
[----:B-1----:R-:W-:-:S04]  /*0140*/  IMAD.HI.U32 R4, R3, R8, RZ ;  /* 0x0000000803047227 */ /* 0x002fc800078e00ff */
[----:B--2---:R-:W-:Y:S01]  /*0150*/  IMAD.HI.U32 R6, R3, R10, RZ ;  /* 0x0000000a03067227 */ /* 0x004fe200078e00ff */
[----:B------:R-:W-:-:S03]  /*0160*/  IADD3 R3, PT, PT, -R4, RZ, RZ ;  /* 0x000000ff04037210 */ /* 0x000fc60007ffe1ff */
[----:B------:R-:W-:Y:S02]  /*0170*/  IMAD.MOV R5, RZ, RZ, -R6 ;  /* 0x000000ffff057224 */ /* 0x000fe400078e0a06 */
[----:B------:R-:W-:Y:S01]  /*0180*/  IMAD R0, R3, UR5, R8 ;  /* 0x0000000503007c24 */ /* 0x000fe2000f8e0208 */
[----:B------:R-:W-:Y:S01]  /*0190*/  LOP3.LUT R3, RZ, UR5, RZ, 0x33, !PT ;  /* 0x00000005ff037c12 */ /* 0x000fe2000f8e33ff */
[----:B------:R-:W-:-:S03]  /*01a0*/  IMAD R2, R5, UR5, R10 ;  /* 0x0000000505027c24 */ /* 0x000fc6000f8e020a */
[----:B------:R-:W-:Y:S02]  /*01b0*/  ISETP.GE.U32.AND P0, PT, R0, UR5, PT ;  /* 0x0000000500007c0c */ /* 0x000fe4000bf06070 */
[----:B------:R-:W-:-:S11]  /*01c0*/  ISETP.GE.U32.AND P3, PT, R2, UR5, PT ;  /* 0x0000000502007c0c */ /* 0x000fd6000bf66070 */
[----:B------:R-:W-:Y:S01]  /*01d0*/  @P0 VIADD R0, R0, -UR5 ;  /* 0x8000000500000c36 */ /* 0x000fe20008000000 */
[----:B------:R-:W-:Y:S01]  /*01e0*/  @P0 IADD3 R4, PT, PT, R4, 0x1, RZ ;  /* 0x0000000104040810 */ /* 0x000fe20007ffe0ff */
[----:B------:R-:W-:Y:S02]  /*01f0*/  @P3 VIADD R2, R2, -UR5 ;  /* 0x8000000502023c36 */ /* 0x000fe40008000000 */
[----:B------:R-:W-:Y:S01]  /*0200*/  @P3 VIADD R6, R6, 0x1 ;  /* 0x0000000106063836 */ /* 0x000fe20000000000 */
[----:B------:R-:W-:Y:S02]  /*0210*/  ISETP.GE.U32.AND P1, PT, R0, UR5, PT ;  /* 0x0000000500007c0c */ /* 0x000fe4000bf26070 */
[----:B------:R-:W-:-:S11]  /*0220*/  ISETP.GE.U32.AND P4, PT, R2, UR5, PT ;  /* 0x0000000502007c0c */ /* 0x000fd6000bf86070 */
[----:B------:R-:W-:Y:S02]  /*0230*/  @P1 VIADD R4, R4, 0x1 ;  /* 0x0000000104041836 */ /* 0x000fe40000000000 */
[----:B------:R-:W-:-:S03]  /*0240*/  @P4 VIADD R6, R6, 0x1 ;  /* 0x0000000106064836 */ /* 0x000fc60000000000 */
[C---:B------:R-:W-:Y:S02]  /*0250*/  SEL R4, R3.reuse, R4, !P2 ;  /* 0x0000000403047207 */ /* 0x040fe40005000000 */
[----:B------:R-:W-:Y:S02]  /*0260*/  SEL R5, R3, R6, !P2 ;  /* 0x0000000603057207 */ /* 0x000fe40005000000 */
[----:B------:R-:W-:-:S03]  /*0270*/  IADD3 R3, PT, PT, -R4, RZ, RZ ;  /* 0x000000ff04037210 */ /* 0x000fc60007ffe1ff */
[----:B----4-:R-:W-:Y:S02]  /*0280*/  IMAD R0, R5, UR7, R4 ;  /* 0x0000000705007c24 */ /* 0x010fe4000f8e0204 */
[----:B------:R-:W-:Y:S02]  /*0290*/  IMAD R3, R3, UR5, R8 ;  /* 0x0000000503037c24 */ /* 0x000fe4000f8e0208 */
[----:B------:R-:W-:Y:S01]  /*02a0*/  IMAD R4, R4, UR6, RZ ;  /* 0x0000000604047c24 */ /* 0x000fe2000f8e02ff */
[----:B---3--:R-:W-:Y:S06]  /*02b0*/  BRA.U !UP0, `(.L_x_164) ;  /* 0x0000001108807547 */ /* 0x008fec000b800000 */
[----:B------:R-:W-:Y:S01]  /*02c0*/  UIADD3 UR6, UPT, UPT, UR5, -0x1, URZ ;  /* 0xffffffff05067890 */ /* 0x000fe2000fffe0ff */
[----:B------:R-:W-:Y:S01]  /*02d0*/  IADD3 R2, PT, PT, R4, UR4, R3 ;  /* 0x0000000404027c10 */ /* 0x000fe2000fffe003 */
[----:B------:R-:W-:Y:S01]  /*02e0*/  ULOP3.LUT UR7, UR5, 0x7, URZ, 0xc0, !UPT ;  /* 0x0000000705077892 */ /* 0x000fe2000f8ec0ff */
[----:B------:R-:W-:Y:S01]  /*02f0*/  IMAD.MOV.U32 R5, RZ, RZ, RZ ;  /* 0x000000ffff057224 */ /* 0x000fe200078e00ff */
[----:B------:R-:W-:Y:S02]  /*0300*/  UISETP.GE.U32.AND UP0, UPT, UR6, 0x7, UPT ;  /* 0x000000070600788c */ /* 0x000fe4000bf06070 */
[----:B------:R-:W-:-:S07]  /*0310*/  UISETP.NE.AND UP1, UPT, UR7, URZ, UPT ;  /* 0x000000ff0700728c */ /* 0x000fce000bf25270 */
[----:B------:R-:W-:Y:S05]  /*0320*/  BRA.U !UP0, `(.L_x_165) ;  /* 0x0000000908547547 */ /* 0x000fea000b800000 */
[----:B------:R-:W-:Y:S01]  /*0330*/  ULOP3.LUT UR5, UR5, 0x7ffffff8, URZ, 0xc0, !UPT ;  /* 0x7ffffff805057892 */ /* 0x000fe2000f8ec0ff */
[----:B------:R-:W-:-:S05]  /*0340*/  IMAD.MOV.U32 R7, RZ, RZ, RZ ;  /* 0x000000ffff077224 */ /* 0x000fca00078e00ff */
[----:B------:R-:W-:-:S07]  /*0350*/  IMAD.U32 R5, RZ, RZ, UR5 ;  /* 0x00000005ff057e24 */ /* 0x000fce000f8e00ff */
.L_x_166:
[CC--:B------:R-:W-:Y:S02]  /*0360*/  ISETP.GE.U32.AND P5, PT, R3.reuse, R7.reuse, PT ;  /* 0x000000070300720c */ /* 0x0c0fe40003fa6070 */
[----:B------:R-:W-:-:S11]  /*0370*/  ISETP.GT.U32.AND P0, PT, R3, R7, PT ;  /* 0x000000070300720c */ /* 0x000fd60003f04070 */
[----:B------:R-:W0:Y:S08]  /*0380*/  @P5 LDC R24, c[0x0][0x390] ;  /* 0x0000e400ff185b82 */ /* 0x000e300000000800 */
[----:B------:R-:W1:Y:S08]  /*0390*/  @P5 LDC.64 R14, c[0x0][0x380] ;  /* 0x0000e000ff0e5b82 */ /* 0x000e700000000a00 */
[----:B------:R-:W2:Y:S01]  /*03a0*/  @P0 LDC R10, c[0x0][0x390] ;  /* 0x0000e400ff0a0b82 */ /* 0x000ea20000000800 */
[----:B0-----:R-:W-:-:S07]  /*03b0*/  @P5 IMAD R6, R0, R24, R7 ;  /* 0x0000001800065224 */ /* 0x001fce00078e0207 */
[----:B------:R-:W0:Y:S01]  /*03c0*/  @P0 LDC.64 R8, c[0x0][0x380] ;  /* 0x0000e000ff080b82 */ /* 0x000e220000000a00 */
[----:B------:R-:W-:-:S04]  /*03d0*/  @P5 IMAD R11, R6, R24, R3 ;  /* 0x00000018060b5224 */ /* 0x000fc800078e0203 */
[----:B-1----:R-:W-:-:S06]  /*03e0*/  @P5 IMAD.WIDE R14, R11, 0x4, R14 ;  /* 0x000000040b0e5825 */ /* 0x002fcc00078e020e */
[----:B------:R1:W3:Y:S01]  /*03f0*/  @P5 LDG.E R14, desc[UR10][R14.64] ;  /* 0x0000000a0e0e5981 */ /* 0x0002e2000c1e1900 */
[----:B------:R-:W-:-:S05]  /*0400*/  @P0 IADD3 R13, PT, PT, R7, 0x1, RZ ;  /* 0x00000001070d0810 */ /* 0x000fca0007ffe0ff */
[----:B--2---:R-:W-:-:S04]  /*0410*/  @P0 IMAD R6, R0, R10, R13 ;  /* 0x0000000a00060224 */ /* 0x004fc800078e020d */
[----:B------:R-:W-:-:S04]  /*0420*/  @P0 IMAD R17, R6, R10, R3 ;  /* 0x0000000a06110224 */ /* 0x000fc800078e0203 */
[----:B0-----:R-:W-:-:S05]  /*0430*/  @P0 IMAD.WIDE R16, R17, 0x4, R8 ;  /* 0x0000000411100825 */ /* 0x001fca00078e0208 */
[----:B------:R0:W2:Y:S01]  /*0440*/  @P0 LDG.E R12, desc[UR10][R16.64] ;  /* 0x0000000a100c0981 */ /* 0x0000a2000c1e1900 */
[C---:B------:R-:W-:Y:S01]  /*0450*/  VIADD R9, R7.reuse, 0x2 ;  /* 0x0000000207097836 */ /* 0x040fe20000000000 */
[----:B-1----:R-:W-:Y:S01]  /*0460*/  @P5 MOV R15, 0x400 ;  /* 0x00000400000f5802 */ /* 0x002fe20000000f00 */
[----:B------:R-:W-:Y:S01]  /*0470*/  VIADD R22, R7, 0x3 ;  /* 0x0000000307167836 */ /* 0x000fe20000000000 */
[----:B------:R-:W1:Y:S01]  /*0480*/  @P5 S2R R18, SR_CgaCtaId ;  /* 0x0000000000125919 */ /* 0x000e620000008800 */
[----:B------:R-:W-:Y:S01]  /*0490*/  @P5 IMAD.IADD R11, R24, 0x1, -R7 ;  /* 0x00000001180b5824 */ /* 0x000fe200078e0a07 */
[C---:B------:R-:W-:Y:S01]  /*04a0*/  ISETP.GE.U32.AND P1, PT, R3.reuse, R9, PT ;  /* 0x000000090300720c */ /* 0x040fe20003f26070 */
[----:B------:R-:W-:Y:S01]  /*04b0*/  @P0 IMAD.IADD R10, R10, 0x1, -R13 ;  /* 0x000000010a0a0824 */ /* 0x000fe200078e0a0d */
[----:B------:R-:W-:Y:S01]  /*04c0*/  ISETP.GE.U32.AND P2, PT, R3, R22, PT ;  /* 0x000000160300720c */ /* 0x000fe20003f46070 */
[----:B------:R-:W4:Y:S01]  /*04d0*/  @P0 S2R R8, SR_CgaCtaId ;  /* 0x0000000000080919 */ /* 0x000f220000008800 */
[----:B0-----:R-:W-:Y:S01]  /*04e0*/  @P5 IMAD R16, R11, R11, R11 ;  /* 0x0000000b0b105224 */ /* 0x001fe200078e020b */
[C---:B------:R-:W-:Y:S01]  /*04f0*/  IADD3 R11, PT, PT, R7.reuse, 0x4, RZ ;  /* 0x00000004070b7810 */ /* 0x040fe20007ffe0ff */
[C---:B------:R-:W-:Y:S01]  /*0500*/  VIADD R13, R7.reuse, 0x5 ;  /* 0x00000005070d7836 */ /* 0x040fe20000000000 */
[----:B------:R-:W-:Y:S01]  /*0510*/  IADD3 R23, PT, PT, R7, 0x6, RZ ;  /* 0x0000000607177810 */ /* 0x000fe20007ffe0ff */
[----:B------:R-:W-:Y:S01]  /*0520*/  @P0 IMAD R10, R10, R10, R10 ;  /* 0x0000000a0a0a0224 */ /* 0x000fe200078e020a */
[----:B------:R-:W-:-:S02]  /*0530*/  @P5 LEA.HI R16, R16, R16, RZ, 0x1 ;  /* 0x0000001010105211 */ /* 0x000fc400078f08ff */
[C---:B------:R-:W-:Y:S02]  /*0540*/  ISETP.GE.U32.AND P3, PT, R3.reuse, R11, PT ;  /* 0x0000000b0300720c */ /* 0x040fe40003f66070 */
[----:B------:R-:W0:Y:S01]  /*0550*/  @P1 LDC R6, c[0x0][0x390] ;  /* 0x0000e400ff061b82 */ /* 0x000e220000000800 */
[----:B------:R-:W-:Y:S02]  /*0560*/  @P5 SHF.R.U32.HI R16, RZ, 0x1, R16 ;  /* 0x00000001ff105819 */ /* 0x000fe40000011610 */
[----:B------:R-:W-:Y:S02]  /*0570*/  ISETP.GE.U32.AND P4, PT, R3, R13, PT ;  /* 0x0000000d0300720c */ /* 0x000fe40003f86070 */
[----:B------:R-:W-:-:S03]  /*0580*/  @P5 IADD3 R16, PT, PT, -R16, R2, -R7 ;  /* 0x0000000210105210 */ /* 0x000fc60007ffe907 */
[----:B------:R-:W5:Y:S08]  /*0590*/  @P1 LDC.64 R20, c[0x0][0x380] ;  /* 0x0000e000ff141b82 */ /* 0x000f700000000a00 */
[----:B------:R-:W4:Y:S01]  /*05a0*/  @P2 LDC R19, c[0x0][0x390] ;  /* 0x0000e400ff132b82 */ /* 0x000f220000000800 */
[----:B-1----:R-:W-:-:S05]  /*05b0*/  @P5 LEA R15, R18, R15, 0x18 ;  /* 0x0000000f120f5211 */ /* 0x002fca00078ec0ff */
[----:B------:R-:W-:Y:S02]  /*05c0*/  @P5 IMAD R15, R16, 0x4, R15 ;  /* 0x00000004100f5824 */ /* 0x000fe400078e020f */
[----:B------:R-:W1:Y:S01]  /*05d0*/  @P3 LDC R24, c[0x0][0x390] ;  /* 0x0000e400ff183b82 */ /* 0x000e620000000800 */
[----:B------:R-:W-:Y:S01]  /*05e0*/  @P0 LEA.HI R10, R10, R10, RZ, 0x1 ;  /* 0x0000000a0a0a0211 */ /* 0x000fe200078f08ff */
[----:B0-----:R-:W-:-:S06]  /*05f0*/  @P1 IMAD R17, R0, R6, R9 ;  /* 0x0000000600111224 */ /* 0x001fcc00078e0209 */
[----:B------:R-:W0:Y:S01]  /*0600*/  @P2 LDC.64 R26, c[0x0][0x380] ;  /* 0x0000e000ff1a2b82 */ /* 0x000e220000000a00 */
[----:B------:R-:W-:Y:S01]  /*0610*/  @P1 IMAD R17, R17, R6, R3 ;  /* 0x0000000611111224 */ /* 0x000fe200078e0203 */
[----:B------:R-:W-:-:S03]  /*0620*/  @P0 SHF.R.U32.HI R16, RZ, 0x1, R10 ;  /* 0x00000001ff100819 */ /* 0x000fc6000001160a */
[----:B-----5:R-:W-:-:S03]  /*0630*/  @P1 IMAD.WIDE R20, R17, 0x4, R20 ;  /* 0x0000000411141825 */ /* 0x020fc600078e0214 */
[----:B------:R-:W5:Y:S01]  /*0640*/  @P4 LDC R10, c[0x0][0x390] ;  /* 0x0000e400ff0a4b82 */ /* 0x000f620000000800 */
[----:B------:R-:W-:-:S07]  /*0650*/  @P0 MOV R17, 0x400 ;  /* 0x0000040000110802 */ /* 0x000fce0000000f00 */
[----:B------:R-:W5:Y:S01]  /*0660*/  @P3 LDC.64 R28, c[0x0][0x380] ;  /* 0x0000e000ff1c3b82 */ /* 0x000f620000000a00 */
[----:B----4-:R-:W-:Y:S01]  /*0670*/  @P2 IMAD R18, R0, R19, R22 ;  /* 0x0000001300122224 */ /* 0x010fe200078e0216 */
[----:B------:R-:W-:Y:S01]  /*0680*/  @P0 LEA R25, R8, R17, 0x18 ;  /* 0x0000001108190211 */ /* 0x000fe200078ec0ff */
[----:B------:R-:W-:Y:S01]  /*0690*/  @P1 IMAD.IADD R6, R6, 0x1, -R9 ;  /* 0x0000000106061824 */ /* 0x000fe200078e0a09 */
[----:B------:R-:W-:Y:S01]  /*06a0*/  @P0 IADD3 R16, PT, PT, -R16, R2, -R7 ;  /* 0x0000000210100210 */ /* 0x000fe20007ffe907 */
[----:B------:R-:W-:Y:S01]  /*06b0*/  @P2 IMAD R17, R18, R19, R3 ;  /* 0x0000001312112224 */ /* 0x000fe200078e0203 */
[----:B------:R4:W2:Y:S01]  /*06c0*/  @P1 LDG.E R20, desc[UR10][R20.64] ;  /* 0x0000000a14141981 */ /* 0x0008a2000c1e1900 */
[----:B-1----:R-:W-:Y:S02]  /*06d0*/  @P3 IMAD R9, R0, R24, R11 ;  /* 0x0000001800093224 */ /* 0x002fe400078e020b */
[----:B------:R-:W-:Y:S02]  /*06e0*/  @P0 IMAD R25, R16, 0x4, R25 ;  /* 0x0000000410190824 */ /* 0x000fe400078e0219 */
[----:B0-----:R-:W-:-:S04]  /*06f0*/  @P2 IMAD.WIDE R26, R17, 0x4, R26 ;  /* 0x00000004111a2825 */ /* 0x001fc800078e021a */
[----:B----4-:R-:W-:Y:S01]  /*0700*/  VIADD R21, R7, 0x7 ;  /* 0x0000000707157836 */ /* 0x010fe20000000000 */
[----:B------:R0:W4:Y:S01]  /*0710*/  @P2 LDG.E R18, desc[UR10][R26.64] ;  /* 0x0000000a1a122981 */ /* 0x000122000c1e1900 */
[----:B------:R-:W-:-:S04]  /*0720*/  @P3 IMAD R9, R9, R24, R3 ;  /* 0x0000001809093224 */ /* 0x000fc800078e0203 */
[----:B-----5:R-:W-:Y:S02]  /*0730*/  @P3 IMAD.WIDE R28, R9, 0x4, R28 ;  /* 0x00000004091c3825 */ /* 0x020fe400078e021c */
[----:B------:R-:W1:Y:S02]  /*0740*/  @P1 S2R R9, SR_CgaCtaId ;  /* 0x0000000000091919 */ /* 0x000e640000008800 */
[----:B0-----:R-:W-:Y:S01]  /*0750*/  @P4 IMAD R26, R0, R10, R13 ;  /* 0x0000000a001a4224 */ /* 0x001fe200078e020d */
[----:B---3--:R0:W-:Y:S01]  /*0760*/  @P5 STS [R15], R14 ;  /* 0x0000000e0f005388 */ /* 0x0081e20000000800 */
[----:B------:R-:W-:Y:S01]  /*0770*/  ISETP.GE.U32.AND P5, PT, R3, R23, PT ;  /* 0x000000170300720c */ /* 0x000fe20003fa6070 */
[----:B0-----:R-:W0:-:S12]  /*0780*/  @P4 LDC.64 R14, c[0x0][0x380] ;  /* 0x0000e000ff0e4b82 */ /* 0x001e180000000a00 */
[----:B------:R-:W3:Y:S01]  /*0790*/  @P5 LDC R8, c[0x0][0x390] ;  /* 0x0000e400ff085b82 */ /* 0x000ee20000000800 */
[----:B--2---:R2:W-:Y:S01]  /*07a0*/  @P0 STS [R25+-0x4], R12 ;  /* 0xfffffc0c19000388 */ /* 0x0045e20000000800 */
[----:B------:R-:W-:-:S06]  /*07b0*/  ISETP.GE.U32.AND P0, PT, R3, R21, PT ;  /* 0x000000150300720c */ /* 0x000fcc0003f06070 */
[----:B------:R-:W5:Y:S01]  /*07c0*/  @P5 LDC.64 R16, c[0x0][0x380] ;  /* 0x0000e000ff105b82 */ /* 0x000f620000000a00 */
[----:B--2---:R-:W-:Y:S01]  /*07d0*/  @P4 IMAD R25, R26, R10, R3 ;  /* 0x0000000a1a194224 */ /* 0x004fe200078e0203 */
[----:B------:R2:W4:Y:S03]  /*07e0*/  @P3 LDG.E R12, desc[UR10][R28.64] ;  /* 0x0000000a1c0c3981 */ /* 0x000526000c1e1900 */
[----:B0-----:R-:W-:-:S03]  /*07f0*/  @P4 IMAD.WIDE R26, R25, 0x4, R14 ;  /* 0x00000004191a4825 */ /* 0x001fc600078e020e */
[----:B--2---:R-:W0:Y:S01]  /*0800*/  @P0 LDC R28, c[0x0][0x390] ;  /* 0x0000e400ff1c0b82 */ /* 0x004e220000000800 */
[----:B------:R-:W-:Y:S01]  /*0810*/  @P1 MOV R25, 0x400 ;  /* 0x0000040000191802 */ /* 0x000fe20000000f00 */
[-C--:B---3--:R-:W-:Y:S01]  /*0820*/  @P5 IMAD R14, R0, R8.reuse, R23 ;  /* 0x00000008000e5224 */ /* 0x088fe200078e0217 */
[----:B------:R-:W2:Y:S03]  /*0830*/  @P4 LDG.E R26, desc[UR10][R26.64] ;  /* 0x0000000a1a1a4981 */ /* 0x000ea6000c1e1900 */
[----:B------:R-:W-:-:S04]  /*0840*/  @P5 IMAD R15, R14, R8, R3 ;  /* 0x000000080e0f5224 */ /* 0x000fc800078e0203 */
[----:B-----5:R-:W-:Y:S02]  /*0850*/  @P5 IMAD.WIDE R16, R15, 0x4, R16 ;  /* 0x000000040f105825 */ /* 0x020fe400078e0210 */
[----:B------:R-:W3:Y:S01]  /*0860*/  @P0 LDC.64 R14, c[0x0][0x380] ;  /* 0x0000e000ff0e0b82 */ /* 0x000ee20000000a00 */
[----:B-1----:R-:W-:-:S03]  /*0870*/  @P1 LEA R9, R9, R25, 0x18 ;  /* 0x0000001909091211 */ /* 0x002fc600078ec0ff */
[----:B------:R1:W5:Y:S01]  /*0880*/  @P5 LDG.E R16, desc[UR10][R16.64] ;  /* 0x0000000a10105981 */ /* 0x000362000c1e1900 */
[----:B0-----:R-:W-:-:S04]  /*0890*/  @P0 IMAD R25, R0, R28, R21 ;  /* 0x0000001c00190224 */ /* 0x001fc800078e0215 */
[----:B------:R-:W-:-:S04]  /*08a0*/  @P0 IMAD R25, R25, R28, R3 ;  /* 0x0000001c19190224 */ /* 0x000fc800078e0203 */
[----:B---3--:R-:W-:-:S06]  /*08b0*/  @P0 IMAD.WIDE R14, R25, 0x4, R14 ;  /* 0x00000004190e0825 */ /* 0x008fcc00078e020e */
[----:B------:R0:W3:Y:S01]  /*08c0*/  @P0 LDG.E R14, desc[UR10][R14.64] ;  /* 0x0000000a0e0e0981 */ /* 0x0000e2000c1e1900 */
[----:B------:R-:W-:-:S05]  /*08d0*/  @P1 IMAD R6, R6, R6, R6 ;  /* 0x0000000606061224 */ /* 0x000fca00078e0206 */
[----:B------:R-:W-:Y:S01]  /*08e0*/  @P1 LEA.HI R6, R6, R6, RZ, 0x1 ;  /* 0x0000000606061211 */ /* 0x000fe200078f08ff */
[----:B-1----:R-:W1:Y:S03]  /*08f0*/  @P2 S2R R17, SR_CgaCtaId ;  /* 0x0000000000112919 */ /* 0x002e660000008800 */
[----:B------:R-:W-:Y:S01]  /*0900*/  @P1 SHF.R.U32.HI R6, RZ, 0x1, R6 ;  /* 0x00000001ff061819 */ /* 0x000fe20000011606 */
[----:B------:R-:W1:Y:S03]  /*0910*/  @P3 S2R R25, SR_CgaCtaId ;  /* 0x0000000000193919 */ /* 0x000e660000008800 */
[----:B------:R-:W-:Y:S01]  /*0920*/  @P1 IADD3 R6, PT, PT, -R6, R2, -R7 ;  /* 0x0000000206061210 */ /* 0x000fe20007ffe907 */
[----:B0-----:R-:W0:Y:S03]  /*0930*/  @P5 S2R R15, SR_CgaCtaId ;  /* 0x00000000000f5919 */ /* 0x001e260000008800 */
[----:B------:R-:W-:-:S02]  /*0940*/  @P1 LEA R27, R6, R9, 0x2 ;  /* 0x00000009061b1211 */ /* 0x000fc400078e10ff */
[----:B------:R-:W0:Y:S01]  /*0950*/  @P4 S2R R6, SR_CgaCtaId ;  /* 0x0000000000064919 */ /* 0x000e220000008800 */
[----:B------:R-:W0:Y:S01]  /*0960*/  @P0 S2R R9, SR_CgaCtaId ;  /* 0x0000000000090919 */ /* 0x000e220000008800 */
[----:B------:R-:W-:Y:S01]  /*0970*/  @P2 IMAD.IADD R22, R19, 0x1, -R22 ;  /* 0x0000000113162824 */ /* 0x000fe200078e0a16 */
[----:B------:R-:W-:Y:S01]  /*0980*/  @P5 IADD3 R8, PT, PT, -R23, R8, RZ ;  /* 0x0000000817085210 */ /* 0x000fe20007ffe1ff */
[----:B------:R-:W-:Y:S02]  /*0990*/  @P3 IMAD.IADD R11, R24, 0x1, -R11 ;  /* 0x00000001180b3824 */ /* 0x000fe400078e0a0b */
[----:B------:R-:W-:Y:S02]  /*09a0*/  @P4 IMAD.IADD R10, R10, 0x1, -R13 ;  /* 0x000000010a0a4824 */ /* 0x000fe400078e0a0d */
[----:B------:R-:W-:Y:S02]  /*09b0*/  @P2 IMAD R22, R22, R22, R22 ;  /* 0x0000001616162224 */ /* 0x000fe400078e0216 */
[----:B------:R-:W-:Y:S01]  /*09c0*/  @P0 IMAD.IADD R21, R28, 0x1, -R21 ;  /* 0x000000011c150824 */ /* 0x000fe200078e0a15 */
[----:B------:R-:W-:Y:S01]  /*09d0*/  @P2 MOV R24, 0x400 ;  /* 0x0000040000182802 */ /* 0x000fe20000000f00 */
[----:B------:R-:W-:-:S02]  /*09e0*/  @P3 IMAD R11, R11, R11, R11 ;  /* 0x0000000b0b0b3224 */ /* 0x000fc400078e020b */
[----:B------:R-:W-:Y:S02]  /*09f0*/  @P4 IMAD R10, R10, R10, R10 ;  /* 0x0000000a0a0a4224 */ /* 0x000fe400078e020a */
[----:B------:R-:W-:Y:S01]  /*0a00*/  @P5 IMAD R8, R8, R8, R8 ;  /* 0x0000000808085224 */ /* 0x000fe200078e0208 */
[----:B------:R-:W-:Y:S01]  /*0a10*/  @P2 LEA.HI R22, R22, R22, RZ, 0x1 ;  /* 0x0000001616162211 */ /* 0x000fe200078f08ff */
[----:B------:R-:W-:Y:S01]  /*0a20*/  @P0 IMAD R21, R21, R21, R21 ;  /* 0x0000001515150224 */ /* 0x000fe200078e0215 */
[----:B------:R0:W-:Y:S01]  /*0a30*/  @P1 STS [R27+-0x8], R20 ;  /* 0xfffff8141b001388 */ /* 0x0001e20000000800 */
[----:B-1----:R-:W-:Y:S02]  /*0a40*/  @P2 LEA R19, R17, R24, 0x18 ;  /* 0x0000001811132211 */ /* 0x002fe400078ec0ff */
[----:B------:R-:W-:Y:S02]  /*0a50*/  @P3 LEA.HI R11, R11, R11, RZ, 0x1 ;  /* 0x0000000b0b0b3211 */ /* 0x000fe400078f08ff */
[----:B------:R-:W-:-:S02]  /*0a60*/  @P3 MOV R24, 0x400 ;  /* 0x0000040000183802 */ /* 0x000fc40000000f00 */
[----:B------:R-:W-:Y:S02]  /*0a70*/  @P4 LEA.HI R10, R10, R10, RZ, 0x1 ;  /* 0x0000000a0a0a4211 */ /* 0x000fe400078f08ff */
[----:B------:R-:W-:Y:S02]  /*0a80*/  @P5 LEA.HI R8, R8, R8, RZ, 0x1 ;  /* 0x0000000808085211 */ /* 0x000fe400078f08ff */
[----:B0-----:R-:W-:Y:S02]  /*0a90*/  @P5 MOV R20, 0x400 ;  /* 0x0000040000145802 */ /* 0x001fe40000000f00 */
[----:B------:R-:W-:Y:S02]  /*0aa0*/  @P2 SHF.R.U32.HI R22, RZ, 0x1, R22 ;  /* 0x00000001ff162819 */ /* 0x000fe40000011616 */
[----:B------:R-:W-:Y:S02]  /*0ab0*/  @P0 LEA.HI R21, R21, R21, RZ, 0x1 ;  /* 0x0000001515150211 */ /* 0x000fe400078f08ff */
[----:B------:R-:W-:-:S02]  /*0ac0*/  @P3 SHF.R.U32.HI R11, RZ, 0x1, R11 ;  /* 0x00000001ff0b3819 */ /* 0x000fc4000001160b */
[----:B------:R-:W-:Y:S02]  /*0ad0*/  @P3 LEA R17, R25, R24, 0x18 ;  /* 0x0000001819113211 */ /* 0x000fe400078ec0ff */
[----:B------:R-:W-:Y:S02]  /*0ae0*/  @P5 LEA R15, R15, R20, 0x18 ;  /* 0x000000140f0f5211 */ /* 0x000fe400078ec0ff */
[----:B------:R-:W-:Y:S02]  /*0af0*/  @P4 SHF.R.U32.HI R10, RZ, 0x1, R10 ;  /* 0x00000001ff0a4819 */ /* 0x000fe4000001160a */
[----:B------:R-:W-:Y:S02]  /*0b00*/  @P4 MOV R25, 0x400 ;  /* 0x0000040000194802 */ /* 0x000fe40000000f00 */
[----:B------:R-:W-:Y:S02]  /*0b10*/  @P0 MOV R20, 0x400 ;  /* 0x0000040000140802 */ /* 0x000fe40000000f00 */
[----:B------:R-:W-:-:S02]  /*0b20*/  @P5 SHF.R.U32.HI R13, RZ, 0x1, R8 ;  /* 0x00000001ff0d5819 */ /* 0x000fc40000011608 */
[-C--:B------:R-:W-:Y:S02]  /*0b30*/  @P2 IADD3 R22, PT, PT, -R22, R2.reuse, -R7 ;  /* 0x0000000216162210 */ /* 0x080fe40007ffe907 */
[----:B------:R-:W-:Y:S02]  /*0b40*/  @P0 SHF.R.U32.HI R21, RZ, 0x1, R21 ;  /* 0x00000001ff150819 */ /* 0x000fe40000011615 */
[-CC-:B------:R-:W-:Y:S02]  /*0b50*/  @P3 IADD3 R8, PT, PT, -R11, R2.reuse, -R7.reuse ;  /* 0x000000020b083210 */ /* 0x180fe40007ffe907 */
[----:B------:R-:W-:Y:S02]  /*0b60*/  @P4 IADD3 R11, PT, PT, -R10, R2, -R7 ;  /* 0x000000020a0b4210 */ /* 0x000fe40007ffe907 */
[----:B------:R-:W-:Y:S02]  /*0b70*/  @P4 LEA R6, R6, R25, 0x18 ;  /* 0x0000001906064211 */ /* 0x000fe400078ec0ff */
[----:B------:R-:W-:-:S02]  /*0b80*/  @P0 LEA R9, R9, R20, 0x18 ;  /* 0x0000001409090211 */ /* 0x000fc400078ec0ff */
[-C--:B------:R-:W-:Y:S01]  /*0b90*/  @P5 IADD3 R10, PT, PT, -R13, R2.reuse, -R7 ;  /* 0x000000020d0a5210 */ /* 0x080fe20007ffe907 */
[----:B------:R-:W-:Y:S01]  /*0ba0*/  @P2 IMAD R19, R22, 0x4, R19 ;  /* 0x0000000416132824 */ /* 0x000fe200078e0213 */
[----:B------:R-:W-:Y:S01]  /*0bb0*/  @P0 IADD3 R20, PT, PT, -R21, R2, -R7 ;  /* 0x0000000215140210 */ /* 0x000fe20007ffe907 */
[----:B------:R-:W-:Y:S01]  /*0bc0*/  @P3 IMAD R17, R8, 0x4, R17 ;  /* 0x0000000408113824 */ /* 0x000fe200078e0211 */
[----:B------:R-:W-:Y:S01]  /*0bd0*/  @P4 LEA R11, R11, R6, 0x2 ;  /* 0x000000060b0b4211 */ /* 0x000fe200078e10ff */
[----:B------:R-:W-:Y:S01]  /*0be0*/  @P5 IMAD R15, R10, 0x4, R15 ;  /* 0x000000040a0f5824 */ /* 0x000fe200078e020f */
[----:B----4-:R0:W-:Y:S01]  /*0bf0*/  @P2 STS [R19+-0xc], R18 ;  /* 0xfffff41213002388 */ /* 0x0101e20000000800 */
[----:B------:R-:W-:Y:S02]  /*0c00*/  @P0 IMAD R9, R20, 0x4, R9 ;  /* 0x0000000414090824 */ /* 0x000fe400078e0209 */
[----:B------:R-:W-:Y:S01]  /*0c10*/  VIADD R7, R7, 0x8 ;  /* 0x0000000807077836 */ /* 0x000fe20000000000 */
[----:B------:R0:W-:Y:S04]  /*0c20*/  @P3 STS [R17+-0x10], R12 ;  /* 0xfffff00c11003388 */ /* 0x0001e80000000800 */
[----:B--2---:R0:W-:Y:S04]  /*0c30*/  @P4 STS [R11+-0x14], R26 ;  /* 0xffffec1a0b004388 */ /* 0x0041e80000000800 */
[----:B-----5:R0:W-:Y:S04]  /*0c40*/  @P5 STS [R15+-0x18], R16 ;  /* 0xffffe8100f005388 */ /* 0x0201e80000000800 */
[----:B---3--:R0:W-:Y:S01]  /*0c50*/  @P0 STS [R9+-0x1c], R14 ;  /* 0xffffe40e09000388 */ /* 0x0081e20000000800 */
[----:B------:R-:W-:-:S13]  /*0c60*/  ISETP.NE.AND P0, PT, R7, R5, PT ;  /* 0x000000050700720c */ /* 0x000fda0003f05270 */
[----:B0-----:R-:W-:Y:S05]  /*0c70*/  @P0 BRA `(.L_x_166) ;  /* 0xfffffff400b80947 */ /* 0x001fea000383ffff */
.L_x_165:
[----:B------:R-:W-:Y:S05]  /*0c80*/  BRA.U !UP1, `(.L_x_164) ;  /* 0x00000009090c7547 */ /* 0x000fea000b800000 */
[----:B------:R-:W0:Y:S01]  /*0c90*/  LDC R14, c[0x0][0x390] ;  /* 0x0000e400ff0e7b82 */ /* 0x000e220000000800 */
[----:B------:R-:W-:Y:S01]  /*0ca0*/  UISETP.GE.U32.AND UP0, UPT, UR7, 0x4, UPT ;  /* 0x000000040700788c */ /* 0x000fe2000bf06070 */
[----:B0-----:R-:W-:-:S04]  /*0cb0*/  LOP3.LUT R16, R14, 0x3, RZ, 0xc0, !PT ;  /* 0x000000030e107812 */ /* 0x001fc800078ec0ff */
[----:B------:R-:W-:-:S04]  /*0cc0*/  ISETP.NE.AND P4, PT, R16, RZ, PT ;  /* 0x000000ff1000720c */ /* 0x000fc80003f85270 */
[----:B------:R-:W-:Y:S09]  /*0cd0*/  BRA.U !UP0, `(.L_x_167) ;  /* 0x0000000508107547 */ /* 0x000ff2000b800000 */
[C---:B------:R-:W-:Y:S01]  /*0ce0*/  IADD3 R17, PT, PT, R5.reuse, 0x2, RZ ;  /* 0x0000000205117810 */ /* 0x040fe20007ffe0ff */
[----:B------:R-:W-:Y:S01]  /*0cf0*/  VIADD R15, R5, 0x3 ;  /* 0x00000003050f7836 */ /* 0x000fe20000000000 */
[CC--:B------:R-:W-:Y:S02]  /*0d00*/  ISETP.GE.U32.AND P0, PT, R3.reuse, R5.reuse, PT ;  /* 0x000000050300720c */ /* 0x0c0fe40003f06070 */
[C---:B------:R-:W-:Y:S02]  /*0d10*/  ISETP.GT.U32.AND P1, PT, R3.reuse, R5, PT ;  /* 0x000000050300720c */ /* 0x040fe40003f24070 */
[C---:B------:R-:W-:Y:S02]  /*0d20*/  ISETP.GE.U32.AND P2, PT, R3.reuse, R17, PT ;  /* 0x000000110300720c */ /* 0x040fe40003f46070 */
[----:B------:R-:W-:-:S07]  /*0d30*/  ISETP.GE.U32.AND P3, PT, R3, R15, PT ;  /* 0x0000000f0300720c */ /* 0x000fce0003f66070 */
[----:B------:R-:W0:Y:S01]  /*0d40*/  @P0 LDC.64 R6, c[0x0][0x380] ;  /* 0x0000e000ff060b82 */ /* 0x000e220000000a00 */
[CC--:B------:R-:W-:Y:S02]  /*0d50*/  @P0 IMAD R18, R0.reuse, R14.reuse, R5 ;  /* 0x0000000e00120224 */ /* 0x0c0fe400078e0205 */
[----:B------:R-:W-:Y:S02]  /*0d60*/  @P1 VIADD R19, R5, 0x1 ;  /* 0x0000000105131836 */ /* 0x000fe40000000000 */
[CC--:B------:R-:W-:Y:S02]  /*0d70*/  @P2 IMAD R22, R0.reuse, R14.reuse, R17 ;  /* 0x0000000e00162224 */ /* 0x0c0fe400078e0211 */
[CC--:B------:R-:W-:Y:S01]  /*0d80*/  @P1 IMAD R20, R0.reuse, R14.reuse, R19 ;  /* 0x0000000e00141224 */ /* 0x0c0fe200078e0213 */
[----:B------:R-:W1:Y:S01]  /*0d90*/  @P1 LDC.64 R10, c[0x0][0x380] ;  /* 0x0000e000ff0a1b82 */ /* 0x000e620000000a00 */
[-C--:B------:R-:W-:Y:S02]  /*0da0*/  @P3 IMAD R24, R0, R14.reuse, R15 ;  /* 0x0000000e00183224 */ /* 0x080fe400078e020f */
[----:B------:R-:W-:-:S02]  /*0db0*/  @P0 IMAD R21, R18, R14, R3 ;  /* 0x0000000e12150224 */ /* 0x000fc400078e0203 */
[-CC-:B------:R-:W-:Y:S02]  /*0dc0*/  @P1 IMAD R23, R20, R14.reuse, R3.reuse ;  /* 0x0000000e14171224 */ /* 0x180fe400078e0203 */
[-CC-:B------:R-:W-:Y:S01]  /*0dd0*/  @P2 IMAD R25, R22, R14.reuse, R3.reuse ;  /* 0x0000000e16192224 */ /* 0x180fe200078e0203 */
[----:B------:R-:W2:Y:S01]  /*0de0*/  @P2 LDC.64 R12, c[0x0][0x380] ;  /* 0x0000e000ff0c2b82 */ /* 0x000ea20000000a00 */
[----:B------:R-:W-:-:S07]  /*0df0*/  @P3 IMAD R27, R24, R14, R3 ;  /* 0x0000000e181b3224 */ /* 0x000fce00078e0203 */
[----:B------:R-:W3:Y:S01]  /*0e00*/  @P3 LDC.64 R8, c[0x0][0x380] ;  /* 0x0000e000ff083b82 */ /* 0x000ee20000000a00 */
[----:B0-----:R-:W-:-:S06]  /*0e10*/  @P0 IMAD.WIDE R6, R21, 0x4, R6 ;  /* 0x0000000415060825 */ /* 0x001fcc00078e0206 */
[----:B------:R-:W4:Y:S01]  /*0e20*/  @P0 LDG.E R6, desc[UR10][R6.64] ;  /* 0x0000000a06060981 */ /* 0x000f22000c1e1900 */
[----:B-1----:R-:W-:-:S06]  /*0e30*/  @P1 IMAD.WIDE R10, R23, 0x4, R10 ;  /* 0x00000004170a1825 */ /* 0x002fcc00078e020a */
[----:B------:R0:W5:Y:S01]  /*0e40*/  @P1 LDG.E R10, desc[UR10][R10.64] ;  /* 0x0000000a0a0a1981 */ /* 0x000162000c1e1900 */
[----:B--2---:R-:W-:-:S06]  /*0e50*/  @P2 IMAD.WIDE R12, R25, 0x4, R12 ;  /* 0x00000004190c2825 */ /* 0x004fcc00078e020c */
[----:B------:R1:W2:Y:S01]  /*0e60*/  @P2 LDG.E R12, desc[UR10][R12.64] ;  /* 0x0000000a0c0c2981 */ /* 0x0002a2000c1e1900 */
[----:B---3--:R-:W-:-:S06]  /*0e70*/  @P3 IMAD.WIDE R8, R27, 0x4, R8 ;  /* 0x000000041b083825 */ /* 0x008fcc00078e0208 */
[----:B------:R3:W2:Y:S01]  /*0e80*/  @P3 LDG.E R8, desc[UR10][R8.64] ;  /* 0x0000000a08083981 */ /* 0x0006a2000c1e1900 */
[----:B------:R-:W3:Y:S01]  /*0e90*/  @P0 S2R R21, SR_CgaCtaId ;  /* 0x0000000000150919 */ /* 0x000ee20000008800 */
[----:B------:R-:W3:Y:S01]  /*0ea0*/  @P1 S2R R23, SR_CgaCtaId ;  /* 0x0000000000171919 */ /* 0x000ee20000008800 */
[----:B------:R-:W3:Y:S01]  /*0eb0*/  @P3 S2R R20, SR_CgaCtaId ;  /* 0x0000000000143919 */ /* 0x000ee20000008800 */
[----:B------:R-:W3:Y:S01]  /*0ec0*/  @P2 S2R R25, SR_CgaCtaId ;  /* 0x0000000000192919 */ /* 0x000ee20000008800 */
[C---:B0-----:R-:W-:Y:S01]  /*0ed0*/  @P0 IMAD.IADD R11, R14.reuse, 0x1, -R5 ;  /* 0x000000010e0b0824 */ /* 0x041fe200078e0a05 */
[----:B------:R-:W-:Y:S01]  /*0ee0*/  @P1 IADD3 R19, PT, PT, -R19, R14, RZ ;  /* 0x0000000e13131210 */ /* 0x000fe20007ffe1ff */
[C---:B------:R-:W-:Y:S02]  /*0ef0*/  @P2 IMAD.IADD R17, R14.reuse, 0x1, -R17 ;  /* 0x000000010e112824 */ /* 0x040fe400078e0a11 */
[----:B------:R-:W-:Y:S02]  /*0f00*/  @P3 IMAD.IADD R15, R14, 0x1, -R15 ;  /* 0x000000010e0f3824 */ /* 0x000fe400078e0a0f */
[----:B-1----:R-:W-:-:S02]  /*0f10*/  @P0 IMAD R13, R11, R11, R11 ;  /* 0x0000000b0b0d0224 */ /* 0x002fc400078e020b */
[----:B------:R-:W-:Y:S02]  /*0f20*/  @P1 IMAD R19, R19, R19, R19 ;  /* 0x0000001313131224 */ /* 0x000fe400078e0213 */
[----:B------:R-:W-:Y:S02]  /*0f30*/  @P2 IMAD R17, R17, R17, R17 ;  /* 0x0000001111112224 */ /* 0x000fe400078e0211 */
[----:B------:R-:W-:Y:S01]  /*0f40*/  @P3 IMAD R15, R15, R15, R15 ;  /* 0x0000000f0f0f3224 */ /* 0x000fe200078e020f */
[----:B------:R-:W-:Y:S02]  /*0f50*/  @P0 LEA.HI R13, R13, R13, RZ, 0x1 ;  /* 0x0000000d0d0d0211 */ /* 0x000fe400078f08ff */
[----:B------:R-:W-:Y:S02]  /*0f60*/  @P1 LEA.HI R19, R19, R19, RZ, 0x1 ;  /* 0x0000001313131211 */ /* 0x000fe400078f08ff */
[----:B------:R-:W-:Y:S02]  /*0f70*/  @P2 LEA.HI R17, R17, R17, RZ, 0x1 ;  /* 0x0000001111112211 */ /* 0x000fe400078f08ff */
[----:B------:R-:W-:-:S02]  /*0f80*/  @P3 LEA.HI R15, R15, R15, RZ, 0x1 ;  /* 0x0000000f0f0f3211 */ /* 0x000fc400078f08ff */
[----:B------:R-:W-:Y:S02]  /*0f90*/  @P0 MOV R18, 0x400 ;  /* 0x0000040000120802 */ /* 0x000fe40000000f00 */
[----:B------:R-:W-:Y:S02]  /*0fa0*/  @P0 SHF.R.U32.HI R13, RZ, 0x1, R13 ;  /* 0x00000001ff0d0819 */ /* 0x000fe4000001160d */
[----:B------:R-:W-:Y:S02]  /*0fb0*/  @P1 MOV R22, 0x400 ;  /* 0x0000040000161802 */ /* 0x000fe40000000f00 */
[----:B------:R-:W-:Y:S02]  /*0fc0*/  @P3 MOV R11, 0x400 ;  /* 0x00000400000b3802 */ /* 0x000fe40000000f00 */
[----:B------:R-:W-:Y:S02]  /*0fd0*/  @P2 MOV R24, 0x400 ;  /* 0x0000040000182802 */ /* 0x000fe40000000f00 */
[----:B------:R-:W-:-:S02]  /*0fe0*/  @P1 SHF.R.U32.HI R19, RZ, 0x1, R19 ;  /* 0x00000001ff131819 */ /* 0x000fc40000011613 */
[----:B------:R-:W-:Y:S02]  /*0ff0*/  @P2 SHF.R.U32.HI R17, RZ, 0x1, R17 ;  /* 0x00000001ff112819 */ /* 0x000fe40000011611 */
[----:B------:R-:W-:Y:S02]  /*1000*/  @P3 SHF.R.U32.HI R15, RZ, 0x1, R15 ;  /* 0x00000001ff0f3819 */ /* 0x000fe4000001160f */
[----:B---3--:R-:W-:Y:S02]  /*1010*/  @P0 LEA R18, R21, R18, 0x18 ;  /* 0x0000001215120211 */ /* 0x008fe400078ec0ff */
[----:B------:R-:W-:Y:S02]  /*1020*/  @P0 IADD3 R13, PT, PT, -R13, R2, -R5 ;  /* 0x000000020d0d0210 */ /* 0x000fe40007ffe905 */
[----:B------:R-:W-:Y:S02]  /*1030*/  @P1 LEA R7, R23, R22, 0x18 ;  /* 0x0000001617071211 */ /* 0x000fe400078ec0ff */
[----:B------:R-:W-:-:S02]  /*1040*/  @P3 LEA R11, R20, R11, 0x18 ;  /* 0x0000000b140b3211 */ /* 0x000fc400078ec0ff */
[----:B------:R-:W-:Y:S02]  /*1050*/  @P2 LEA R9, R25, R24, 0x18 ;  /* 0x0000001819092211 */ /* 0x000fe400078ec0ff */
[-CC-:B------:R-:W-:Y:S02]  /*1060*/  @P1 IADD3 R20, PT, PT, -R19, R2.reuse, -R5.reuse ;  /* 0x0000000213141210 */ /* 0x180fe40007ffe905 */
[-CC-:B------:R-:W-:Y:S02]  /*1070*/  @P2 IADD3 R22, PT, PT, -R17, R2.reuse, -R5.reuse ;  /* 0x0000000211162210 */ /* 0x180fe40007ffe905 */
[----:B------:R-:W-:Y:S01]  /*1080*/  @P3 IADD3 R24, PT, PT, -R15, R2, -R5 ;  /* 0x000000020f183210 */ /* 0x000fe20007ffe905 */
[----:B------:R-:W-:Y:S01]  /*1090*/  @P0 IMAD R13, R13, 0x4, R18 ;  /* 0x000000040d0d0824 */ /* 0x000fe200078e0212 */
[----:B------:R-:W-:Y:S01]  /*10a0*/  @P1 LEA R7, R20, R7, 0x2 ;  /* 0x0000000714071211 */ /* 0x000fe200078e10ff */
[----:B------:R-:W-:Y:S02]  /*10b0*/  @P2 IMAD R9, R22, 0x4, R9 ;  /* 0x0000000416092824 */ /* 0x000fe400078e0209 */
[----:B------:R-:W-:-:S02]  /*10c0*/  @P3 IMAD R11, R24, 0x4, R11 ;  /* 0x00000004180b3824 */ /* 0x000fc400078e020b */
[----:B------:R-:W-:Y:S01]  /*10d0*/  VIADD R5, R5, 0x4 ;  /* 0x0000000405057836 */ /* 0x000fe20000000000 */
[----:B----4-:R0:W-:Y:S04]  /*10e0*/  @P0 STS [R13], R6 ;  /* 0x000000060d000388 */ /* 0x0101e80000000800 */
[----:B-----5:R0:W-:Y:S04]  /*10f0*/  @P1 STS [R7+-0x4], R10 ;  /* 0xfffffc0a07001388 */ /* 0x0201e80000000800 */
[----:B--2---:R0:W-:Y:S04]  /*1100*/  @P2 STS [R9+-0x8], R12 ;  /* 0xfffff80c09002388 */ /* 0x0041e80000000800 */
[----:B------:R0:W-:Y:S02]  /*1110*/  @P3 STS [R11+-0xc], R8 ;  /* 0xfffff4080b003388 */ /* 0x0001e40000000800 */
.L_x_167:
[----:B------:R-:W-:Y:S05]  /*1120*/  @!P4 BRA `(.L_x_164) ;  /* 0x0000000000e4c947 */ /* 0x000fea0003800000 */
[----:B------:R-:W-:Y:S02]  /*1130*/  ISETP.NE.AND P0, PT, R16, 0x1, PT ;  /* 0x000000011000780c */ /* 0x000fe40003f05270 */
[----:B------:R-:W-:-:S11]  /*1140*/  LOP3.LUT R16, R14, 0x1, RZ, 0xc0, !PT ;  /* 0x000000010e107812 */ /* 0x000fd600078ec0ff */
[----:B------:R-:W-:Y:S05]  /*1150*/  @!P0 BRA `(.L_x_168) ;  /* 0x0000000000888947 */ /* 0x000fea0003800000 */
[CC--:B------:R-:W-:Y:S02]  /*1160*/  ISETP.GE.U32.AND P0, PT, R3.reuse, R5.reuse, PT ;  /* 0x000000050300720c */ /* 0x0c0fe40003f06070 */
[----:B------:R-:W-:-:S11]  /*1170*/  ISETP.GT.U32.AND P1, PT, R3, R5, PT ;  /* 0x000000050300720c */ /* 0x000fd60003f24070 */
[----:B0-----:R-:W0:Y:S01]  /*1180*/  @P0 LDC.64 R8, c[0x0][0x380] ;  /* 0x0000e000ff080b82 */ /* 0x001e220000000a00 */
[----:B------:R-:W-:Y:S01]  /*1190*/  @P0 IMAD R10, R0, R14, R5 ;  /* 0x0000000e000a0224 */ /* 0x000fe200078e0205 */
[----:B------:R-:W-:-:S03]  /*11a0*/  @P1 IADD3 R15, PT, PT, R5, 0x1, RZ ;  /* 0x00000001050f1810 */ /* 0x000fc60007ffe0ff */
[-C--:B------:R-:W-:Y:S02]  /*11b0*/  @P0 IMAD R11, R10, R14.reuse, R3 ;  /* 0x0000000e0a0b0224 */ /* 0x080fe400078e0203 */
[-C--:B------:R-:W-:Y:S01]  /*11c0*/  @P1 IMAD R12, R0, R14.reuse, R15 ;  /* 0x0000000e000c1224 */ /* 0x080fe200078e020f */
[----:B------:R-:W1:Y:S03]  /*11d0*/  @P1 LDC.64 R6, c[0x0][0x380] ;  /* 0x0000e000ff061b82 */ /* 0x000e660000000a00 */
[----:B------:R-:W-:Y:S02]  /*11e0*/  @P1 IMAD R13, R12, R14, R3 ;  /* 0x0000000e0c0d1224 */ /* 0x000fe400078e0203 */
[----:B0-----:R-:W-:-:S04]  /*11f0*/  @P0 IMAD.WIDE R8, R11, 0x4, R8 ;  /* 0x000000040b080825 */ /* 0x001fc800078e0208 */
[----:B-1----:R-:W-:Y:S02]  /*1200*/  @P1 IMAD.WIDE R10, R13, 0x4, R6 ;  /* 0x000000040d0a1825 */ /* 0x002fe400078e0206 */
[----:B------:R0:W2:Y:S04]  /*1210*/  @P0 LDG.E R6, desc[UR10][R8.64] ;  /* 0x0000000a08060981 */ /* 0x0000a8000c1e1900 */
[----:B------:R-:W3:Y:S01]  /*1220*/  @P1 LDG.E R10, desc[UR10][R10.64] ;  /* 0x0000000a0a0a1981 */ /* 0x000ee2000c1e1900 */
[C---:B------:R-:W-:Y:S01]  /*1230*/  @P0 IMAD.IADD R7, R14.reuse, 0x1, -R5 ;  /* 0x000000010e070824 */ /* 0x040fe200078e0a05 */
[----:B------:R-:W-:Y:S01]  /*1240*/  @P0 MOV R12, 0x400 ;  /* 0x00000400000c0802 */ /* 0x000fe20000000f00 */
[----:B------:R-:W-:Y:S01]  /*1250*/  @P1 IMAD.IADD R15, R14, 0x1, -R15 ;  /* 0x000000010e0f1824 */ /* 0x000fe200078e0a0f */
[----:B------:R-:W1:Y:S01]  /*1260*/  @P0 S2R R13, SR_CgaCtaId ;  /* 0x00000000000d0919 */ /* 0x000e620000008800 */
[----:B------:R-:W-:Y:S01]  /*1270*/  @P0 IMAD R7, R7, R7, R7 ;  /* 0x0000000707070224 */ /* 0x000fe200078e0207 */
[----:B0-----:R-:W-:Y:S01]  /*1280*/  @P1 MOV R8, 0x400 ;  /* 0x0000040000081802 */ /* 0x001fe20000000f00 */
[----:B------:R-:W-:Y:S01]  /*1290*/  @P1 IMAD R15, R15, R15, R15 ;  /* 0x0000000f0f0f1224 */ /* 0x000fe200078e020f */
[----:B------:R-:W0:Y:S02]  /*12a0*/  @P1 S2R R17, SR_CgaCtaId ;  /* 0x0000000000111919 */ /* 0x000e240000008800 */
[----:B------:R-:W-:-:S02]  /*12b0*/  @P0 LEA.HI R7, R7, R7, RZ, 0x1 ;  /* 0x0000000707070211 */ /* 0x000fc400078f08ff */
[----:B------:R-:W-:Y:S02]  /*12c0*/  @P1 LEA.HI R15, R15, R15, RZ, 0x1 ;  /* 0x0000000f0f0f1211 */ /* 0x000fe400078f08ff */
[----:B------:R-:W-:Y:S02]  /*12d0*/  @P0 SHF.R.U32.HI R7, RZ, 0x1, R7 ;  /* 0x00000001ff070819 */ /* 0x000fe40000011607 */
[----:B------:R-:W-:Y:S02]  /*12e0*/  @P1 SHF.R.U32.HI R15, RZ, 0x1, R15 ;  /* 0x00000001ff0f1819 */ /* 0x000fe4000001160f */
[-CC-:B------:R-:W-:Y:S02]  /*12f0*/  @P0 IADD3 R7, PT, PT, -R7, R2.reuse, -R5.reuse ;  /* 0x0000000207070210 */ /* 0x180fe40007ffe905 */
[----:B------:R-:W-:Y:S01]  /*1300*/  @P1 IADD3 R15, PT, PT, -R15, R2, -R5 ;  /* 0x000000020f0f1210 */ /* 0x000fe20007ffe905 */
[----:B------:R-:W-:Y:S01]  /*1310*/  VIADD R5, R5, 0x2 ;  /* 0x0000000205057836 */ /* 0x000fe20000000000 */
[----:B-1----:R-:W-:-:S02]  /*1320*/  @P0 LEA R12, R13, R12, 0x18 ;  /* 0x0000000c0d0c0211 */ /* 0x002fc400078ec0ff */
[----:B0-----:R-:W-:-:S03]  /*1330*/  @P1 LEA R8, R17, R8, 0x18 ;  /* 0x0000000811081211 */ /* 0x001fc600078ec0ff */
[----:B------:R-:W-:Y:S01]  /*1340*/  @P0 IMAD R7, R7, 0x4, R12 ;  /* 0x0000000407070824 */ /* 0x000fe200078e020c */
[----:B------:R-:W-:-:S04]  /*1350*/  @P1 LEA R15, R15, R8, 0x2 ;  /* 0x000000080f0f1211 */ /* 0x000fc800078e10ff */
[----:B--2---:R1:W-:Y:S04]  /*1360*/  @P0 STS [R7], R6 ;  /* 0x0000000607000388 */ /* 0x0043e80000000800 */
[----:B---3--:R1:W-:Y:S02]  /*1370*/  @P1 STS [R15+-0x4], R10 ;  /* 0xfffffc0a0f001388 */ /* 0x0083e40000000800 */
.L_x_168:
[----:B------:R-:W-:Y:S01]  /*1380*/  ISETP.GE.U32.AND P0, PT, R3, R5, PT ;  /* 0x000000050300720c */ /* 0x000fe20003f06070 */
[----:B------:R-:W-:Y:S03]  /*1390*/  BSSY.RECONVERGENT B0, `(.L_x_164) ;  /* 0x0000012000007945 */ /* 0x000fe60003800200 */
[----:B------:R-:W-:-:S13]  /*13a0*/  ISETP.NE.U32.OR P0, PT, R16, 0x1, !P0 ;  /* 0x000000011000780c */ /* 0x000fda0004705470 */
[----:B------:R-:W-:Y:S05]  /*13b0*/  @P0 BRA `(.L_x_169) ;  /* 0x00000000003c0947 */ /* 0x000fea0003800000 */
[----:B01----:R-:W0:Y:S01]  /*13c0*/  LDC.64 R6, c[0x0][0x380] ;  /* 0x0000e000ff067b82 */ /* 0x003e220000000a00 */
[----:B------:R-:W-:-:S04]  /*13d0*/  IMAD R8, R0, R14, R5 ;  /* 0x0000000e00087224 */ /* 0x000fc800078e0205 */
[----:B------:R-:W-:-:S04]  /*13e0*/  IMAD R9, R8, R14, R3 ;  /* 0x0000000e08097224 */ /* 0x000fc800078e0203 */
[----:B0-----:R-:W-:-:S06]  /*13f0*/  IMAD.WIDE R6, R9, 0x4, R6 ;  /* 0x0000000409067825 */ /* 0x001fcc00078e0206 */
[----:B------:R-:W2:Y:S01]  /*1400*/  LDG.E R6, desc[UR10][R6.64] ;  /* 0x0000000a06067981 */ /* 0x000ea2000c1e1900 */
[----:B------:R-:W0:Y:S01]  /*1410*/  S2UR UR6, SR_CgaCtaId ;  /* 0x00000000000679c3 */ /* 0x000e220000008800 */
[----:B------:R-:W-:Y:S01]  /*1420*/  IMAD.IADD R14, R14, 0x1, -R5 ;  /* 0x000000010e0e7824 */ /* 0x000fe200078e0a05 */
[----:B------:R-:W-:-:S03]  /*1430*/  UMOV UR5, 0x400 ;  /* 0x0000040000057882 */ /* 0x000fc60000000000 */
[----:B------:R-:W-:-:S05]  /*1440*/  IMAD R14, R14, R14, R14 ;  /* 0x0000000e0e0e7224 */ /* 0x000fca00078e020e */
[----:B------:R-:W-:-:S04]  /*1450*/  LEA.HI R14, R14, R14, RZ, 0x1 ;  /* 0x0000000e0e0e7211 */ /* 0x000fc800078f08ff */
[----:B------:R-:W-:-:S04]  /*1460*/  SHF.R.U32.HI R14, RZ, 0x1, R14 ;  /* 0x00000001ff0e7819 */ /* 0x000fc8000001160e */
[----:B------:R-:W-:Y:S01]  /*1470*/  IADD3 R14, PT, PT, -R14, R2, -R5 ;  /* 0x000000020e0e7210 */ /* 0x000fe20007ffe905 */
[----:B0-----:R-:W-:-:S06]  /*1480*/  ULEA UR5, UR6, UR5, 0x18 ;  /* 0x0000000506057291 */ /* 0x001fcc000f8ec0ff */
[----:B------:R-:W-:-:S05]  /*1490*/  LEA R5, R14, UR5, 0x2 ;  /* 0x000000050e057c11 */ /* 0x000fca000f8e10ff */
[----:B--2---:R2:W-:Y:S02]  /*14a0*/  STS [R5], R6 ;  /* 0x0000000605007388 */ /* 0x0045e40000000800 */
.L_x_169:
[----:B------:R-:W-:Y:S05]  /*14b0*/  BSYNC.RECONVERGENT B0 ;  /* 0x0000000000007941 */ /* 0x000fea0003800200 */
.L_x_164:
[----:B------:R-:W3:Y:S01]  /*14c0*/  LDC.64 R16, c[0x0][0x388] ;  /* 0x0000e200ff107b82 */ /* 0x000ee20000000a00 */
[----:B------:R-:W2:Y:S02]  /*14d0*/  LDCU UR6, c[0x0][0x390] ;  /* 0x00007200ff0677ac */ /* 0x000ea40008000800 */
[----:B--2---:R-:W-:-:S04]  /*14e0*/  IMAD R5, R0, UR6, R3 ;  /* 0x0000000600057c24 */ /* 0x004fc8000f8e0203 */
[----:B---3--:R-:W-:-:S05]  /*14f0*/  IMAD.WIDE R16, R5, 0x4, R16 ;  /* 0x0000000405107825 */ /* 0x008fca00078e0210 */
[----:B01----:R-:W2:Y:S01]  /*1500*/  LDG.E R7, desc[UR10][R16.64] ;  /* 0x0000000a10077981 */ /* 0x003ea2000c1e1900 */
[----:B------:R-:W0:Y:S01]  /*1510*/  S2UR UR5, SR_CgaCtaId ;  /* 0x00000000000579c3 */ /* 0x000e220000008800 */
[----:B------:R-:W-:Y:S01]  /*1520*/  VIADD R4, R4, UR4 ;  /* 0x0000000404047c36 */ /* 0x000fe20008000000 */
[----:B------:R-:W-:Y:S01]  /*1530*/  UMOV UR4, 0x400 ;  /* 0x0000040000047882 */ /* 0x000fe20000000000 */
[----:B------:R-:W-:-:S03]  /*1540*/  UISETP.GE.AND UP0, UPT, UR6, 0x1, UPT ;  /* 0x000000010600788c */ /* 0x000fc6000bf06270 */
[----:B------:R-:W-:Y:S01]  /*1550*/  IADD3 R5, PT, PT, R3, R4, RZ ;  /* 0x0000000403057210 */ /* 0x000fe20007ffe0ff */
[----:B0-----:R-:W-:-:S06]  /*1560*/  ULEA UR8, UR5, UR4, 0x18 ;  /* 0x0000000405087291 */ /* 0x001fcc000f8ec0ff */
[----:B------:R-:W-:-:S05]  /*1570*/  LEA R6, R5, UR8, 0x2 ;  /* 0x0000000805067c11 */ /* 0x000fca000f8e10ff */
[----:B--2---:R0:W-:Y:S01]  /*1580*/  STS [R6], R7 ;  /* 0x0000000706007388 */ /* 0x0041e20000000800 */
[----:B------:R-:W-:Y:S06]  /*1590*/  BAR.SYNC.DEFER_BLOCKING 0x0 ;  /* 0x0000000000007b1d */ /* 0x000fec0000010000 */
[----:B------:R-:W-:Y:S05]  /*15a0*/  BRA.U !UP0, `(.L_x_170) ;  /* 0x0000001508bc7547 */ /* 0x000fea000b800000 */
[----:B0-----:R-:W-:Y:S01]  /*15b0*/  IMAD.MOV.U32 R7, RZ, RZ, RZ ;  /* 0x000000ffff077224 */ /* 0x001fe200078e00ff */
[----:B------:R-:W-:Y:S01]  /*15c0*/  PRMT R8, RZ, 0x7610, R8 ;  /* 0x00007610ff087816 */ /* 0x000fe20000000008 */
[----:B------:R-:W0:Y:S01]  /*15d0*/  LDCU UR5, c[0x0][0x390] ;  /* 0x00007200ff0577ac */ /* 0x000e220008000800 */
[----:B------:R-:W-:Y:S02]  /*15e0*/  UIADD3 UR7, UPT, UPT, UR6, 0x1, URZ ;  /* 0x0000000106077890 */ /* 0x000fe4000fffe0ff */
[----:B------:R-:W-:-:S12]  /*15f0*/  ULEA UR4, UR6, 0xfffffffe, 0x1 ;  /* 0xfffffffe06047891 */ /* 0x000fd8000f8e08ff */
.L_x_197:
[----:B-1----:R-:W1:Y:S01]  /*1600*/  LDC R20, c[0x0][0x390] ;  /* 0x0000e400ff147b82 */ /* 0x002e620000000800 */
[----:B0-----:R-:W-:Y:S01]  /*1610*/  UIMAD UR6, UR5, UR5, UR5 ;  /* 0x00000005050672a4 */ /* 0x001fe2000f8e0205 */
[----:B------:R-:W-:Y:S01]  /*1620*/  BSSY.RECONVERGENT B0, `(.L_x_171) ;  /* 0x0000076000007945 */ /* 0x000fe20003800200 */
[----:B------:R-:W-:Y:S02]  /*1630*/  VIADD R11, R7, 0xffffffff ;  /* 0xffffffff070b7836 */ /* 0x000fe40000000000 */
[----:B------:R-:W-:-:S06]  /*1640*/  USHF.R.U32.HI UR6, URZ, 0x1, UR6 ;  /* 0x00000001ff067899 */ /* 0x000fcc0008011606 */
[----:B--23--:R-:W-:Y:S01]  /*1650*/  VIADD R0, R4, -UR6 ;  /* 0x8000000604007c36 */ /* 0x00cfe20008000000 */
[----:B------:R-:W-:-:S04]  /*1660*/  UMOV UR6, UR5 ;  /* 0x0000000500067c82 */ /* 0x000fc80008000000 */
[----:B------:R-:W-:Y:S02]  /*1670*/  LEA R0, R0, UR8, 0x2 ;  /* 0x0000000800007c11 */ /* 0x000fe4000f8e10ff */
[----:B-1----:R-:W-:-:S04]  /*1680*/  ISETP.LE.AND P0, PT, R20, UR5, PT ;  /* 0x0000000514007c0c */ /* 0x002fc8000bf03270 */
[----:B------:R-:W-:-:S13]  /*1690*/  ISETP.NE.OR P0, PT, R3, RZ, P0 ;  /* 0x000000ff0300720c */ /* 0x000fda0000705670 */
[----:B----4-:R-:W-:Y:S05]  /*16a0*/  @P0 BRA `(.L_x_172) ;  /* 0x0000000400b40947 */ /* 0x010fea0003800000 */
[----:B------:R0:W1:Y:S01]  /*16b0*/  LDS R9, [R0] ;  /* 0x0000000000097984 */ /* 0x0000620000000800 */
[----:B------:R-:W2:Y:S01]  /*16c0*/  LDCU UR9, c[0x0][0x390] ;  /* 0x00007200ff0977ac */ /* 0x000ea20008000800 */
[----:B------:R-:W-:Y:S02]  /*16d0*/  ISETP.GE.U32.AND P0, PT, R11, 0x3, PT ;  /* 0x000000030b00780c */ /* 0x000fe40003f06070 */
[----:B--2---:R-:W-:-:S11]  /*16e0*/  MOV R12, UR9 ;  /* 0x00000009000c7c02 */ /* 0x004fd60008000f00 */
[----:B0-----:R-:W-:Y:S05]  /*16f0*/  @!P0 BRA `(.L_x_173) ;  /* 0x0000000000ec8947 */ /* 0x001fea0003800000 */
[----:B------:R-:W-:Y:S01]  /*1700*/  LOP3.LUT R13, R7, 0xfffffffc, RZ, 0xc0, !PT ;  /* 0xfffffffc070d7812 */ /* 0x000fe200078ec0ff */
[----:B------:R-:W-:Y:S02]  /*1710*/  IMAD.U32 R10, RZ, RZ, UR4 ;  /* 0x00000004ff0a7e24 */ /* 0x000fe4000f8e00ff */
[----:B------:R-:W-:Y:S01]  /*1720*/  IMAD.U32 R12, RZ, RZ, UR7 ;  /* 0x00000007ff0c7e24 */ /* 0x000fe2000f8e00ff */
[----:B------:R-:W-:Y:S01]  /*1730*/  IADD3 R13, PT, PT, -R13, RZ, RZ ;  /* 0x000000ff0d0d7210 */ /* 0x000fe20007ffe1ff */
[----:B------:R-:W-:-:S07]  /*1740*/  IMAD.U32 R2, RZ, RZ, UR9 ;  /* 0x00000009ff027e24 */ /* 0x000fce000f8e00ff */
.L_x_174:
[C---:B------:R-:W-:Y:S02]  /*1750*/  VIADD R15, R12.reuse, 0xffffffff ;  /* 0xffffffff0c0f7836 */ /* 0x040fe40000000000 */
[----:B------:R-:W-:Y:S02]  /*1760*/  VIADD R18, R12, 0xfffffffe ;  /* 0xfffffffe0c127836 */ /* 0x000fe40000000000 */
[C---:B------:R-:W-:Y:S02]  /*1770*/  IMAD R14, R15.reuse, R12, RZ ;  /* 0x0000000c0f0e7224 */ /* 0x040fe400078e02ff */
[----:B------:R-:W-:Y:S02]  /*1780*/  IMAD R23, R15, R18, RZ ;  /* 0x000000120f177224 */ /* 0x000fe400078e02ff */
[----:B------:R-:W-:Y:S01]  /*1790*/  VIADD R13, R13, 0x4 ;  /* 0x000000040d0d7836 */ /* 0x000fe20000000000 */
[----:B------:R-:W-:Y:S01]  /*17a0*/  LEA.HI R14, R14, R14, RZ, 0x1 ;  /* 0x0000000e0e0e7211 */ /* 0x000fe200078f08ff */
[----:B------:R-:W-:Y:S01]  /*17b0*/  VIADD R12, R12, 0xfffffffc ;  /* 0xfffffffc0c0c7836 */ /* 0x000fe20000000000 */
[----:B------:R-:W-:-:S02]  /*17c0*/  LEA.HI R15, R23, R23, RZ, 0x1 ;  /* 0x00000017170f7211 */ /* 0x000fc400078f08ff */
[----:B------:R-:W-:Y:S01]  /*17d0*/  SHF.R.U32.HI R19, RZ, 0x1, R14 ;  /* 0x00000001ff137819 */ /* 0x000fe2000001160e */
[C---:B------:R-:W-:Y:S01]  /*17e0*/  VIADD R14, R2.reuse, -UR5 ;  /* 0x80000005020e7c36 */ /* 0x040fe20008000000 */
[----:B------:R-:W-:Y:S01]  /*17f0*/  SHF.R.U32.HI R15, RZ, 0x1, R15 ;  /* 0x00000001ff0f7819 */ /* 0x000fe2000001160f */
[----:B------:R-:W-:Y:S01]  /*1800*/  VIADD R2, R2, 0xfffffffc ;  /* 0xfffffffc02027836 */ /* 0x000fe20000000000 */
[----:B------:R-:W-:Y:S01]  /*1810*/  IADD3 R23, PT, PT, R23, -R10, RZ ;  /* 0x8000000a17177210 */ /* 0x000fe20007ffe0ff */
[C---:B------:R-:W-:Y:S01]  /*1820*/  IMAD.IADD R19, R4.reuse, 0x1, -R19 ;  /* 0x0000000104137824 */ /* 0x040fe200078e0a13 */
[----:B------:R-:W-:Y:S01]  /*1830*/  ISETP.NE.AND P0, PT, R13, RZ, PT ;  /* 0x000000ff0d00720c */ /* 0x000fe20003f05270 */
[----:B------:R-:W-:-:S03]  /*1840*/  IMAD.IADD R18, R4, 0x1, -R15 ;  /* 0x0000000104127824 */ /* 0x000fc600078e0a0f */
[----:B------:R-:W-:Y:S02]  /*1850*/  LEA R19, R19, UR8, 0x2 ;  /* 0x0000000813137c11 */ /* 0x000fe4000f8e10ff */
[----:B------:R-:W-:Y:S02]  /*1860*/  LEA R25, R18, UR8, 0x2 ;  /* 0x0000000812197c11 */ /* 0x000fe4000f8e10ff */
[----:B------:R-:W-:Y:S02]  /*1870*/  LEA R21, R14, R19, 0x2 ;  /* 0x000000130e157211 */ /* 0x000fe400078e10ff */
[----:B------:R-:W-:Y:S04]  /*1880*/  LDS R19, [R19] ;  /* 0x0000000013137984 */ /* 0x000fe80000000800 */
[----:B0-----:R-:W0:Y:S02]  /*1890*/  LDS R22, [R21] ;  /* 0x0000000015167984 */ /* 0x001e240000000800 */
[----:B0-----:R-:W-:Y:S01]  /*18a0*/  FMUL R15, R19, R22 ;  /* 0x00000016130f7220 */ /* 0x001fe20000400000 */
[----:B------:R-:W-:-:S02]  /*18b0*/  LEA.HI R19, R23, R23, RZ, 0x1 ;  /* 0x0000001717137211 */ /* 0x000fc400078f08ff */
[----:B------:R-:W-:Y:S01]  /*18c0*/  IADD3 R23, PT, PT, R23, 0x2, -R10 ;  /* 0x0000000217177810 */ /* 0x000fe20007ffe80a */
[----:B-1----:R-:W-:Y:S01]  /*18d0*/  FFMA R15, -R22, R15, R9 ;  /* 0x0000000f160f7223 */ /* 0x002fe20000000109 */
[----:B------:R-:W-:Y:S01]  /*18e0*/  IMAD R9, R14, 0x4, R25 ;  /* 0x000000040e097824 */ /* 0x000fe200078e0219 */
[----:B------:R-:W-:Y:S02]  /*18f0*/  SHF.R.U32.HI R19, RZ, 0x1, R19 ;  /* 0x00000001ff137819 */ /* 0x000fe40000011613 */
[----:B------:R-:W-:Y:S01]  /*1900*/  LEA.HI R23, R23, R23, RZ, 0x1 ;  /* 0x0000001717177211 */ /* 0x000fe200078f08ff */
[----:B------:R-:W-:Y:S01]  /*1910*/  STS [R0], R15 ;  /* 0x0000000f00007388 */ /* 0x000fe20000000800 */
[----:B------:R-:W-:Y:S01]  /*1920*/  IADD3 R10, PT, PT, R10, -0x8, RZ ;  /* 0xfffffff80a0a7810 */ /* 0x000fe20007ffe0ff */
[C---:B------:R-:W-:Y:S01]  /*1930*/  IMAD.IADD R21, R4.reuse, 0x1, -R19 ;  /* 0x0000000104157824 */ /* 0x040fe200078e0a13 */
[----:B------:R-:W-:Y:S01]  /*1940*/  SHF.R.U32.HI R23, RZ, 0x1, R23 ;  /* 0x00000001ff177819 */ /* 0x000fe20000011617 */
[----:B------:R-:W-:Y:S03]  /*1950*/  LDS R25, [R25] ;  /* 0x0000000019197984 */ /* 0x000fe60000000800 */
[----:B------:R-:W-:Y:S01]  /*1960*/  LEA R21, R21, UR8, 0x2 ;  /* 0x0000000815157c11 */ /* 0x000fe2000f8e10ff */
[----:B------:R-:W0:Y:S01]  /*1970*/  LDS R18, [R9+-0x4] ;  /* 0xfffffc0009127984 */ /* 0x000e220000000800 */
[----:B------:R-:W-:-:S05]  /*1980*/  IMAD.IADD R23, R4, 0x1, -R23 ;  /* 0x0000000104177824 */ /* 0x000fca00078e0a17 */
[----:B------:R-:W-:Y:S01]  /*1990*/  LEA R23, R23, UR8, 0x2 ;  /* 0x0000000817177c11 */ /* 0x000fe2000f8e10ff */
[----:B0-----:R-:W-:-:S04]  /*19a0*/  FMUL R19, R25, R18 ;  /* 0x0000001219137220 */ /* 0x001fc80000400000 */
[----:B------:R-:W-:Y:S01]  /*19b0*/  FFMA R19, -R18, R19, R15 ;  /* 0x0000001312137223 */ /* 0x000fe2000000010f */
[C---:B------:R-:W-:Y:S01]  /*19c0*/  IMAD R18, R14.reuse, 0x4, R21 ;  /* 0x000000040e127824 */ /* 0x040fe200078e0215 */
[----:B------:R-:W-:-:S03]  /*19d0*/  LEA R14, R14, R23, 0x2 ;  /* 0x000000170e0e7211 */ /* 0x000fc600078e10ff */
[----:B------:R-:W-:Y:S04]  /*19e0*/  STS [R0], R19 ;  /* 0x0000001300007388 */ /* 0x000fe80000000800 */
[----:B------:R-:W-:Y:S04]  /*19f0*/  LDS R21, [R21] ;  /* 0x0000000015157984 */ /* 0x000fe80000000800 */
[----:B------:R-:W0:Y:S02]  /*1a00*/  LDS R18, [R18+-0x8] ;  /* 0xfffff80012127984 */ /* 0x000e240000000800 */
[----:B0-----:R-:W-:-:S04]  /*1a10*/  FMUL R9, R21, R18 ;  /* 0x0000001215097220 */ /* 0x001fc80000400000 */
[----:B------:R-:W-:-:S05]  /*1a20*/  FFMA R15, -R18, R9, R19 ;  /* 0x00000009120f7223 */ /* 0x000fca0000000113 */
[----:B------:R-:W-:Y:S04]  /*1a30*/  STS [R0], R15 ;  /* 0x0000000f00007388 */ /* 0x000fe80000000800 */
[----:B------:R-:W-:Y:S04]  /*1a40*/  LDS R23, [R23] ;  /* 0x0000000017177984 */ /* 0x000fe80000000800 */
[----:B------:R-:W0:Y:S02]  /*1a50*/  LDS R14, [R14+-0xc] ;  /* 0xfffff4000e0e7984 */ /* 0x000e240000000800 */
[----:B0-----:R-:W-:-:S04]  /*1a60*/  FMUL R9, R23, R14 ;  /* 0x0000000e17097220 */ /* 0x001fc80000400000 */
[----:B------:R-:W-:-:S05]  /*1a70*/  FFMA R9, -R14, R9, R15 ;  /* 0x000000090e097223 */ /* 0x000fca000000010f */
[----:B------:R0:W-:Y:S01]  /*1a80*/  STS [R0], R9 ;  /* 0x0000000900007388 */ /* 0x0001e20000000800 */
[----:B------:R-:W-:Y:S05]  /*1a90*/  @P0 BRA `(.L_x_174) ;  /* 0xfffffffc002c0947 */ /* 0x000fea000383ffff */
[----:B------:R-:W-:-:S07]  /*1aa0*/  VIADD R12, R12, 0xffffffff ;  /* 0xffffffff0c0c7836 */ /* 0x000fce0000000000 */
.L_x_173:
[----:B------:R-:W-:-:S13]  /*1ab0*/  LOP3.LUT P0, RZ, R7, 0x3, RZ, 0xc0, !PT ;  /* 0x0000000307ff7812 */ /* 0x000fda000780c0ff */
[----:B------:R-:W-:Y:S05]  /*1ac0*/  @!P0 BRA `(.L_x_172) ;  /* 0x0000000000ac8947 */ /* 0x000fea0003800000 */
[C---:B------:R-:W-:Y:S02]  /*1ad0*/  LOP3.LUT R2, R8.reuse, 0x3, RZ, 0xc0, !PT ;  /* 0x0000000308027812 */ /* 0x040fe400078ec0ff */
[----:B------:R-:W-:Y:S02]  /*1ae0*/  LOP3.LUT R10, R8, 0x1, RZ, 0xc0, !PT ;  /* 0x00000001080a7812 */ /* 0x000fe400078ec0ff */
[----:B------:R-:W-:Y:S02]  /*1af0*/  ISETP.NE.AND P0, PT, R2, 0x1, PT ;  /* 0x000000010200780c */ /* 0x000fe40003f05270 */
[----:B------:R-:W-:-:S11]  /*1b00*/  ISETP.NE.U32.AND P1, PT, R10, 0x1, PT ;  /* 0x000000010a00780c */ /* 0x000fd60003f25070 */
[----:B------:R-:W-:Y:S05]  /*1b10*/  @!P0 BRA `(.L_x_175) ;  /* 0x0000000000648947 */ /* 0x000fea0003800000 */
[C---:B------:R-:W-:Y:S02]  /*1b20*/  IMAD R2, R12.reuse, R12, R12 ;  /* 0x0000000c0c027224 */ /* 0x040fe400078e020c */
[----:B------:R-:W-:-:S03]  /*1b30*/  VIADD R15, R12, 0xffffffff ;  /* 0xffffffff0c0f7836 */ /* 0x000fc60000000000 */
[----:B------:R-:W-:Y:S01]  /*1b40*/  LEA.HI R2, R2, R2, RZ, 0x1 ;  /* 0x0000000202027211 */ /* 0x000fe200078f08ff */
[----:B------:R-:W-:-:S03]  /*1b50*/  IMAD R15, R12, R15, RZ ;  /* 0x0000000f0c0f7224 */ /* 0x000fc600078e02ff */
[----:B------:R-:W-:Y:S01]  /*1b60*/  SHF.R.U32.HI R13, RZ, 0x1, R2 ;  /* 0x00000001ff0d7819 */ /* 0x000fe20000011602 */
[C---:B------:R-:W-:Y:S01]  /*1b70*/  VIADD R2, R12.reuse, -UR5 ;  /* 0x800000050c027c36 */ /* 0x040fe20008000000 */
[----:B------:R-:W-:Y:S02]  /*1b80*/  LEA.HI R15, R15, R15, RZ, 0x1 ;  /* 0x0000000f0f0f7211 */ /* 0x000fe400078f08ff */
[----:B------:R-:W-:Y:S01]  /*1b90*/  IADD3 R12, PT, PT, R12, -0x2, RZ ;  /* 0xfffffffe0c0c7810 */ /* 0x000fe20007ffe0ff */
[----:B------:R-:W-:Y:S01]  /*1ba0*/  IMAD.IADD R13, R4, 0x1, -R13 ;  /* 0x00000001040d7824 */ /* 0x000fe200078e0a0d */
[----:B------:R-:W-:-:S04]  /*1bb0*/  SHF.R.U32.HI R15, RZ, 0x1, R15 ;  /* 0x00000001ff0f7819 */ /* 0x000fc8000001160f */
[----:B------:R-:W-:Y:S01]  /*1bc0*/  LEA R13, R13, UR8, 0x2 ;  /* 0x000000080d0d7c11 */ /* 0x000fe2000f8e10ff */
[----:B------:R-:W-:-:S03]  /*1bd0*/  IMAD.IADD R15, R4, 0x1, -R15 ;  /* 0x00000001040f7824 */ /* 0x000fc600078e0a0f */
[----:B------:R-:W-:Y:S02]  /*1be0*/  LEA R10, R2, R13, 0x2 ;  /* 0x0000000d020a7211 */ /* 0x000fe400078e10ff */
[----:B------:R-:W-:Y:S01]  /*1bf0*/  LDS R13, [R13] ;  /* 0x000000000d0d7984 */ /* 0x000fe20000000800 */
[----:B------:R-:W-:-:S03]  /*1c00*/  LEA R19, R15, UR8, 0x2 ;  /* 0x000000080f137c11 */ /* 0x000fc6000f8e10ff */
[----:B------:R-:W2:Y:S02]  /*1c10*/  LDS R10, [R10] ;  /* 0x000000000a0a7984 */ /* 0x000ea40000000800 */
[----:B------:R-:W-:Y:S02]  /*1c20*/  IMAD R2, R2, 0x4, R19 ;  /* 0x0000000402027824 */ /* 0x000fe400078e0213 */
[----:B--2---:R-:W-:-:S04]  /*1c30*/  FMUL R14, R13, R10 ;  /* 0x0000000a0d0e7220 */ /* 0x004fc80000400000 */
[----:B-1----:R-:W-:-:S05]  /*1c40*/  FFMA R15, -R10, R14, R9 ;  /* 0x0000000e0a0f7223 */ /* 0x002fca0000000109 */
[----:B------:R-:W-:Y:S04]  /*1c50*/  STS [R0], R15 ;  /* 0x0000000f00007388 */ /* 0x000fe80000000800 */
[----:B------:R-:W-:Y:S04]  /*1c60*/  LDS R19, [R19] ;  /* 0x0000000013137984 */ /* 0x000fe80000000800 */
[----:B------:R-:W0:Y:S02]  /*1c70*/  LDS R2, [R2+-0x4] ;  /* 0xfffffc0002027984 */ /* 0x000e240000000800 */
[----:B0-----:R-:W-:-:S04]  /*1c80*/  FMUL R9, R19, R2 ;  /* 0x0000000213097220 */ /* 0x001fc80000400000 */
[----:B------:R-:W-:-:S05]  /*1c90*/  FFMA R9, -R2, R9, R15 ;  /* 0x0000000902097223 */ /* 0x000fca000000010f */
[----:B------:R2:W-:Y:S02]  /*1ca0*/  STS [R0], R9 ;  /* 0x0000000900007388 */ /* 0x0005e40000000800 */
.L_x_175:
[----:B------:R-:W-:Y:S05]  /*1cb0*/  @P1 BRA `(.L_x_172) ;  /* 0x0000000000301947 */ /* 0x000fea0003800000 */
[C---:B------:R-:W-:Y:S02]  /*1cc0*/  IMAD R2, R12.reuse, R12, R12 ;  /* 0x0000000c0c027224 */ /* 0x040fe400078e020c */
[----:B------:R-:W-:-:S03]  /*1cd0*/  VIADD R12, R12, -UR5 ;  /* 0x800000050c0c7c36 */ /* 0x000fc60008000000 */
[----:B------:R-:W-:-:S04]  /*1ce0*/  LEA.HI R2, R2, R2, RZ, 0x1 ;  /* 0x0000000202027211 */ /* 0x000fc800078f08ff */
[----:B------:R-:W-:-:S05]  /*1cf0*/  SHF.R.U32.HI R13, RZ, 0x1, R2 ;  /* 0x00000001ff0d7819 */ /* 0x000fca0000011602 */
[----:B------:R-:W-:-:S05]  /*1d00*/  IMAD.IADD R13, R4, 0x1, -R13 ;  /* 0x00000001040d7824 */ /* 0x000fca00078e0a0d */
[----:B------:R-:W-:-:S05]  /*1d10*/  LEA R13, R13, UR8, 0x2 ;  /* 0x000000080d0d7c11 */ /* 0x000fca000f8e10ff */
[----:B------:R-:W-:Y:S02]  /*1d20*/  IMAD R12, R12, 0x4, R13 ;  /* 0x000000040c0c7824 */ /* 0x000fe400078e020d */
[----:B------:R-:W-:Y:S04]  /*1d30*/  LDS R13, [R13] ;  /* 0x000000000d0d7984 */ /* 0x000fe80000000800 */
[----:B------:R-:W3:Y:S02]  /*1d40*/  LDS R12, [R12] ;  /* 0x000000000c0c7984 */ /* 0x000ee40000000800 */
[----:B---3--:R-:W-:-:S04]  /*1d50*/  FMUL R2, R13, R12 ;  /* 0x0000000c0d027220 */ /* 0x008fc80000400000 */
[----:B012---:R-:W-:-:S05]  /*1d60*/  FFMA R9, -R12, R2, R9 ;  /* 0x000000020c097223 */ /* 0x007fca0000000109 */
[----:B------:R3:W-:Y:S02]  /*1d70*/  STS [R0], R9 ;  /* 0x0000000900007388 */ /* 0x0007e40000000800 */
.L_x_172:
[----:B------:R-:W-:Y:S05]  /*1d80*/  BSYNC.RECONVERGENT B0 ;  /* 0x0000000000007941 */ /* 0x000fea0003800200 */
.L_x_171:
[----:B------:R-:W-:Y:S01]  /*1d90*/  UIADD3 UR5, UPT, UPT, UR5, -0x1, URZ ;  /* 0xffffffff05057890 */ /* 0x000fe2000fffe0ff */
[----:B------:R-:W-:Y:S05]  /*1da0*/  BAR.SYNC.DEFER_BLOCKING 0x0 ;  /* 0x0000000000007b1d */ /* 0x000fea0000010000 */
[----:B------:R-:W-:Y:S01]  /*1db0*/  ISETP.GE.AND P0, PT, R3, UR5, PT ;  /* 0x0000000503007c0c */ /* 0x000fe2000bf06270 */
[----:B------:R-:W-:-:S12]  /*1dc0*/  BSSY.RECONVERGENT B0, `(.L_x_176) ;  /* 0x00000e8000007945 */ /* 0x000fd80003800200 */
[----:B------:R-:W-:Y:S05]  /*1dd0*/  @P0 BRA `(.L_x_177) ;  /* 0x0000000c00980947 */ /* 0x000fea0003800000 */
[----:B0123--:R-:W0:Y:S01]  /*1de0*/  LDS R9, [R0] ;  /* 0x0000000000097984 */ /* 0x00fe220000000800 */
[----:B------:R-:W-:Y:S01]  /*1df0*/  LEA R10, R3, R0, 0x2 ;  /* 0x00000000030a7211 */ /* 0x000fe200078e10ff */
[----:B------:R-:W-:Y:S01]  /*1e00*/  BSSY.RECONVERGENT B1, `(.L_x_178) ;  /* 0x000000e000017945 */ /* 0x000fe20003800200 */
[----:B------:R-:W-:-:S03]  /*1e10*/  ISETP.LE.AND P2, PT, R20, UR6, PT ;  /* 0x0000000614007c0c */ /* 0x000fc6000bf43270 */
[----:B------:R-:W1:Y:S01]  /*1e20*/  LDS R29, [R10+0x4] ;  /* 0x000004000a1d7984 */ /* 0x000e620000000800 */
[----:B0-----:R-:W0:Y:S08]  /*1e30*/  MUFU.RCP R2, R9 ;  /* 0x0000000900027308 */ /* 0x001e300000001000 */
[----:B-1----:R-:W1:Y:S01]  /*1e40*/  FCHK P0, R29, R9 ;  /* 0x000000091d007302 */ /* 0x002e620000000000 */
[----:B0-----:R-:W-:-:S04]  /*1e50*/  FFMA R13, -R9, R2, 1 ;  /* 0x3f800000090d7423 */ /* 0x001fc80000000102 */
[----:B------:R-:W-:-:S04]  /*1e60*/  FFMA R2, R2, R13, R2 ;  /* 0x0000000d02027223 */ /* 0x000fc80000000002 */
[----:B------:R-:W-:-:S04]  /*1e70*/  FFMA R13, R29, R2, RZ ;  /* 0x000000021d0d7223 */ /* 0x000fc800000000ff */
[----:B------:R-:W-:-:S04]  /*1e80*/  FFMA R12, -R9, R13, R29 ;  /* 0x0000000d090c7223 */ /* 0x000fc8000000011d */
[----:B------:R-:W-:Y:S01]  /*1e90*/  FFMA R25, R2, R12, R13 ;  /* 0x0000000c02197223 */ /* 0x000fe2000000000d */
[----:B-1----:R-:W-:Y:S06]  /*1ea0*/  @!P0 BRA `(.L_x_179) ;  /* 0x00000000000c8947 */ /* 0x002fec0003800000 */
[----:B------:R-:W-:-:S07]  /*1eb0*/  MOV R2, 0x1ed0 ;  /* 0x00001ed000027802 */ /* 0x000fce0000000f00 */
[----:B------:R-:W-:Y:S05]  /*1ec0*/  CALL.REL.NOINC `($__internal_2_$__cuda_sm3x_div_rn_noftz_f32_slowpath) ;  /* 0x0000001800cc7944 */ /* 0x000fea0003c00000 */
[----:B------:R-:W-:-:S07]  /*1ed0*/  IMAD.MOV.U32 R25, RZ, RZ, R0 ;  /* 0x000000ffff197224 */ /* 0x000fce00078e0000 */
.L_x_179:
[----:B------:R-:W-:Y:S05]  /*1ee0*/  BSYNC.RECONVERGENT B1 ;  /* 0x0000000000017941 */ /* 0x000fea0003800200 */
.L_x_178:
[----:B------:R4:W-:Y:S01]  /*1ef0*/  STS [R10+0x4], R25 ;  /* 0x000004190a007388 */ /* 0x0009e20000000800 */
[----:B------:R-:W-:Y:S05]  /*1f00*/  @P2 BRA `(.L_x_177) ;  /* 0x0000000c004c2947 */ /* 0x000fea0003800000 */
[----:B------:R-:W0:Y:S01]  /*1f10*/  LDCU UR9, c[0x0][0x390] ;  /* 0x00007200ff0977ac */ /* 0x000e220008000800 */
[----:B------:R-:W-:Y:S01]  /*1f20*/  ISETP.GE.U32.AND P0, PT, R11, 0x3, PT ;  /* 0x000000030b00780c */ /* 0x000fe20003f06070 */
[----:B0-----:R-:W-:-:S12]  /*1f30*/  IMAD.U32 R12, RZ, RZ, UR9 ;  /* 0x00000009ff0c7e24 */ /* 0x001fd8000f8e00ff */
[----:B------:R-:W-:Y:S05]  /*1f40*/  @!P0 BRA `(.L_x_180) ;  /* 0x0000000400d08947 */ /* 0x000fea0003800000 */
[----:B------:R-:W-:Y:S01]  /*1f50*/  HFMA2 R14, -RZ, RZ, 0, 0 ;  /* 0x00000000ff0e7431 */ /* 0x000fe200000001ff */
[----:B------:R-:W-:Y:S01]  /*1f60*/  LOP3.LUT R11, R7, 0xfffffffc, RZ, 0xc0, !PT ;  /* 0xfffffffc070b7812 */ /* 0x000fe200078ec0ff */
[----:B------:R-:W-:-:S07]  /*1f70*/  IMAD.U32 R12, RZ, RZ, UR9 ;  /* 0x00000009ff0c7e24 */ /* 0x000fce000f8e00ff */
.L_x_189:
[C---:B------:R-:W-:Y:S01]  /*1f80*/  IMAD R0, R12.reuse, R12, R12 ;  /* 0x0000000c0c007224 */ /* 0x040fe200078e020c */
[----:B------:R-:W-:Y:S01]  /*1f90*/  IADD3 R15, PT, PT, R12, -UR6, R3 ;  /* 0x800000060c0f7c10 */ /* 0x000fe2000fffe003 */
[----:B0-----:R-:W0:Y:S01]  /*1fa0*/  MUFU.RCP R22, R9 ;  /* 0x0000000900167308 */ /* 0x001e220000001000 */
[----:B------:R-:W-:Y:S01]  /*1fb0*/  IADD3 R14, PT, PT, R14, 0x4, RZ ;  /* 0x000000040e0e7810 */ /* 0x000fe20007ffe0ff */
[----:B------:R-:W-:Y:S01]  /*1fc0*/  BSSY.RECONVERGENT B1, `(.L_x_181) ;  /* 0x0000017000017945 */ /* 0x000fe20003800200 */
[----:B------:R-:W-:Y:S02]  /*1fd0*/  LEA.HI R0, R0, R0, RZ, 0x1 ;  /* 0x0000000000007211 */ /* 0x000fe400078f08ff */
[----:B------:R-:W-:Y:S02]  /*1fe0*/  ISETP.NE.AND P2, PT, R14, R11, PT ;  /* 0x0000000b0e00720c */ /* 0x000fe40003f45270 */
[----:B------:R-:W-:-:S05]  /*1ff0*/  SHF.R.U32.HI R13, RZ, 0x1, R0 ;  /* 0x00000001ff0d7819 */ /* 0x000fca0000011600 */
[----:B------:R-:W-:Y:S01]  /*2000*/  IMAD.IADD R0, R4, 0x1, -R13 ;  /* 0x0000000104007824 */ /* 0x000fe200078e0a0d */
[----:B------:R-:W-:-:S04]  /*2010*/  IADD3 R13, PT, PT, R12, -UR6, RZ ;  /* 0x800000060c0d7c10 */ /* 0x000fc8000fffe0ff */
[----:B------:R-:W-:-:S05]  /*2020*/  LEA R2, R0, UR8, 0x2 ;  /* 0x0000000800027c11 */ /* 0x000fca000f8e10ff */
[--C-:B------:R-:W-:Y:S01]  /*2030*/  IMAD R18, R13, 0x4, R2.reuse ;  /* 0x000000040d127824 */ /* 0x100fe200078e0202 */
[----:B------:R-:W-:Y:S01]  /*2040*/  LDS R0, [R2] ;  /* 0x0000000002007984 */ /* 0x000fe20000000800 */
[----:B------:R-:W-:-:S03]  /*2050*/  IMAD R20, R15, 0x4, R2 ;  /* 0x000000040f147824 */ /* 0x000fc600078e0202 */
[----:B------:R-:W1:Y:S04]  /*2060*/  LDS R19, [R18] ;  /* 0x0000000012137984 */ /* 0x000e680000000800 */
[----:B------:R-:W2:Y:S01]  /*2070*/  LDS R21, [R20+0x4] ;  /* 0x0000040014157984 */ /* 0x000ea20000000800 */
[----:B-1----:R-:W-:Y:S01]  /*2080*/  FMUL R0, R0, R19 ;  /* 0x0000001300007220 */ /* 0x002fe20000400000 */
[----:B0-----:R-:W-:-:S03]  /*2090*/  FFMA R19, -R9, R22, 1 ;  /* 0x3f80000009137423 */ /* 0x001fc60000000116 */
[----:B--2---:R-:W-:Y:S01]  /*20a0*/  FMUL R29, R0, R21 ;  /* 0x00000015001d7220 */ /* 0x004fe20000400000 */
[----:B------:R-:W-:-:S03]  /*20b0*/  FFMA R0, R22, R19, R22 ;  /* 0x0000001316007223 */ /* 0x000fc60000000016 */
[----:B------:R-:W0:Y:S01]  /*20c0*/  FCHK P0, R29, R9 ;  /* 0x000000091d007302 */ /* 0x000e220000000000 */
[----:B------:R-:W-:-:S04]  /*20d0*/  FFMA R2, R0, R29, RZ ;  /* 0x0000001d00027223 */ /* 0x000fc800000000ff */
[----:B------:R-:W-:-:S04]  /*20e0*/  FFMA R19, -R9, R2, R29 ;  /* 0x0000000209137223 */ /* 0x000fc8000000011d */
[----:B------:R-:W-:Y:S01]  /*20f0*/  FFMA R0, R0, R19, R2 ;  /* 0x0000001300007223 */ /* 0x000fe20000000002 */
[----:B0-----:R-:W-:Y:S06]  /*2100*/  @!P0 BRA `(.L_x_182) ;  /* 0x0000000000088947 */ /* 0x001fec0003800000 */
[----:B------:R-:W-:-:S07]  /*2110*/  MOV R2, 0x2130 ;  /* 0x0000213000027802 */ /* 0x000fce0000000f00 */
[----:B----4-:R-:W-:Y:S05]  /*2120*/  CALL.REL.NOINC `($__internal_2_$__cuda_sm3x_div_rn_noftz_f32_slowpath) ;  /* 0x0000001800347944 */ /* 0x010fea0003c00000 */
.L_x_182:
[----:B------:R-:W-:Y:S05]  /*2130*/  BSYNC.RECONVERGENT B1 ;  /* 0x0000000000017941 */ /* 0x000fea0003800200 */
.L_x_181:
[----:B------:R-:W-:Y:S02]  /*2140*/  VIADD R23, R12, 0xffffffff ;  /* 0xffffffff0c177836 */ /* 0x000fe40000000000 */
[----:B----4-:R-:W-:Y:S01]  /*2150*/  FADD R25, -R0, R25 ;  /* 0x0000001900197221 */ /* 0x010fe20000000100 */
[----:B------:R-:W0:Y:S01]  /*2160*/  MUFU.RCP R22, R9 ;  /* 0x0000000900167308 */ /* 0x000e220000001000 */
[----:B------:R-:W-:Y:S01]  /*2170*/  BSSY.RECONVERGENT B1, `(.L_x_183) ;  /* 0x0000017000017945 */ /* 0x000fe20003800200 */
[----:B------:R-:W-:Y:S02]  /*2180*/  IMAD R23, R23, R12, RZ ;  /* 0x0000000c17177224 */ /* 0x000fe400078e02ff */
[----:B------:R-:W-:Y:S03]  /*2190*/  STS [R10+0x4], R25 ;  /* 0x000004190a007388 */ /* 0x000fe60000000800 */
[----:B------:R-:W-:-:S04]  /*21a0*/  LEA.HI R2, R23, R23, RZ, 0x1 ;  /* 0x0000001717027211 */ /* 0x000fc800078f08ff */
[----:B------:R-:W-:-:S05]  /*21b0*/  SHF.R.U32.HI R19, RZ, 0x1, R2 ;  /* 0x00000001ff137819 */ /* 0x000fca0000011602 */
[----:B------:R-:W-:-:S05]  /*21c0*/  IMAD.IADD R19, R4, 0x1, -R19 ;  /* 0x0000000104137824 */ /* 0x000fca00078e0a13 */
[----:B------:R-:W-:-:S04]  /*21d0*/  LEA R2, R19, UR8, 0x2 ;  /* 0x0000000813027c11 */ /* 0x000fc8000f8e10ff */
[----:B------:R-:W-:Y:S01]  /*21e0*/  LEA R18, R13, R2, 0x2 ;  /* 0x000000020d127211 */ /* 0x000fe200078e10ff */
[----:B------:R-:W-:Y:S01]  /*21f0*/  IMAD R20, R15, 0x4, R2 ;  /* 0x000000040f147824 */ /* 0x000fe200078e0202 */
[----:B------:R-:W-:Y:S04]  /*2200*/  LDS R0, [R2] ;  /* 0x0000000002007984 */ /* 0x000fe80000000800 */
[----:B------:R-:W1:Y:S04]  /*2210*/  LDS R19, [R18+-0x4] ;  /* 0xfffffc0012137984 */ /* 0x000e680000000800 */
[----:B------:R-:W2:Y:S01]  /*2220*/  LDS R21, [R20] ;  /* 0x0000000014157984 */ /* 0x000ea20000000800 */
        /* <DEDUP_REMOVED lines=10> */
[----:B------:R-:W-:Y:S05]  /*22d0*/  CALL.REL.NOINC `($__internal_2_$__cuda_sm3x_div_rn_noftz_f32_slowpath) ;  /* 0x0000001400c87944 */ /* 0x000fea0003c00000 */
.L_x_184:
[----:B------:R-:W-:Y:S05]  /*22e0*/  BSYNC.RECONVERGENT B1 ;  /* 0x0000000000017941 */ /* 0x000fea0003800200 */
.L_x_183:
[----:B------:R-:W-:Y:S02]  /*22f0*/  IMAD R23, R12, -0x2, R23 ;  /* 0xfffffffe0c177824 */ /* 0x000fe400078e0217 */
[----:B------:R-:W-:Y:S01]  /*2300*/  FADD R25, R25, -R0 ;  /* 0x8000000019197221 */ /* 0x000fe20000000000 */
[----:B------:R-:W0:Y:S01]  /*2310*/  MUFU.RCP R22, R9 ;  /* 0x0000000900167308 */ /* 0x000e220000001000 */
[----:B------:R-:W-:Y:S01]  /*2320*/  BSSY.RECONVERGENT B1, `(.L_x_185) ;  /* 0x0000017000017945 */ /* 0x000fe20003800200 */
[----:B------:R-:W-:Y:S02]  /*2330*/  VIADD R23, R23, 0x2 ;  /* 0x0000000217177836 */ /* 0x000fe40000000000 */
[----:B------:R-:W-:Y:S03]  /*2340*/  STS [R10+0x4], R25 ;  /* 0x000004190a007388 */ /* 0x000fe60000000800 */
[----:B------:R-:W-:-:S04]  /*2350*/  LEA.HI R2, R23, R23, RZ, 0x1 ;  /* 0x0000001717027211 */ /* 0x000fc800078f08ff */
[----:B------:R-:W-:-:S04]  /*2360*/  SHF.R.U32.HI R19, RZ, 0x1, R2 ;  /* 0x00000001ff137819 */ /* 0x000fc80000011602 */
[----:B------:R-:W-:-:S04]  /*2370*/  IADD3 R19, PT, PT, R4, -R19, RZ ;  /* 0x8000001304137210 */ /* 0x000fc80007ffe0ff */
[----:B------:R-:W-:-:S05]  /*2380*/  LEA R2, R19, UR8, 0x2 ;  /* 0x0000000813027c11 */ /* 0x000fca000f8e10ff */
[--C-:B------:R-:W-:Y:S01]  /*2390*/  IMAD R18, R13, 0x4, R2.reuse ;  /* 0x000000040d127824 */ /* 0x100fe200078e0202 */
[----:B------:R-:W-:Y:S01]  /*23a0*/  LDS R0, [R2] ;  /* 0x0000000002007984 */ /* 0x000fe20000000800 */
[----:B------:R-:W-:-:S03]  /*23b0*/  IMAD R20, R15, 0x4, R2 ;  /* 0x000000040f147824 */ /* 0x000fc600078e0202 */
[----:B------:R-:W1:Y:S04]  /*23c0*/  LDS R19, [R18+-0x8] ;  /* 0xfffff80012137984 */ /* 0x000e680000000800 */
[----:B------:R-:W2:Y:S01]  /*23d0*/  LDS R21, [R20+-0x4] ;  /* 0xfffffc0014157984 */ /* 0x000ea20000000800 */
        /* <DEDUP_REMOVED lines=11> */
.L_x_186:
[----:B------:R-:W-:Y:S05]  /*2490*/  BSYNC.RECONVERGENT B1 ;  /* 0x0000000000017941 */ /* 0x000fea0003800200 */
.L_x_185:
[----:B------:R-:W-:Y:S02]  /*24a0*/  IMAD R23, R12, -0x2, R23 ;  /* 0xfffffffe0c177824 */ /* 0x000fe400078e0217 */
[----:B------:R-:W-:Y:S01]  /*24b0*/  FADD R25, R25, -R0 ;  /* 0x8000000019197221 */ /* 0x000fe20000000000 */
[----:B------:R-:W0:Y:S01]  /*24c0*/  MUFU.RCP R18, R9 ;  /* 0x0000000900127308 */ /* 0x000e220000001000 */
[----:B------:R-:W-:Y:S01]  /*24d0*/  BSSY.RECONVERGENT B1, `(.L_x_187) ;  /* 0x0000017000017945 */ /* 0x000fe20003800200 */
[----:B------:R-:W-:Y:S02]  /*24e0*/  IADD3 R23, PT, PT, R23, 0x4, RZ ;  /* 0x0000000417177810 */ /* 0x000fe40007ffe0ff */
[----:B------:R-:W-:Y:S02]  /*24f0*/  STS [R10+0x4], R25 ;  /* 0x000004190a007388 */ /* 0x000fe40000000800 */
[----:B------:R-:W-:-:S04]  /*2500*/  LEA.HI R23, R23, R23, RZ, 0x1 ;  /* 0x0000001717177211 */ /* 0x000fc800078f08ff */
[----:B------:R-:W-:-:S05]  /*2510*/  SHF.R.U32.HI R23, RZ, 0x1, R23 ;  /* 0x00000001ff177819 */ /* 0x000fca0000011617 */
[----:B------:R-:W-:Y:S02]  /*2520*/  IMAD.IADD R23, R4, 0x1, -R23 ;  /* 0x0000000104177824 */ /* 0x000fe400078e0a17 */
[----:B0-----:R-:W-:-:S03]  /*2530*/  FFMA R19, -R9, R18, 1 ;  /* 0x3f80000009137423 */ /* 0x001fc60000000112 */
[----:B------:R-:W-:-:S04]  /*2540*/  LEA R2, R23, UR8, 0x2 ;  /* 0x0000000817027c11 */ /* 0x000fc8000f8e10ff */
[----:B------:R-:W-:Y:S01]  /*2550*/  LEA R15, R15, R2, 0x2 ;  /* 0x000000020f0f7211 */ /* 0x000fe200078e10ff */
[----:B------:R-:W-:Y:S02]  /*2560*/  IMAD R13, R13, 0x4, R2 ;  /* 0x000000040d0d7824 */ /* 0x000fe400078e0202 */
[----:B------:R-:W-:Y:S04]  /*2570*/  LDS R2, [R2] ;  /* 0x0000000002027984 */ /* 0x000fe80000000800 */
[----:B------:R-:W0:Y:S04]  /*2580*/  LDS R13, [R13+-0xc] ;  /* 0xfffff4000d0d7984 */ /* 0x000e280000000800 */
[----:B------:R-:W1:Y:S01]  /*2590*/  LDS R15, [R15+-0x8] ;  /* 0xfffff8000f0f7984 */ /* 0x000e620000000800 */
[----:B0-----:R-:W-:-:S04]  /*25a0*/  FMUL R0, R2, R13 ;  /* 0x0000000d02007220 */ /* 0x001fc80000400000 */
[----:B-1----:R-:W-:Y:S01]  /*25b0*/  FMUL R29, R0, R15 ;  /* 0x0000000f001d7220 */ /* 0x002fe20000400000 */
        /* <DEDUP_REMOVED lines=8> */
.L_x_188:
[----:B------:R-:W-:Y:S05]  /*2640*/  BSYNC.RECONVERGENT B1 ;  /* 0x0000000000017941 */ /* 0x000fea0003800200 */
.L_x_187:
[----:B------:R-:W-:Y:S01]  /*2650*/  FADD R25, R25, -R0 ;  /* 0x8000000019197221 */ /* 0x000fe20000000000 */
[----:B------:R-:W-:-:S04]  /*2660*/  VIADD R12, R12, 0xfffffffc ;  /* 0xfffffffc0c0c7836 */ /* 0x000fc80000000000 */
[----:B------:R0:W-:Y:S01]  /*2670*/  STS [R10+0x4], R25 ;  /* 0x000004190a007388 */ /* 0x0001e20000000800 */
[----:B------:R-:W-:Y:S05]  /*2680*/  @P2 BRA `(.L_x_189) ;  /* 0xfffffff8003c2947 */ /* 0x000fea000383ffff */
.L_x_180:
[----:B------:R-:W-:-:S13]  /*2690*/  LOP3.LUT P0, RZ, R7, 0x3, RZ, 0xc0, !PT ;  /* 0x0000000307ff7812 */ /* 0x000fda000780c0ff */
[----:B------:R-:W-:Y:S05]  /*26a0*/  @!P0 BRA `(.L_x_177) ;  /* 0x0000000400648947 */ /* 0x000fea0003800000 */
[----:B------:R-:W-:-:S04]  /*26b0*/  LOP3.LUT R0, R8, 0x3, RZ, 0xc0, !PT ;  /* 0x0000000308007812 */ /* 0x000fc800078ec0ff */
[----:B------:R-:W-:-:S13]  /*26c0*/  ISETP.NE.AND P0, PT, R0, 0x1, PT ;  /* 0x000000010000780c */ /* 0x000fda0003f05270 */
[----:B------:R-:W-:Y:S05]  /*26d0*/  @!P0 BRA `(.L_x_190) ;  /* 0x0000000000e08947 */ /* 0x000fea0003800000 */
[----:B------:R-:W-:Y:S01]  /*26e0*/  IMAD R0, R12, R12, R12 ;  /* 0x0000000c0c007224 */ /* 0x000fe200078e020c */
[----:B------:R-:W1:Y:S01]  /*26f0*/  MUFU.RCP R18, R9 ;  /* 0x0000000900127308 */ /* 0x000e620000001000 */
[----:B------:R-:W-:Y:S03]  /*2700*/  BSSY.RECONVERGENT B1, `(.L_x_191) ;  /* 0x0000016000017945 */ /* 0x000fe60003800200 */
[----:B------:R-:W-:-:S04]  /*2710*/  LEA.HI R0, R0, R0, RZ, 0x1 ;  /* 0x0000000000007211 */ /* 0x000fc800078f08ff */
[----:B------:R-:W-:-:S05]  /*2720*/  SHF.R.U32.HI R11, RZ, 0x1, R0 ;  /* 0x00000001ff0b7819 */ /* 0x000fca0000011600 */
[----:B------:R-:W-:Y:S01]  /*2730*/  IMAD.IADD R0, R4, 0x1, -R11 ;  /* 0x0000000104007824 */ /* 0x000fe200078e0a0b */
[----:B------:R-:W-:Y:S01]  /*2740*/  IADD3 R11, PT, PT, R12, -UR6, RZ ;  /* 0x800000060c0b7c10 */ /* 0x000fe2000fffe0ff */
[----:B-1----:R-:W-:-:S03]  /*2750*/  FFMA R19, -R9, R18, 1 ;  /* 0x3f80000009137423 */ /* 0x002fc60000000112 */
[----:B------:R-:W-:-:S05]  /*2760*/  LEA R2, R0, UR8, 0x2 ;  /* 0x0000000800027c11 */ /* 0x000fca000f8e10ff */
[----:B------:R-:W-:Y:S02]  /*2770*/  IMAD R14, R11, 0x4, R2 ;  /* 0x000000040b0e7824 */ /* 0x000fe400078e0202 */
[----:B------:R-:W-:Y:S02]  /*2780*/  LDS R2, [R2] ;  /* 0x0000000002027984 */ /* 0x000fe40000000800 */
[----:B------:R-:W-:Y:S02]  /*2790*/  IMAD R15, R3, 0x4, R14 ;  /* 0x00000004030f7824 */ /* 0x000fe400078e020e */
[----:B------:R-:W1:Y:S04]  /*27a0*/  LDS R13, [R14] ;  /* 0x000000000e0d7984 */ /* 0x000e680000000800 */
[----:B------:R-:W2:Y:S01]  /*27b0*/  LDS R0, [R15+0x4] ;  /* 0x000004000f007984 */ /* 0x000ea20000000800 */
[----:B-1----:R-:W-:-:S04]  /*27c0*/  FMUL R13, R2, R13 ;  /* 0x0000000d020d7220 */ /* 0x002fc80000400000 */
[----:B--2---:R-:W-:Y:S01]  /*27d0*/  FMUL R29, R13, R0 ;  /* 0x000000000d1d7220 */ /* 0x004fe20000400000 */
[----:B------:R-:W-:-:S03]  /*27e0*/  FFMA R0, R18, R19, R18 ;  /* 0x0000001312007223 */ /* 0x000fc60000000012 */
[----:B------:R-:W1:Y:S01]  /*27f0*/  FCHK P0, R29, R9 ;  /* 0x000000091d007302 */ /* 0x000e620000000000 */
[----:B------:R-:W-:-:S04]  /*2800*/  FFMA R13, R0, R29, RZ ;  /* 0x0000001d000d7223 */ /* 0x000fc800000000ff */
[----:B------:R-:W-:-:S04]  /*2810*/  FFMA R2, -R9, R13, R29 ;  /* 0x0000000d09027223 */ /* 0x000fc8000000011d */
[----:B------:R-:W-:Y:S01]  /*2820*/  FFMA R0, R0, R2, R13 ;  /* 0x0000000200007223 */ /* 0x000fe2000000000d */
[----:B-1----:R-:W-:Y:S06]  /*2830*/  @!P0 BRA `(.L_x_192) ;  /* 0x0000000000088947 */ /* 0x002fec0003800000 */
[----:B------:R-:W-:-:S07]  /*2840*/  MOV R2, 0x2860 ;  /* 0x0000286000027802 */ /* 0x000fce0000000f00 */
[----:B0---4-:R-:W-:Y:S05]  /*2850*/  CALL.REL.NOINC `($__internal_2_$__cuda_sm3x_div_rn_noftz_f32_slowpath) ;  /* 0x0000001000687944 */ /* 0x011fea0003c00000 */
.L_x_192:
[----:B------:R-:W-:Y:S05]  /*2860*/  BSYNC.RECONVERGENT B1 ;  /* 0x0000000000017941 */ /* 0x000fea0003800200 */
.L_x_191:
[C---:B------:R-:W-:Y:S01]  /*2870*/  IADD3 R2, PT, PT, R12.reuse, -0x1, RZ ;  /* 0xffffffff0c027810 */ /* 0x040fe20007ffe0ff */
[----:B0---4-:R-:W-:Y:S01]  /*2880*/  FADD R25, R25, -R0 ;  /* 0x8000000019197221 */ /* 0x011fe20000000000 */
[----:B------:R-:W-:Y:S03]  /*2890*/  BSSY.RECONVERGENT B1, `(.L_x_193) ;  /* 0x0000019000017945 */ /* 0x000fe60003800200 */
[----:B------:R-:W-:Y:S01]  /*28a0*/  IMAD R13, R12, R2, RZ ;  /* 0x000000020c0d7224 */ /* 0x000fe200078e02ff */
[----:B------:R-:W-:Y:S04]  /*28b0*/  STS [R10+0x4], R25 ;  /* 0x000004190a007388 */ /* 0x000fe80000000800 */
[----:B------:R-:W-:-:S04]  /*28c0*/  LEA.HI R13, R13, R13, RZ, 0x1 ;  /* 0x0000000d0d0d7211 */ /* 0x000fc800078f08ff */
[----:B------:R-:W-:-:S05]  /*28d0*/  SHF.R.U32.HI R13, RZ, 0x1, R13 ;  /* 0x00000001ff0d7819 */ /* 0x000fca000001160d */
[----:B------:R-:W-:-:S05]  /*28e0*/  IMAD.IADD R13, R4, 0x1, -R13 ;  /* 0x00000001040d7824 */ /* 0x000fca00078e0a0d */
[----:B------:R-:W-:Y:S02]  /*28f0*/  LEA R14, R13, UR8, 0x2 ;  /* 0x000000080d0e7c11 */ /* 0x000fe4000f8e10ff */
[----:B------:R-:W-:Y:S02]  /*2900*/  IADD3 R13, PT, PT, R2, -UR6, R3 ;  /* 0x80000006020d7c10 */ /* 0x000fe4000fffe003 */
[----:B------:R-:W0:Y:S01]  /*2910*/  MUFU.RCP R2, R9 ;  /* 0x0000000900027308 */ /* 0x000e220000001000 */
[----:B------:R-:W-:Y:S01]  /*2920*/  IMAD R11, R11, 0x4, R14 ;  /* 0x000000040b0b7824 */ /* 0x000fe200078e020e */
[----:B------:R-:W-:Y:S02]  /*2930*/  LEA R13, R13, R14, 0x2 ;  /* 0x0000000e0d0d7211 */ /* 0x000fe400078e10ff */
[----:B------:R-:W-:Y:S04]  /*2940*/  LDS R14, [R14] ;  /* 0x000000000e0e7984 */ /* 0x000fe80000000800 */
[----:B------:R-:W1:Y:S04]  /*2950*/  LDS R11, [R11+-0x4] ;  /* 0xfffffc000b0b7984 */ /* 0x000e680000000800 */
[----:B------:R-:W2:Y:S01]  /*2960*/  LDS R13, [R13+0x4] ;  /* 0x000004000d0d7984 */ /* 0x000ea20000000800 */
[----:B0-----:R-:W-:Y:S01]  /*2970*/  FFMA R15, -R9, R2, 1 ;  /* 0x3f800000090f7423 */ /* 0x001fe20000000102 */
[----:B-1----:R-:W-:-:S04]  /*2980*/  FMUL R0, R14, R11 ;  /* 0x0000000b0e007220 */ /* 0x002fc80000400000 */
        /* <DEDUP_REMOVED lines=9> */
.L_x_194:
[----:B------:R-:W-:Y:S05]  /*2a20*/  BSYNC.RECONVERGENT B1 ;  /* 0x0000000000017941 */ /* 0x000fea0003800200 */
.L_x_193:
[----:B------:R-:W-:Y:S01]  /*2a30*/  FADD R25, R25, -R0 ;  /* 0x8000000019197221 */ /* 0x000fe20000000000 */
[----:B------:R-:W-:-:S04]  /*2a40*/  VIADD R12, R12, 0xfffffffe ;  /* 0xfffffffe0c0c7836 */ /* 0x000fc80000000000 */
[----:B------:R1:W-:Y:S03]  /*2a50*/  STS [R10+0x4], R25 ;  /* 0x000004190a007388 */ /* 0x0003e60000000800 */
.L_x_190:
[----:B------:R-:W-:-:S04]  /*2a60*/  LOP3.LUT R0, R8, 0x1, RZ, 0xc0, !PT ;  /* 0x0000000108007812 */ /* 0x000fc800078ec0ff */
[----:B------:R-:W-:-:S13]  /*2a70*/  ISETP.NE.U32.AND P0, PT, R0, 0x1, PT ;  /* 0x000000010000780c */ /* 0x000fda0003f05070 */
[----:B------:R-:W-:Y:S05]  /*2a80*/  @P0 BRA `(.L_x_177) ;  /* 0x00000000006c0947 */ /* 0x000fea0003800000 */
[C---:B------:R-:W-:Y:S01]  /*2a90*/  IMAD R0, R12.reuse, R12, R12 ;  /* 0x0000000c0c007224 */ /* 0x040fe200078e020c */
[----:B------:R-:W-:Y:S01]  /*2aa0*/  IADD3 R12, PT, PT, R12, -UR6, RZ ;  /* 0x800000060c0c7c10 */ /* 0x000fe2000fffe0ff */
[----:B------:R-:W2:Y:S01]  /*2ab0*/  MUFU.RCP R14, R9 ;  /* 0x00000009000e7308 */ /* 0x000ea20000001000 */
[----:B------:R-:W-:Y:S02]  /*2ac0*/  BSSY.RECONVERGENT B1, `(.L_x_195) ;  /* 0x0000015000017945 */ /* 0x000fe40003800200 */
[----:B------:R-:W-:-:S04]  /*2ad0*/  LEA.HI R0, R0, R0, RZ, 0x1 ;  /* 0x0000000000007211 */ /* 0x000fc800078f08ff */
[----:B------:R-:W-:-:S05]  /*2ae0*/  SHF.R.U32.HI R11, RZ, 0x1, R0 ;  /* 0x00000001ff0b7819 */ /* 0x000fca0000011600 */
[----:B------:R-:W-:-:S05]  /*2af0*/  IMAD.IADD R11, R4, 0x1, -R11 ;  /* 0x00000001040b7824 */ /* 0x000fca00078e0a0b */
[----:B------:R-:W-:Y:S01]  /*2b00*/  LEA R11, R11, UR8, 0x2 ;  /* 0x000000080b0b7c11 */ /* 0x000fe2000f8e10ff */
[----:B--2---:R-:W-:-:S04]  /*2b10*/  FFMA R15, -R9, R14, 1 ;  /* 0x3f800000090f7423 */ /* 0x004fc8000000010e */
[----:B------:R-:W-:Y:S02]  /*2b20*/  IMAD R12, R12, 0x4, R11 ;  /* 0x000000040c0c7824 */ /* 0x000fe400078e020b */
[----:B------:R-:W-:Y:S02]  /*2b30*/  LDS R11, [R11] ;  /* 0x000000000b0b7984 */ /* 0x000fe40000000800 */
[----:B------:R-:W-:Y:S02]  /*2b40*/  IMAD R2, R3, 0x4, R12 ;  /* 0x0000000403027824 */ /* 0x000fe400078e020c */
[----:B------:R-:W2:Y:S04]  /*2b50*/  LDS R12, [R12] ;  /* 0x000000000c0c7984 */ /* 0x000ea80000000800 */
[----:B------:R-:W3:Y:S01]  /*2b60*/  LDS R13, [R2+0x4] ;  /* 0x00000400020d7984 */ /* 0x000ee20000000800 */
[----:B--2---:R-:W-:-:S04]  /*2b70*/  FMUL R0, R11, R12 ;  /* 0x0000000c0b007220 */ /* 0x004fc80000400000 */
[----:B---3--:R-:W-:Y:S01]  /*2b80*/  FMUL R29, R0, R13 ;  /* 0x0000000d001d7220 */ /* 0x008fe20000400000 */
[----:B------:R-:W-:-:S03]  /*2b90*/  FFMA R0, R14, R15, R14 ;  /* 0x0000000f0e007223 */ /* 0x000fc6000000000e */
[----:B------:R-:W2:Y:S01]  /*2ba0*/  FCHK P0, R29, R9 ;  /* 0x000000091d007302 */ /* 0x000ea20000000000 */
[----:B------:R-:W-:-:S04]  /*2bb0*/  FFMA R13, R0, R29, RZ ;  /* 0x0000001d000d7223 */ /* 0x000fc800000000ff */
[----:B------:R-:W-:-:S04]  /*2bc0*/  FFMA R14, -R9, R13, R29 ;  /* 0x0000000d090e7223 */ /* 0x000fc8000000011d */
[----:B------:R-:W-:Y:S01]  /*2bd0*/  FFMA R0, R0, R14, R13 ;  /* 0x0000000e00007223 */ /* 0x000fe2000000000d */
[----:B--2---:R-:W-:Y:S06]  /*2be0*/  @!P0 BRA `(.L_x_196) ;  /* 0x0000000000088947 */ /* 0x004fec0003800000 */
[----:B------:R-:W-:-:S07]  /*2bf0*/  MOV R2, 0x2c10 ;  /* 0x00002c1000027802 */ /* 0x000fce0000000f00 */
[----:B01--4-:R-:W-:Y:S05]  /*2c00*/  CALL.REL.NOINC `($__internal_2_$__cuda_sm3x_div_rn_noftz_f32_slowpath) ;  /* 0x0000000c007c7944 */ /* 0x013fea0003c00000 */
.L_x_196:
[----:B------:R-:W-:Y:S05]  /*2c10*/  BSYNC.RECONVERGENT B1 ;  /* 0x0000000000017941 */ /* 0x000fea0003800200 */
.L_x_195:
[----:B01--4-:R-:W-:-:S05]  /*2c20*/  FADD R25, -R0, R25 ;  /* 0x0000001900197221 */ /* 0x013fca0000000100 */
[----:B------:R0:W-:Y:S02]  /*2c30*/  STS [R10+0x4], R25 ;  /* 0x000004190a007388 */ /* 0x0001e40000000800 */
.L_x_177:
[----:B------:R-:W-:Y:S05]  /*2c40*/  BSYNC.RECONVERGENT B0 ;  /* 0x0000000000007941 */ /* 0x000fea0003800200 */
.L_x_176:
[----:B------:R-:W-:Y:S01]  /*2c50*/  BAR.SYNC.DEFER_BLOCKING 0x0 ;  /* 0x0000000000007b1d */ /* 0x000fe20000010000 */
[----:B------:R-:W-:Y:S01]  /*2c60*/  UISETP.GT.U32.AND UP0, UPT, UR6, 0x1, UPT ;  /* 0x000000010600788c */ /* 0x000fe2000bf04070 */
[----:B------:R-:W-:Y:S01]  /*2c70*/  IADD3 R8, PT, PT, R8, 0x1, RZ ;  /* 0x0000000108087810 */ /* 0x000fe20007ffe0ff */
[----:B------:R-:W-:-:S07]  /*2c80*/  VIADD R7, R7, 0x1 ;  /* 0x0000000107077836 */ /* 0x000fce0000000000 */
[----:B------:R-:W-:Y:S05]  /*2c90*/  BRA.U UP0, `(.L_x_197) ;  /* 0xffffffe900587547 */ /* 0x000fea000b83ffff */
.L_x_170:
[----:B------:R-:W5:Y:S02]  /*2ca0*/  LDCU UR4, c[0x0][0x390] ;  /* 0x00007200ff0477ac */ /* 0x000f640008000800 */
[----:B-----5:R-:W-:Y:S02]  /*2cb0*/  UISETP.GE.AND UP0, UPT, UR4, 0x2, UPT ;  /* 0x000000020400788c */ /* 0x020fe4000bf06270 */
[----:B------:R-:W-:-:S07]  /*2cc0*/  UIADD3 UR6, UPT, UPT, UR4, -0x1, URZ ;  /* 0xffffffff04067890 */ /* 0x000fce000fffe0ff */
[----:B------:R-:W-:Y:S05]  /*2cd0*/  BRA.U !UP0, `(.L_x_198) ;  /* 0x0000000508b87547 */ /* 0x000fea000b800000 */
[----:B------:R-:W-:Y:S02]  /*2ce0*/  UIADD3 UR4, UPT, UPT, UR4, -0x2, URZ ;  /* 0xfffffffe04047890 */ /* 0x000fe4000fffe0ff */
[----:B------:R-:W-:Y:S02]  /*2cf0*/  ULOP3.LUT UR7, UR6, 0x3, URZ, 0xc0, !UPT ;  /* 0x0000000306077892 */ /* 0x000fe4000f8ec0ff */
[----:B------:R-:W-:-:S03]  /*2d00*/  UISETP.GE.U32.AND UP0, UPT, UR4, 0x3, UPT ;  /* 0x000000030400788c */ /* 0x000fc6000bf06070 */
[----:B------:R-:W-:-:S06]  /*2d10*/  UMOV UR4, URZ ;  /* 0x000000ff00047c82 */ /* 0x000fcc0008000000 */
[----:B------:R-:W-:Y:S05]  /*2d20*/  BRA.U !UP0, `(.L_x_199) ;  /* 0x0000000508307547 */ /* 0x000fea000b800000 */
[----:B0-23--:R-:W-:Y:S01]  /*2d30*/  IMAD.U32 R0, RZ, RZ, UR6 ;  /* 0x00000006ff007e24 */ /* 0x00dfe2000f8e00ff */
[----:B------:R-:W-:Y:S01]  /*2d40*/  ULOP3.LUT UR4, UR6, 0xfffffffc, URZ, 0xc0, !UPT ;  /* 0xfffffffc06047892 */ /* 0x000fe2000f8ec0ff */
[----:B------:R-:W-:-:S11]  /*2d50*/  UMOV UR5, URZ ;  /* 0x000000ff00057c82 */ /* 0x000fd60008000000 */
.L_x_208:
[----:B------:R-:W-:Y:S01]  /*2d60*/  ISETP.GT.U32.AND P0, PT, R3, UR5, PT ;  /* 0x0000000503007c0c */ /* 0x000fe2000bf04070 */
[----:B------:R-:W-:Y:S01]  /*2d70*/  BSSY.RECONVERGENT B0, `(.L_x_200) ;  /* 0x000000f000007945 */ /* 0x000fe20003800200 */
[----:B------:R-:W-:-:S04]  /*2d80*/  IADD3 R2, PT, PT, R4, UR5, RZ ;  /* 0x0000000504027c10 */ /* 0x000fc8000fffe0ff */
[----:B------:R-:W-:-:S07]  /*2d90*/  LEA R2, R2, UR8, 0x2 ;  /* 0x0000000802027c11 */ /* 0x000fce000f8e10ff */
[----:B0-23--:R-:W-:Y:S05]  /*2da0*/  @!P0 BRA `(.L_x_201) ;  /* 0x00000000002c8947 */ /* 0x00dfea0003800000 */
[----:B------:R-:W-:Y:S01]  /*2db0*/  VIADD R7, R0, 0x2 ;  /* 0x0000000200077836 */ /* 0x000fe20000000000 */
[----:B-1----:R-:W-:Y:S03]  /*2dc0*/  LDS R9, [R6] ;  /* 0x0000000006097984 */ /* 0x002fe60000000800 */
[----:B------:R-:W-:-:S05]  /*2dd0*/  IMAD R7, R7, R0, R7 ;  /* 0x0000000007077224 */ /* 0x000fca00078e0207 */
[----:B------:R-:W-:-:S04]  /*2de0*/  LEA.HI R7, R7, R7, RZ, 0x1 ;  /* 0x0000000707077211 */ /* 0x000fc800078f08ff */
[----:B------:R-:W-:Y:S02]  /*2df0*/  SHF.R.U32.HI R8, RZ, 0x1, R7 ;  /* 0x00000001ff087819 */ /* 0x000fe40000011607 */
[----:B------:R-:W-:Y:S02]  /*2e00*/  LDS R7, [R2] ;  /* 0x0000000002077984 */ /* 0x000fe40000000800 */
[----:B------:R-:W-:-:S04]  /*2e10*/  IADD3 R8, PT, PT, R5, -UR5, -R8 ;  /* 0x8000000505087c10 */ /* 0x000fc8000fffe808 */
[----:B------:R-:W-:-:S06]  /*2e20*/  LEA R8, R8, UR8, 0x2 ;  /* 0x0000000808087c11 */ /* 0x000fcc000f8e10ff */
[----:B------:R-:W0:Y:S02]  /*2e30*/  LDS R8, [R8] ;  /* 0x0000000008087984 */ /* 0x000e240000000800 */
[----:B0-----:R-:W-:-:S05]  /*2e40*/  FFMA R7, -R8, R7, R9 ;  /* 0x0000000708077223 */ /* 0x001fca0000000109 */
[----:B------:R0:W-:Y:S02]  /*2e50*/  STS [R6], R7 ;  /* 0x0000000706007388 */ /* 0x0001e40000000800 */
.L_x_201:
[----:B------:R-:W-:Y:S05]  /*2e60*/  BSYNC.RECONVERGENT B0 ;  /* 0x0000000000007941 */ /* 0x000fea0003800200 */
.L_x_200:
[----:B------:R-:W-:Y:S01]  /*2e70*/  UIADD3 UR9, UPT, UPT, UR5, 0x1, URZ ;  /* 0x0000000105097890 */ /* 0x000fe2000fffe0ff */
[----:B------:R-:W-:Y:S05]  /*2e80*/  BAR.SYNC.DEFER_BLOCKING 0x0 ;  /* 0x0000000000007b1d */ /* 0x000fea0000010000 */
[----:B------:R-:W-:Y:S01]  /*2e90*/  ISETP.GT.U32.AND P0, PT, R3, UR9, PT ;  /* 0x0000000903007c0c */ /* 0x000fe2000bf04070 */
[----:B------:R-:W-:-:S12]  /*2ea0*/  BSSY.RECONVERGENT B0, `(.L_x_202) ;  /* 0x000000c000007945 */ /* 0x000fd80003800200 */
[----:B------:R-:W-:Y:S05]  /*2eb0*/  @!P0 BRA `(.L_x_203) ;  /* 0x0000000000288947 */ /* 0x000fea0003800000 */
[----:B0-----:R-:W-:Y:S01]  /*2ec0*/  IMAD R7, R0, R0, R0 ;  /* 0x0000000000077224 */ /* 0x001fe200078e0200 */
[----:B-1----:R-:W-:Y:S04]  /*2ed0*/  LDS R9, [R6] ;  /* 0x0000000006097984 */ /* 0x002fe80000000800 */
[----:B------:R-:W-:-:S04]  /*2ee0*/  LEA.HI R7, R7, R7, RZ, 0x1 ;  /* 0x0000000707077211 */ /* 0x000fc800078f08ff */
[----:B------:R-:W-:Y:S02]  /*2ef0*/  SHF.R.U32.HI R8, RZ, 0x1, R7 ;  /* 0x00000001ff087819 */ /* 0x000fe40000011607 */
[----:B------:R-:W-:Y:S02]  /*2f00*/  LDS R7, [R2+0x4] ;  /* 0x0000040002077984 */ /* 0x000fe40000000800 */
[----:B------:R-:W-:-:S04]  /*2f10*/  IADD3 R8, PT, PT, R5, -UR5, -R8 ;  /* 0x8000000505087c10 */ /* 0x000fc8000fffe808 */
[----:B------:R-:W-:-:S06]  /*2f20*/  LEA R8, R8, UR8, 0x2 ;  /* 0x0000000808087c11 */ /* 0x000fcc000f8e10ff */
[----:B------:R-:W0:Y:S02]  /*2f30*/  LDS R8, [R8+-0x4] ;  /* 0xfffffc0008087984 */ /* 0x000e240000000800 */
[----:B0-----:R-:W-:-:S05]  /*2f40*/  FFMA R7, -R8, R7, R9 ;  /* 0x0000000708077223 */ /* 0x001fca0000000109 */
[----:B------:R2:W-:Y:S02]  /*2f50*/  STS [R6], R7 ;  /* 0x0000000706007388 */ /* 0x0005e40000000800 */
.L_x_203:
[----:B------:R-:W-:Y:S05]  /*2f60*/  BSYNC.RECONVERGENT B0 ;  /* 0x0000000000007941 */ /* 0x000fea0003800200 */
.L_x_202:
[----:B------:R-:W-:Y:S01]  /*2f70*/  UIADD3 UR9, UPT, UPT, UR5, 0x2, URZ ;  /* 0x0000000205097890 */ /* 0x000fe2000fffe0ff */
[----:B------:R-:W-:Y:S05]  /*2f80*/  BAR.SYNC.DEFER_BLOCKING 0x0 ;  /* 0x0000000000007b1d */ /* 0x000fea0000010000 */
[----:B------:R-:W-:Y:S01]  /*2f90*/  ISETP.GT.U32.AND P0, PT, R3, UR9, PT ;  /* 0x0000000903007c0c */ /* 0x000fe2000bf04070 */
[----:B------:R-:W-:-:S12]  /*2fa0*/  BSSY.RECONVERGENT B0, `(.L_x_204) ;  /* 0x000000d000007945 */ /* 0x000fd80003800200 */
[----:B------:R-:W-:Y:S05]  /*2fb0*/  @!P0 BRA `(.L_x_205) ;  /* 0x00000000002c8947 */ /* 0x000fea0003800000 */
[----:B0-2---:R-:W-:Y:S01]  /*2fc0*/  VIADD R7, R0, 0xffffffff ;  /* 0xffffffff00077836 */ /* 0x005fe20000000000 */
[----:B-1----:R-:W-:Y:S03]  /*2fd0*/  LDS R9, [R6] ;  /* 0x0000000006097984 */ /* 0x002fe60000000800 */
[----:B------:R-:W-:-:S05]  /*2fe0*/  IMAD R7, R7, R0, RZ ;  /* 0x0000000007077224 */ /* 0x000fca00078e02ff */
        /* <DEDUP_REMOVED lines=8> */
.L_x_205:
[----:B------:R-:W-:Y:S05]  /*3070*/  BSYNC.RECONVERGENT B0 ;  /* 0x0000000000007941 */ /* 0x000fea0003800200 */
.L_x_204:
[----:B------:R-:W-:Y:S01]  /*3080*/  UIADD3 UR9, UPT, UPT, UR5, 0x3, URZ ;  /* 0x0000000305097890 */ /* 0x000fe2000fffe0ff */
[----:B------:R-:W-:Y:S05]  /*3090*/  BAR.SYNC.DEFER_BLOCKING 0x0 ;  /* 0x0000000000007b1d */ /* 0x000fea0000010000 */
[----:B------:R-:W-:Y:S01]  /*30a0*/  ISETP.GT.U32.AND P0, PT, R3, UR9, PT ;  /* 0x0000000903007c0c */ /* 0x000fe2000bf04070 */
[----:B------:R-:W-:-:S12]  /*30b0*/  BSSY.RECONVERGENT B0, `(.L_x_206) ;  /* 0x000000e000007945 */ /* 0x000fd80003800200 */
[----:B------:R-:W-:Y:S05]  /*30c0*/  @!P0 BRA `(.L_x_207) ;  /* 0x0000000000308947 */ /* 0x000fea0003800000 */
[C---:B0-23--:R-:W-:Y:S01]  /*30d0*/  IADD3 R7, PT, PT, R0.reuse, -0x2, RZ ;  /* 0xfffffffe00077810 */ /* 0x04dfe20007ffe0ff */
[----:B------:R-:W-:Y:S01]  /*30e0*/  VIADD R8, R0, 0xffffffff ;  /* 0xffffffff00087836 */ /* 0x000fe20000000000 */
        /* <DEDUP_REMOVED lines=10> */
.L_x_207:
[----:B------:R-:W-:Y:S05]  /*3190*/  BSYNC.RECONVERGENT B0 ;  /* 0x0000000000007941 */ /* 0x000fea0003800200 */
.L_x_206:
[----:B------:R-:W-:Y:S01]  /*31a0*/  BAR.SYNC.DEFER_BLOCKING 0x0 ;  /* 0x0000000000007b1d */ /* 0x000fe20000010000 */
[----:B------:R-:W-:Y:S01]  /*31b0*/  UIADD3 UR5, UPT, UPT, UR5, 0x4, URZ ;  /* 0x0000000405057890 */ /* 0x000fe2000fffe0ff */
[----:B------:R-:W-:-:S03]  /*31c0*/  VIADD R0, R0, 0xfffffffc ;  /* 0xfffffffc00007836 */ /* 0x000fc60000000000 */
[----:B------:R-:W-:-:S09]  /*31d0*/  UISETP.NE.AND UP0, UPT, UR5, UR4, UPT ;  /* 0x000000040500728c */ /* 0x000fd2000bf05270 */
[----:B------:R-:W-:Y:S05]  /*31e0*/  BRA.U UP0, `(.L_x_208) ;  /* 0xfffffff900dc7547 */ /* 0x000fea000b83ffff */
.L_x_199:
[----:B------:R-:W-:-:S09]  /*31f0*/  UISETP.NE.AND UP0, UPT, UR7, URZ, UPT ;  /* 0x000000ff0700728c */ /* 0x000fd2000bf05270 */
[----:B------:R-:W-:Y:S05]  /*3200*/  BRA.U !UP0, `(.L_x_198) ;  /* 0x00000001086c7547 */ /* 0x000fea000b800000 */
[----:B------:R-:W5:Y:S01]  /*3210*/  LDCU UR5, c[0x0][0x390] ;  /* 0x00007200ff0577ac */ /* 0x000f620008000800 */
[----:B------:R-:W-:Y:S02]  /*3220*/  UIADD3 UR7, UPT, UPT, -UR7, URZ, URZ ;  /* 0x000000ff07077290 */ /* 0x000fe4000fffe1ff */
[----:B-----5:R-:W-:-:S06]  /*3230*/  UIADD3 UR5, UPT, UPT, -UR4, 0x1, UR5 ;  /* 0x0000000104057890 */ /* 0x020fcc000fffe105 */
[----:B0-23--:R-:W-:-:S07]  /*3240*/  MOV R0, UR5 ;  /* 0x0000000500007c02 */ /* 0x00dfce0008000f00 */
.L_x_211:
[----:B------:R-:W-:Y:S01]  /*3250*/  ISETP.GT.U32.AND P0, PT, R3, UR4, PT ;  /* 0x0000000403007c0c */ /* 0x000fe2000bf04070 */
[----:B------:R-:W-:Y:S01]  /*3260*/  UIADD3 UR7, UPT, UPT, UR7, 0x1, URZ ;  /* 0x0000000107077890 */ /* 0x000fe2000fffe0ff */
[----:B------:R-:W-:Y:S03]  /*3270*/  BSSY.RECONVERGENT B0, `(.L_x_209) ;  /* 0x0000010000007945 */ /* 0x000fe60003800200 */
[----:B------:R-:W-:-:S08]  /*3280*/  UISETP.NE.AND UP0, UPT, UR7, URZ, UPT ;  /* 0x000000ff0700728c */ /* 0x000fd0000bf05270 */
[----:B0-----:R-:W-:Y:S05]  /*3290*/  @!P0 BRA `(.L_x_210) ;  /* 0x0000000000348947 */ /* 0x001fea0003800000 */
[----:B------:R-:W-:Y:S01]  /*32a0*/  VIADD R7, R0, 0xffffffff ;  /* 0xffffffff00077836 */ /* 0x000fe20000000000 */
[----:B-1----:R-:W-:Y:S03]  /*32b0*/  LDS R9, [R6] ;  /* 0x0000000006097984 */ /* 0x002fe60000000800 */
[----:B------:R-:W-:-:S05]  /*32c0*/  IMAD R7, R7, R0, RZ ;  /* 0x0000000007077224 */ /* 0x000fca00078e02ff */
[----:B------:R-:W-:-:S04]  /*32d0*/  LEA.HI R7, R7, R7, RZ, 0x1 ;  /* 0x0000000707077211 */ /* 0x000fc800078f08ff */
[----:B------:R-:W-:Y:S01]  /*32e0*/  SHF.R.U32.HI R2, RZ, 0x1, R7 ;  /* 0x00000001ff027819 */ /* 0x000fe20000011607 */
[----:B------:R-:W-:-:S03]  /*32f0*/  VIADD R7, R4, UR4 ;  /* 0x0000000404077c36 */ /* 0x000fc60008000000 */
[----:B------:R-:W-:Y:S02]  /*3300*/  IADD3 R2, PT, PT, R5, -UR4, -R2 ;  /* 0x8000000405027c10 */ /* 0x000fe4000fffe802 */
[----:B------:R-:W-:Y:S02]  /*3310*/  LEA R7, R7, UR8, 0x2 ;  /* 0x0000000807077c11 */ /* 0x000fe4000f8e10ff */
[----:B------:R-:W-:-:S04]  /*3320*/  LEA R2, R2, UR8, 0x2 ;  /* 0x0000000802027c11 */ /* 0x000fc8000f8e10ff */
[----:B------:R-:W-:Y:S04]  /*3330*/  LDS R7, [R7] ;  /* 0x0000000007077984 */ /* 0x000fe80000000800 */
[----:B------:R-:W0:Y:S02]  /*3340*/  LDS R2, [R2] ;  /* 0x0000000002027984 */ /* 0x000e240000000800 */
[----:B0-----:R-:W-:-:S05]  /*3350*/  FFMA R9, -R2, R7, R9 ;  /* 0x0000000702097223 */ /* 0x001fca0000000109 */
[----:B------:R0:W-:Y:S02]  /*3360*/  STS [R6], R9 ;  /* 0x0000000906007388 */ /* 0x0001e40000000800 */
.L_x_210:
[----:B------:R-:W-:Y:S05]  /*3370*/  BSYNC.RECONVERGENT B0 ;  /* 0x0000000000007941 */ /* 0x000fea0003800200 */
.L_x_209:
[----:B------:R-:W-:Y:S01]  /*3380*/  BAR.SYNC.DEFER_BLOCKING 0x0 ;  /* 0x0000000000007b1d */ /* 0x000fe20000010000 */
[----:B------:R-:W-:Y:S01]  /*3390*/  IADD3 R0, PT, PT, R0, -0x1, RZ ;  /* 0xffffffff00007810 */ /* 0x000fe20007ffe0ff */
[----:B------:R-:W-:-:S04]  /*33a0*/  UIADD3 UR4, UPT, UPT, UR4, 0x1, URZ ;  /* 0x0000000104047890 */ /* 0x000fc8000fffe0ff */
[----:B------:R-:W-:Y:S08]  /*33b0*/  BRA.U UP0, `(.L_x_211) ;  /* 0xfffffffd00a47547 */ /* 0x000ff0000b83ffff */
.L_x_198:
[----:B------:R-:W0:Y:S01]  /*33c0*/  LDCU UR4, c[0x0][0x390] ;  /* 0x00007200ff0477ac */ /* 0x000e220008000800 */
[----:B------:R-:W-:Y:S01]  /*33d0*/  LDS R29, [R6] ;  /* 0x00000000061d7984 */ /* 0x000fe20000000800 */
[----:B------:R-:W-:Y:S01]  /*33e0*/  BSSY.RECONVERGENT B0, `(.L_x_212) ;  /* 0x0000014000007945 */ /* 0x000fe20003800200 */
[----:B0-23--:R-:W-:Y:S01]  /*33f0*/  IADD3 R0, PT, PT, -R3, UR4, RZ ;  /* 0x0000000403007c10 */ /* 0x00dfe2000fffe1ff */
[----:B------:R-:W-:-:S04]  /*3400*/  UISETP.GE.AND UP0, UPT, UR4, 0x2, UPT ;  /* 0x000000020400788c */ /* 0x000fc8000bf06270 */
[----:B------:R-:W-:-:S05]  /*3410*/  IMAD R0, R0, R0, R0 ;  /* 0x0000000000007224 */ /* 0x000fca00078e0200 */
[----:B------:R-:W-:-:S04]  /*3420*/  LEA.HI R0, R0, R0, RZ, 0x1 ;  /* 0x0000000000007211 */ /* 0x000fc800078f08ff */
[----:B------:R-:W-:-:S05]  /*3430*/  SHF.R.S32.HI R5, RZ, 0x1, R0 ;  /* 0x00000001ff057819 */ /* 0x000fca0000011400 */
[----:B------:R-:W-:-:S05]  /*3440*/  IMAD.IADD R8, R4, 0x1, -R5 ;  /* 0x0000000104087824 */ /* 0x000fca00078e0a05 */
[----:B------:R-:W-:-:S05]  /*3450*/  LEA R0, R8, UR8, 0x2 ;  /* 0x0000000808007c11 */ /* 0x000fca000f8e10ff */
[----:B-1----:R-:W0:Y:S02]  /*3460*/  LDS R9, [R0] ;  /* 0x0000000000097984 */ /* 0x002e240000000800 */
        /* <DEDUP_REMOVED lines=9> */
[----:B----4-:R-:W-:Y:S05]  /*3500*/  CALL.REL.NOINC `($__internal_2_$__cuda_sm3x_div_rn_noftz_f32_slowpath) ;  /* 0x00000004003c7944 */ /* 0x010fea0003c00000 */
[----:B------:R-:W-:-:S07]  /*3510*/  IMAD.MOV.U32 R5, RZ, RZ, R0 ;  /* 0x000000ffff057224 */ /* 0x000fce00078e0000 */
.L_x_213:
[----:B------:R-:W-:Y:S05]  /*3520*/  BSYNC.RECONVERGENT B0 ;  /* 0x0000000000007941 */ /* 0x000fea0003800200 */
.L_x_212:
[----:B------:R0:W-:Y:S01]  /*3530*/  STS [R6], R5 ;  /* 0x0000000506007388 */ /* 0x0001e20000000800 */
[----:B------:R-:W-:Y:S06]  /*3540*/  BAR.SYNC.DEFER_BLOCKING 0x0 ;  /* 0x0000000000007b1d */ /* 0x000fec0000010000 */
[----:B------:R-:W-:Y:S05]  /*3550*/  BRA.U !UP0, `(.L_x_214) ;  /* 0x00000005081c7547 */ /* 0x000fea000b800000 */
[----:B------:R-:W1:Y:S01]  /*3560*/  LDCU UR7, c[0x0][0x390] ;  /* 0x00007200ff0777ac */ /* 0x000e620008000800 */
[----:B------:R-:W-:Y:S01]  /*3570*/  IADD3 R8, PT, PT, -R3, R8, RZ ;  /* 0x0000000803087210 */ /* 0x000fe20007ffe1ff */
[----:B------:R-:W-:Y:S01]  /*3580*/  ULOP3.LUT UP0, UR5, UR6, 0x3, URZ, 0xc0, !UPT ;  /* 0x0000000306057892 */ /* 0x000fe2000f80c0ff */
[----:B-1----:R-:W-:-:S08]  /*3590*/  UMOV UR4, UR7 ;  /* 0x0000000700047c82 */ /* 0x002fd00008000000 */
[----:B------:R-:W-:Y:S05]  /*35a0*/  BRA.U !UP0, `(.L_x_215) ;  /* 0x0000000108547547 */ /* 0x000fea000b800000 */
[----:B------:R-:W-:-:S12]  /*35b0*/  UIADD3 UR5, UPT, UPT, -UR5, URZ, URZ ;  /* 0x000000ff05057290 */ /* 0x000fd8000fffe1ff */
.L_x_218:
[----:B------:R-:W-:Y:S01]  /*35c0*/  ISETP.GE.AND P0, PT, R3, UR6, PT ;  /* 0x0000000603007c0c */ /* 0x000fe2000bf06270 */
[----:B------:R-:W-:Y:S01]  /*35d0*/  UIADD3 UR5, UPT, UPT, UR5, 0x1, URZ ;  /* 0x0000000105057890 */ /* 0x000fe2000fffe0ff */
[----:B------:R-:W-:Y:S01]  /*35e0*/  BSSY.RECONVERGENT B0, `(.L_x_216) ;  /* 0x000000d000007945 */ /* 0x000fe20003800200 */
[----:B------:R-:W-:Y:S02]  /*35f0*/  UMOV UR4, UR6 ;  /* 0x0000000600047c82 */ /* 0x000fe40008000000 */
[----:B------:R-:W-:-:S08]  /*3600*/  UISETP.NE.AND UP0, UPT, UR5, URZ, UPT ;  /* 0x000000ff0500728c */ /* 0x000fd0000bf05270 */
[----:B-1----:R-:W-:Y:S05]  /*3610*/  @P0 BRA `(.L_x_217) ;  /* 0x0000000000240947 */ /* 0x002fea0003800000 */
[----:B------:R-:W-:Y:S01]  /*3620*/  VIADD R0, R8, UR7 ;  /* 0x0000000708007c36 */ /* 0x000fe20008000000 */
[----:B------:R-:W-:Y:S01]  /*3630*/  LDS R7, [R6] ;  /* 0x0000000006077984 */ /* 0x000fe20000000800 */
[----:B------:R-:W-:-:S03]  /*3640*/  VIADD R2, R4, UR7 ;  /* 0x0000000704027c36 */ /* 0x000fc60008000000 */
[----:B------:R-:W-:Y:S02]  /*3650*/  LEA R0, R0, UR8, 0x2 ;  /* 0x0000000800007c11 */ /* 0x000fe4000f8e10ff */
[----:B------:R-:W-:-:S04]  /*3660*/  LEA R2, R2, UR8, 0x2 ;  /* 0x0000000802027c11 */ /* 0x000fc8000f8e10ff */
[----:B------:R-:W-:Y:S04]  /*3670*/  LDS R0, [R0+-0x4] ;  /* 0xfffffc0000007984 */ /* 0x000fe80000000800 */
[----:B0-----:R-:W0:Y:S02]  /*3680*/  LDS R5, [R2+-0x4] ;  /* 0xfffffc0002057984 */ /* 0x001e240000000800 */
[----:B0-----:R-:W-:-:S05]  /*3690*/  FFMA R5, -R0, R5, R7 ;  /* 0x0000000500057223 */ /* 0x001fca0000000107 */
[----:B------:R1:W-:Y:S02]  /*36a0*/  STS [R6], R5 ;  /* 0x0000000506007388 */ /* 0x0003e40000000800 */
.L_x_217:
[----:B------:R-:W-:Y:S05]  /*36b0*/  BSYNC.RECONVERGENT B0 ;  /* 0x0000000000007941 */ /* 0x000fea0003800200 */
.L_x_216:
[----:B------:R-:W-:Y:S01]  /*36c0*/  BAR.SYNC.DEFER_BLOCKING 0x0 ;  /* 0x0000000000007b1d */ /* 0x000fe20000010000 */
[----:B------:R-:W-:Y:S02]  /*36d0*/  UIADD3 UR6, UPT, UPT, UR4, -0x1, URZ ;  /* 0xffffffff04067890 */ /* 0x000fe4000fffe0ff */
[----:B------:R-:W-:-:S03]  /*36e0*/  UIADD3 UR7, UPT, UPT, UR7, -0x1, URZ ;  /* 0xffffffff07077890 */ /* 0x000fc6000fffe0ff */
[----:B------:R-:W-:Y:S09]  /*36f0*/  BRA.U UP0, `(.L_x_218) ;  /* 0xfffffffd00b07547 */ /* 0x000ff2000b83ffff */
.L_x_215:
[----:B------:R-:W2:Y:S02]  /*3700*/  LDCU UR5, c[0x0][0x390] ;  /* 0x00007200ff0577ac */ /* 0x000ea40008000800 */
[----:B--2---:R-:W-:-:S04]  /*3710*/  UIADD3 UR5, UPT, UPT, UR5, -0x2, URZ ;  /* 0xfffffffe05057890 */ /* 0x004fc8000fffe0ff */
[----:B------:R-:W-:-:S09]  /*3720*/  UISETP.GE.U32.AND UP0, UPT, UR5, 0x3, UPT ;  /* 0x000000030500788c */ /* 0x000fd2000bf06070 */
[----:B------:R-:W-:Y:S05]  /*3730*/  BRA.U !UP0, `(.L_x_214) ;  /* 0x0000000108a47547 */ /* 0x000fea000b800000 */
[----:B------:R-:W-:-:S12]  /*3740*/  UIADD3 UR5, UPT, UPT, UR4, 0x4, URZ ;  /* 0x0000000404057890 */ /* 0x000fd8000fffe0ff */
.L_x_219:
[----:B------:R-:W-:Y:S01]  /*3750*/  UIADD3 UR7, UPT, UPT, UR5, -0x5, URZ ;  /* 0xfffffffb05077890 */ /* 0x000fe2000fffe0ff */
[----:B------:R-:W-:Y:S01]  /*3760*/  VIADD R2, R4, UR4 ;  /* 0x0000000404027c36 */ /* 0x000fe20008000000 */
[----:B------:R-:W-:Y:S01]  /*3770*/  IADD3 R0, PT, PT, R8, UR4, RZ ;  /* 0x0000000408007c10 */ /* 0x000fe2000fffe0ff */
[----:B------:R-:W-:-:S03]  /*3780*/  UIADD3 UR4, UPT, UPT, UR4, -0x4, URZ ;  /* 0xfffffffc04047890 */ /* 0x000fc6000fffe0ff */
[----:B------:R-:W-:Y:S01]  /*3790*/  ISETP.GE.AND P0, PT, R3, UR7, PT ;  /* 0x0000000703007c0c */ /* 0x000fe2000bf06270 */
[----:B------:R-:W-:Y:S01]  /*37a0*/  UIADD3 UR7, UPT, UPT, UR5, -0x6, URZ ;  /* 0xfffffffa05077890 */ /* 0x000fe2000fffe0ff */
[----:B----4-:R-:W-:Y:S02]  /*37b0*/  LEA R10, R0, UR8, 0x2 ;  /* 0x00000008000a7c11 */ /* 0x010fe4000f8e10ff */
[----:B------:R-:W-:-:S03]  /*37c0*/  LEA R2, R2, UR8, 0x2 ;  /* 0x0000000802027c11 */ /* 0x000fc6000f8e10ff */
[----:B------:R-:W-:Y:S01]  /*37d0*/  ISETP.GE.AND P1, PT, R3, UR7, PT ;  /* 0x0000000703007c0c */ /* 0x000fe2000bf26270 */
[----:B------:R-:W-:-:S05]  /*37e0*/  UIADD3 UR7, UPT, UPT, UR5, -0x7, URZ ;  /* 0xfffffff905077890 */ /* 0x000fca000fffe0ff */
[----:B------:R-:W-:Y:S04]  /*37f0*/  @!P0 LDS R0, [R10+-0x4] ;  /* 0xfffffc000a008984 */ /* 0x000fe80000000800 */
[----:B--2---:R-:W-:Y:S04]  /*3800*/  @!P0 LDS R7, [R6] ;  /* 0x0000000006078984 */ /* 0x004fe80000000800 */
[----:B01----:R-:W0:Y:S02]  /*3810*/  @!P0 LDS R5, [R2+-0x4] ;  /* 0xfffffc0002058984 */ /* 0x003e240000000800 */
[----:B0-----:R-:W-:-:S05]  /*3820*/  @!P0 FFMA R5, -R0, R5, R7 ;  /* 0x0000000500058223 */ /* 0x001fca0000000107 */
[----:B------:R-:W-:Y:S01]  /*3830*/  @!P0 STS [R6], R5 ;  /* 0x0000000506008388 */ /* 0x000fe20000000800 */
[----:B------:R-:W-:Y:S01]  /*3840*/  BAR.SYNC.DEFER_BLOCKING 0x0 ;  /* 0x0000000000007b1d */ /* 0x000fe20000010000 */
[----:B------:R-:W-:Y:S01]  /*3850*/  ISETP.GE.AND P0, PT, R3, UR7, PT ;  /* 0x0000000703007c0c */ /* 0x000fe2000bf06270 */
[----:B------:R-:W-:Y:S02]  /*3860*/  UIADD3 UR7, UPT, UPT, UR5, -0x8, URZ ;  /* 0xfffffff805077890 */ /* 0x000fe4000fffe0ff */
[----:B------:R-:W-:-:S04]  /*3870*/  UIADD3 UR5, UPT, UPT, UR5, -0x4, URZ ;  /* 0xfffffffc05057890 */ /* 0x000fc8000fffe0ff */
[----:B------:R-:W-:Y:S01]  /*3880*/  UISETP.GT.AND UP0, UPT, UR5, 0x5, UPT ;  /* 0x000000050500788c */ /* 0x000fe2000bf04270 */
[----:B------:R-:W-:Y:S04]  /*3890*/  @!P1 LDS R0, [R10+-0x8] ;  /* 0xfffff8000a009984 */ /* 0x000fe80000000800 */
[----:B------:R-:W-:Y:S04]  /*38a0*/  @!P1 LDS R7, [R2+-0x8] ;  /* 0xfffff80002079984 */ /* 0x000fe80000000800 */
[----:B------:R-:W0:Y:S02]  /*38b0*/  @!P1 LDS R9, [R6] ;  /* 0x0000000006099984 */ /* 0x000e240000000800 */
[----:B0-----:R-:W-:-:S05]  /*38c0*/  @!P1 FFMA R7, -R0, R7, R9 ;  /* 0x0000000700079223 */ /* 0x001fca0000000109 */
[----:B------:R-:W-:Y:S01]  /*38d0*/  @!P1 STS [R6], R7 ;  /* 0x0000000706009388 */ /* 0x000fe20000000800 */
[----:B------:R-:W-:Y:S01]  /*38e0*/  BAR.SYNC.DEFER_BLOCKING 0x0 ;  /* 0x0000000000007b1d */ /* 0x000fe20000010000 */
[----:B------:R-:W-:-:S05]  /*38f0*/  ISETP.GE.AND P1, PT, R3, UR7, PT ;  /* 0x0000000703007c0c */ /* 0x000fca000bf26270 */
[----:B------:R-:W-:Y:S04]  /*3900*/  @!P0 LDS R0, [R10+-0xc] ;  /* 0xfffff4000a008984 */ /* 0x000fe80000000800 */
[----:B------:R-:W-:Y:S04]  /*3910*/  @!P0 LDS R5, [R2+-0xc] ;  /* 0xfffff40002058984 */ /* 0x000fe80000000800 */
[----:B------:R-:W0:Y:S02]  /*3920*/  @!P0 LDS R9, [R6] ;  /* 0x0000000006098984 */ /* 0x000e240000000800 */
[----:B0-----:R-:W-:-:S05]  /*3930*/  @!P0 FFMA R5, -R0, R5, R9 ;  /* 0x0000000500058223 */ /* 0x001fca0000000109 */
[----:B------:R-:W-:Y:S01]  /*3940*/  @!P0 STS [R6], R5 ;  /* 0x0000000506008388 */ /* 0x000fe20000000800 */
[----:B------:R-:W-:Y:S06]  /*3950*/  BAR.SYNC.DEFER_BLOCKING 0x0 ;  /* 0x0000000000007b1d */ /* 0x000fec0000010000 */
[----:B------:R-:W-:Y:S04]  /*3960*/  @!P1 LDS R0, [R10+-0x10] ;  /* 0xfffff0000a009984 */ /* 0x000fe80000000800 */
[----:B------:R-:W-:Y:S04]  /*3970*/  @!P1 LDS R7, [R2+-0x10] ;  /* 0xfffff00002079984 */ /* 0x000fe80000000800 */
[----:B------:R-:W0:Y:S02]  /*3980*/  @!P1 LDS R9, [R6] ;  /* 0x0000000006099984 */ /* 0x000e240000000800 */
[----:B0-----:R-:W-:-:S05]  /*3990*/  @!P1 FFMA R7, -R0, R7, R9 ;  /* 0x0000000700079223 */ /* 0x001fca0000000109 */
[----:B------:R2:W-:Y:S01]  /*39a0*/  @!P1 STS [R6], R7 ;  /* 0x0000000706009388 */ /* 0x0005e20000000800 */
[----:B------:R-:W-:Y:S06]  /*39b0*/  BAR.SYNC.DEFER_BLOCKING 0x0 ;  /* 0x0000000000007b1d */ /* 0x000fec0000010000 */
[----:B------:R-:W-:Y:S05]  /*39c0*/  BRA.U UP0, `(.L_x_219) ;  /* 0xfffffffd00607547 */ /* 0x000fea000b83ffff */
.L_x_214:
[----:B------:R-:W3:Y:S04]  /*39d0*/  LDS R3, [R6] ;  /* 0x0000000006037984 */ /* 0x000ee80000000800 */
[----:B---3--:R-:W-:Y:S01]  /*39e0*/  STG.E desc[UR10][R16.64], R3 ;  /* 0x0000000310007986 */ /* 0x008fe2000c10190a */
[----:B------:R-:W-:Y:S05]  /*39f0*/  EXIT ;  /* 0x000000000000794d */ /* 0x000fea0003800000 */
        .weak           $__internal_2_$__cuda_sm3x_div_rn_noftz_f32_slowpath
        .type           $__internal_2_$__cuda_sm3x_div_rn_noftz_f32_slowpath,@function
        .size           $__internal_2_$__cuda_sm3x_div_rn_noftz_f32_slowpath,(.L_x_234 - $__internal_2_$__cuda_sm3x_div_rn_noftz_f32_slowpath)
$__internal_2_$__cuda_sm3x_div_rn_noftz_f32_slowpath:
[----:B------:R-:W-:Y:S01]  /*3a00*/  SHF.R.U32.HI R21, RZ, 0x17, R9 ;  /* 0x00000017ff157819 */ /* 0x000fe20000011609 */
[----:B------:R-:W-:Y:S01]  /*3a10*/  BSSY.RECONVERGENT B2, `(.L_x_220) ;  /* 0x0000063000027945 */ /* 0x000fe20003800200 */
[----:B------:R-:W-:Y:S01]  /*3a20*/  SHF.R.U32.HI R18, RZ, 0x17, R29 ;  /* 0x00000017ff127819 */ /* 0x000fe2000001161d */
[----:B------:R-:W-:Y:S01]  /*3a30*/  IMAD.MOV.U32 R22, RZ, RZ, R9 ;  /* 0x000000ffff167224 */ /* 0x000fe200078e0009 */
        /* <DEDUP_REMOVED lines=14> */
[----:B------:R-:W-:Y:S02]  /*3b20*/  FSETP.NEU.FTZ.AND P1, PT, |R29|, +INF , PT ;  /* 0x7f8000001d00780b */ /* 0x000fe40003f3d200 */
        /* <DEDUP_REMOVED lines=14> */
[----:B------:R-:W-:Y:S01]  /*3c10*/  @!P1 FFMA R22, R9, 1.84467440737095516160e+19, RZ ;  /* 0x5f80000009169823 */ /* 0x000fe200000000ff */
[----:B------:R-:W-:-:S07]  /*3c20*/  @!P1 VIADD R20, R20, 0x40 ;  /* 0x0000004014149836 */ /* 0x000fce0000000000 */
.L_x_221:
[----:B------:R-:W-:Y:S01]  /*3c30*/  LEA R19, R21, 0xc0800000, 0x17 ;  /* 0xc080000015137811 */ /* 0x000fe200078eb8ff */
[----:B------:R-:W-:Y:S01]  /*3c40*/  VIADD R18, R18, 0xffffff81 ;  /* 0xffffff8112127836 */ /* 0x000fe20000000000 */
[----:B------:R-:W-:Y:S02]  /*3c50*/  BSSY.RECONVERGENT B3, `(.L_x_226) ;  /* 0x0000035000037945 */ /* 0x000fe40003800200 */
[----:B------:R-:W-:Y:S01]  /*3c60*/  IADD3 R26, PT, PT, -R19, R22, RZ ;  /* 0x00000016131a7210 */ /* 0x000fe20007ffe1ff */
[C---:B------:R-:W-:Y:S01]  /*3c70*/  IMAD R0, R18.reuse, -0x800000, R29 ;  /* 0xff80000012007824 */ /* 0x040fe200078e021d */
[----:B------:R-:W-:Y:S02]  /*3c80*/  IADD3 R21, PT, PT, R18, 0x7f, -R21 ;  /* 0x0000007f12157810 */ /* 0x000fe40007ffe815 */
[----:B------:R-:W0:Y:S01]  /*3c90*/  MUFU.RCP R22, R26 ;  /* 0x0000001a00167308 */ /* 0x000e220000001000 */
[----:B------:R-:W-:Y:S02]  /*3ca0*/  FADD.FTZ R19, -R26, -RZ ;  /* 0x800000ff1a137221 */ /* 0x000fe40000010100 */
[----:B------:R-:W-:-:S02]  /*3cb0*/  IMAD.IADD R21, R21, 0x1, R20 ;  /* 0x0000000115157824 */ /* 0x000fc400078e0214 */
        /* <DEDUP_REMOVED lines=24> */
[----:B------:R-:W-:Y:S02]  /*3e40*/  ISETP.NE.AND P3, PT, R18, RZ, PT ;  /* 0x000000ff1200720c */ /* 0x000fe40003f65270 */
        /* <DEDUP_REMOVED lines=17> */
.L_x_228:
[----:B------:R-:W-:-:S04]  /*3f60*/  LOP3.LUT R0, R0, 0x80000000, RZ, 0xc0, !PT ;  /* 0x8000000000007812 */ /* 0x000fc800078ec0ff */
[----:B------:R-:W-:Y:S01]  /*3f70*/  LOP3.LUT R0, R0, 0x7f800000, RZ, 0xfc, !PT ;  /* 0x7f80000000007812 */ /* 0x000fe200078efcff */
[----:B------:R-:W-:Y:S06]  /*3f80*/  BRA `(.L_x_229) ;  /* 0x0000000000047947 */ /* 0x000fec0003800000 */
.L_x_227:
[----:B------:R-:W-:-:S07]  /*3f90*/  IMAD R0, R21, 0x800000, R0 ;  /* 0x0080000015007824 */ /* 0x000fce00078e0200 */
.L_x_229:
[----:B------:R-:W-:Y:S05]  /*3fa0*/  BSYNC.RECONVERGENT B3 ;  /* 0x0000000000037941 */ /* 0x000fea0003800200 */
.L_x_226:
[----:B------:R-:W-:Y:S05]  /*3fb0*/  BRA `(.L_x_230) ;  /* 0x0000000000207947 */ /* 0x000fea0003800000 */
.L_x_225:
[----:B------:R-:W-:-:S04]  /*3fc0*/  LOP3.LUT R0, R22, 0x80000000, R29, 0x48, !PT ;  /* 0x8000000016007812 */ /* 0x000fc800078e481d */
[----:B------:R-:W-:Y:S01]  /*3fd0*/  LOP3.LUT R0, R0, 0x7f800000, RZ, 0xfc, !PT ;  /* 0x7f80000000007812 */ /* 0x000fe200078efcff */
[----:B------:R-:W-:Y:S06]  /*3fe0*/  BRA `(.L_x_230) ;  /* 0x0000000000147947 */ /* 0x000fec0003800000 */
.L_x_224:
[----:B------:R-:W-:Y:S01]  /*3ff0*/  LOP3.LUT R0, R22, 0x80000000, R29, 0x48, !PT ;  /* 0x8000000016007812 */ /* 0x000fe200078e481d */
[----:B------:R-:W-:Y:S06]  /*4000*/  BRA `(.L_x_230) ;  /* 0x00000000000c7947 */ /* 0x000fec0003800000 */
.L_x_223:
[----:B------:R-:W0:Y:S01]  /*4010*/  MUFU.RSQ R0, -QNAN ;  /* 0xffc0000000007908 */ /* 0x000e220000001400 */
[----:B------:R-:W-:Y:S05]  /*4020*/  BRA `(.L_x_230) ;  /* 0x0000000000047947 */ /* 0x000fea0003800000 */
.L_x_222:
[----:B------:R-:W-:-:S07]  /*4030*/  FADD.FTZ R0, R29, R9 ;  /* 0x000000091d007221 */ /* 0x000fce0000010000 */
.L_x_230:
[----:B------:R-:W-:Y:S05]  /*4040*/  BSYNC.RECONVERGENT B2 ;  /* 0x0000000000027941 */ /* 0x000fea0003800200 */
.L_x_220:
[----:B------:R-:W-:Y:S01]  /*4050*/  MOV R18, R2 ;  /* 0x0000000200127202 */ /* 0x000fe20000000f00 */
[----:B------:R-:W-:-:S04]  /*4060*/  IMAD.MOV.U32 R19, RZ, RZ, 0x0 ;  /* 0x00000000ff137424 */ /* 0x000fc800078e00ff */
[----:B0-----:R-:W-:Y:S05]  /*4070*/  RET.REL.NODEC R18 `(_Z10LDLt_max_kPfS_i) ;  /* 0xffffffbc12e07950 */ /* 0x001fea0003c3ffff */
.L_x_231:
        /* <DEDUP_REMOVED lines=16> */
.L_x_234:


//--------------------- .nv.shared._Z6LDLt_kPfS_i --------------------------
	.section	.nv.shared._Z6LDLt_kPfS_i,"aw",@nobits
	.sectionflags	@""
	.align	16
	.zero		1024


//--------------------- .nv.shared.reserved.0     --------------------------
	.section	.nv.shared.reserved.0,"aw",@nobits
	.weak		__nv_reservedSMEM_offset_0_alias
	.size		__nv_reservedSMEM_offset_0_alias, 0, 64
	.other		__nv_reservedSMEM_offset_0_alias,@"STO_CUDA_RESERVED_SHARED STV_DEFAULT"
__nv_reservedSMEM_offset_0_alias:
	.zero		0
	.zero		64


//--------------------- .nv.shared._Z14LDLt_max_col_kPfS_i --------------------------
	.section	.nv.shared._Z14LDLt_max_col_kPfS_i,"aw",@nobits
	.sectionflags	@""
	.align	16
	.zero		1024


//--------------------- .nv.shared._Z10LDLt_max_kPfS_i --------------------------
	.section	.nv.shared._Z10LDLt_max_kPfS_i,"aw",@nobits
	.sectionflags	@""
	.align	16
	.zero		1024


//--------------------- .nv.constant0._Z6LDLt_kPfS_i --------------------------
	.section	.nv.constant0._Z6LDLt_kPfS_i,"a",@progbits
	.sectionflags	@""
	.align	4
.nv.constant0._Z6LDLt_kPfS_i:
	.zero		916


//--------------------- .nv.constant0._Z14LDLt_max_col_kPfS_i --------------------------
	.section	.nv.constant0._Z14LDLt_max_col_kPfS_i,"a",@progbits
	.sectionflags	@""
	.align	4
.nv.constant0._Z14LDLt_max_col_kPfS_i:
	.zero		916


//--------------------- .nv.constant0._Z10LDLt_max_kPfS_i --------------------------
	.section	.nv.constant0._Z10LDLt_max_kPfS_i,"a",@progbits
	.sectionflags	@""
	.align	4
.nv.constant0._Z10LDLt_max_kPfS_i:
	.zero		916


//--------------------- SYMBOLS --------------------------

	.type		.nv.reservedSmem.offset0,@object
	.size		.nv.reservedSmem.offset0,0x4
	.type		.nv.reservedSmem.cap,@object
	.size		.nv.reservedSmem.cap,0x4
